def attn_fwd(
    Q,
    K,
    V,
    Out,
    Lse,
    sm_scale,
    stride_qz,
    stride_qh,
    stride_qm,
    stride_qk,
    stride_kz,
    stride_kh,
    stride_kn,
    stride_kk,
    stride_vz,
    stride_vh,
    stride_vn,
    stride_vk,
    stride_oz,
    stride_oh,
    stride_om,
    stride_ok,
    seqlen_q,
    seqlen_k,
    BLOCK_M: tl.constexpr,
    BLOCK_N: tl.constexpr,
    HEAD_DIM: tl.constexpr,
    CAUSAL: tl.constexpr,
):
    start_m = tl.program_id(0)
    off_hz = tl.program_id(1)
    q_off = off_hz * stride_qh
    k_off = off_hz * stride_kh
    v_off = off_hz * stride_vh
    offs_m = start_m * BLOCK_M + tl.arange(0, BLOCK_M)
    offs_d = tl.arange(0, HEAD_DIM)
    offs_n = tl.arange(0, BLOCK_N)
    q_ptrs = Q + q_off + offs_m[:, None] * stride_qm + offs_d[None, :] * stride_qk
    k_ptrs = K + k_off + offs_d[:, None] * stride_kk + offs_n[None, :] * stride_kn
    v_ptrs = V + v_off + offs_n[:, None] * stride_vn + offs_d[None, :] * stride_vk
    m_i = tl.full([BLOCK_M], float("-inf"), dtype=tl.float32)
    l_i = tl.zeros([BLOCK_M], dtype=tl.float32) + 1.0
    acc = tl.zeros([BLOCK_M, HEAD_DIM], dtype=tl.float32)
    q = tl.load(q_ptrs)
    acc, l_i, m_i = _attn_fwd_inner(
        acc,
        l_i,
        m_i,
        q,
        k_ptrs,
        v_ptrs,
        sm_scale,
        stride_kn,
        stride_vn,
        start_m,
        seqlen_k,
        BLOCK_M,
        BLOCK_N,
        HEAD_DIM,
        CAUSAL,
    )
    acc = acc / l_i[:, None]
    lse = m_i + tl.math.log2(l_i) / 1.4426950408889634
    o_ptrs = (
        Out
        + off_hz * stride_oh
        + offs_m[:, None] * stride_om
        + offs_d[None, :] * stride_ok
    )
    tl.store(o_ptrs, acc.to(Out.dtype.element_ty))
    tl.store(Lse + off_hz * seqlen_q + offs_m, lse)

# config = {"BLOCK_M": 256, "BLOCK_N": 128, "HEAD_DIM": 512, "arch": "sm_80", "causal": false, "dtype": "fp16", "num_stages": 2, "num_warps": 16}
# arch = sm_80


// ===== COMPILED SASS (sm_80) =====

	.target	sm_80

	.elftype	@"ET_EXEC"


//--------------------- .note.nv.tkinfo           --------------------------
	.section	.note.nv.tkinfo,"",@"SHT_NOTE"
	.sectionflags	@"SHF_NOTE_NV_TKINFO"
	.tkinfo
        /*0018*/ 	.word	0x00000002
        /*0030*/ 	.string	""
        /*0030*/ 	.string	"ptxas"
        /*0030*/ 	.string	"Cuda compilation tools, release 13.0, V13.0.88"
        /*0030*/ 	.string	"Build cuda_13.0.r13.0/compiler.36424714_0"
        /*0030*/ 	.string	"-v  -suppress-debug-info  -lineinfo  -arch sm_80 "



//--------------------- .note.nv.cuinfo           --------------------------
	.section	.note.nv.cuinfo,"",@"SHT_NOTE"
	.sectionflags	@"SHF_NOTE_NV_CUINFO"
        /*0018*/ 	.short	0x0002
        /*001a*/ 	.short	0x0050
        /*001c*/ 	.short	0x0082
	.zero		2


//--------------------- .nv.info                  --------------------------
	.section	.nv.info,"",@"SHT_CUDA_INFO"
	.align	4


	//----- nvinfo : EIATTR_REGCOUNT
	.align		4
        /*0000*/ 	.byte	0x04, 0x2f
        /*0002*/ 	.short	(.L_2 - .L_1)
	.align		4
.L_1:
        /*0004*/ 	.word	index@(attn_fwd)
        /*0008*/ 	.word	0x00000020


	//----- nvinfo : EIATTR_FRAME_SIZE
	.align		4
.L_2:
        /*000c*/ 	.byte	0x04, 0x11
        /*000e*/ 	.short	(.L_4 - .L_3)
	.align		4
.L_3:
        /*0010*/ 	.word	index@(attn_fwd)
        /*0014*/ 	.word	0x00005c08


	//----- nvinfo : EIATTR_MIN_STACK_SIZE
	.align		4
.L_4:
        /*0018*/ 	.byte	0x04, 0x12
        /*001a*/ 	.short	(.L_6 - .L_5)
	.align		4
.L_5:
        /*001c*/ 	.word	index@(attn_fwd)
        /*0020*/ 	.word	0x00005c08
.L_6:


//--------------------- .nv.info.attn_fwd         --------------------------
	.section	.nv.info.attn_fwd,"",@"SHT_CUDA_INFO"
	.sectionflags	@""
	.align	4


	//----- nvinfo : EIATTR_CUDA_API_VERSION
	.align		4
        /*0000*/ 	.byte	0x04, 0x37
        /*0002*/ 	.short	(.L_8 - .L_7)
.L_7:
        /*0004*/ 	.word	0x00000082


	//----- nvinfo : EIATTR_SW2861232_WAR
	.align		4
.L_8:
        /*0008*/ 	.byte	0x01, 0x35
	.zero		2


	//----- nvinfo : EIATTR_PARAM_CBANK
	.align		4
        /*000c*/ 	.byte	0x04, 0x0a
        /*000e*/ 	.short	(.L_10 - .L_9)
	.align		4
.L_9:
        /*0010*/ 	.word	index@(.nv.constant0.attn_fwd)
        /*0014*/ 	.short	0x0160
        /*0016*/ 	.short	0x0088


	//----- nvinfo : EIATTR_CBANK_PARAM_SIZE
	.align		4
.L_10:
        /*0018*/ 	.byte	0x03, 0x19
        /*001a*/ 	.short	0x0088


	//----- nvinfo : EIATTR_KPARAM_INFO
	.align		4
        /*001c*/ 	.byte	0x04, 0x17
        /*001e*/ 	.short	(.L_12 - .L_11)
.L_11:
        /*0020*/ 	.word	0x00000000
        /*0024*/ 	.short	0x0019
        /*0026*/ 	.short	0x0080
        /*0028*/ 	.byte	0x00, 0xf4, 0x21, 0x00


	//----- nvinfo : EIATTR_KPARAM_INFO
	.align		4
.L_12:
        /*002c*/ 	.byte	0x04, 0x17
        /*002e*/ 	.short	(.L_14 - .L_13)
.L_13:
        /*0030*/ 	.word	0x00000000
        /*0034*/ 	.short	0x0018
        /*0036*/ 	.short	0x0078
        /*0038*/ 	.byte	0x00, 0xf4, 0x21, 0x00


	//----- nvinfo : EIATTR_KPARAM_INFO
	.align		4
.L_14:
        /*003c*/ 	.byte	0x04, 0x17
        /*003e*/ 	.short	(.L_16 - .L_15)
.L_15:
        /*0040*/ 	.word	0x00000000
        /*0044*/ 	.short	0x0017
        /*0046*/ 	.short	0x0070
        /*0048*/ 	.byte	0x00, 0xf0, 0x11, 0x00


	//----- nvinfo : EIATTR_KPARAM_INFO
	.align		4
.L_16:
        /*004c*/ 	.byte	0x04, 0x17
        /*004e*/ 	.short	(.L_18 - .L_17)
.L_17:
        /*0050*/ 	.word	0x00000000
        /*0054*/ 	.short	0x0016
        /*0056*/ 	.short	0x006c
        /*0058*/ 	.byte	0x00, 0xf0, 0x11, 0x00


	//----- nvinfo : EIATTR_KPARAM_INFO
	.align		4
.L_18:
        /*005c*/ 	.byte	0x04, 0x17
        /*005e*/ 	.short	(.L_20 - .L_19)
.L_19:
        /*0060*/ 	.word	0x00000000
        /*0064*/ 	.short	0x0015
        /*0066*/ 	.short	0x0068
        /*0068*/ 	.byte	0x00, 0xf0, 0x11, 0x00


	//----- nvinfo : EIATTR_KPARAM_INFO
	.align		4
.L_20:
        /*006c*/ 	.byte	0x04, 0x17
        /*006e*/ 	.short	(.L_22 - .L_21)
.L_21:
        /*0070*/ 	.word	0x00000000
        /*0074*/ 	.short	0x0014
        /*0076*/ 	.short	0x0064
        /*0078*/ 	.byte	0x00, 0xf0, 0x11, 0x00


	//----- nvinfo : EIATTR_KPARAM_INFO
	.align		4
.L_22:
        /*007c*/ 	.byte	0x04, 0x17
        /*007e*/ 	.short	(.L_24 - .L_23)
.L_23:
        /*0080*/ 	.word	0x00000000
        /*0084*/ 	.short	0x0013
        /*0086*/ 	.short	0x0060
        /*0088*/ 	.byte	0x00, 0xf0, 0x11, 0x00


	//----- nvinfo : EIATTR_KPARAM_INFO
	.align		4
.L_24:
        /*008c*/ 	.byte	0x04, 0x17
        /*008e*/ 	.short	(.L_26 - .L_25)
.L_25:
        /*0090*/ 	.word	0x00000000
        /*0094*/ 	.short	0x0012
        /*0096*/ 	.short	0x005c
        /*0098*/ 	.byte	0x00, 0xf0, 0x11, 0x00


	//----- nvinfo : EIATTR_KPARAM_INFO
	.align		4
.L_26:
        /*009c*/ 	.byte	0x04, 0x17
        /*009e*/ 	.short	(.L_28 - .L_27)
.L_27:
        /*00a0*/ 	.word	0x00000000
        /*00a4*/ 	.short	0x0011
        /*00a6*/ 	.short	0x0058
        /*00a8*/ 	.byte	0x00, 0xf0, 0x11, 0x00


	//----- nvinfo : EIATTR_KPARAM_INFO
	.align		4
.L_28:
        /*00ac*/ 	.byte	0x04, 0x17
        /*00ae*/ 	.short	(.L_30 - .L_29)
.L_29:
        /*00b0*/ 	.word	0x00000000
        /*00b4*/ 	.short	0x0010
        /*00b6*/ 	.short	0x0054
        /*00b8*/ 	.byte	0x00, 0xf0, 0x11, 0x00


	//----- nvinfo : EIATTR_KPARAM_INFO
	.align		4
.L_30:
        /*00bc*/ 	.byte	0x04, 0x17
        /*00be*/ 	.short	(.L_32 - .L_31)
.L_31:
        /*00c0*/ 	.word	0x00000000
        /*00c4*/ 	.short	0x000f
        /*00c6*/ 	.short	0x0050
        /*00c8*/ 	.byte	0x00, 0xf0, 0x11, 0x00


	//----- nvinfo : EIATTR_KPARAM_INFO
	.align		4
.L_32:
        /*00cc*/ 	.byte	0x04, 0x17
        /*00ce*/ 	.short	(.L_34 - .L_33)
.L_33:
        /*00d0*/ 	.word	0x00000000
        /*00d4*/ 	.short	0x000e
        /*00d6*/ 	.short	0x004c
        /*00d8*/ 	.byte	0x00, 0xf0, 0x11, 0x00


	//----- nvinfo : EIATTR_KPARAM_INFO
	.align		4
.L_34:
        /*00dc*/ 	.byte	0x04, 0x17
        /*00de*/ 	.short	(.L_36 - .L_35)
.L_35:
        /*00e0*/ 	.word	0x00000000
        /*00e4*/ 	.short	0x000d
        /*00e6*/ 	.short	0x0048
        /*00e8*/ 	.byte	0x00, 0xf0, 0x11, 0x00


	//----- nvinfo : EIATTR_KPARAM_INFO
	.align		4
.L_36:
        /*00ec*/ 	.byte	0x04, 0x17
        /*00ee*/ 	.short	(.L_38 - .L_37)
.L_37:
        /*00f0*/ 	.word	0x00000000
        /*00f4*/ 	.short	0x000c
        /*00f6*/ 	.short	0x0044
        /*00f8*/ 	.byte	0x00, 0xf0, 0x11, 0x00


	//----- nvinfo : EIATTR_KPARAM_INFO
	.align		4
.L_38:
        /*00fc*/ 	.byte	0x04, 0x17
        /*00fe*/ 	.short	(.L_40 - .L_39)
.L_39:
        /*0100*/ 	.word	0x00000000
        /*0104*/ 	.short	0x000b
        /*0106*/ 	.short	0x0040
        /*0108*/ 	.byte	0x00, 0xf0, 0x11, 0x00


	//----- nvinfo : EIATTR_KPARAM_INFO
	.align		4
.L_40:
        /*010c*/ 	.byte	0x04, 0x17
        /*010e*/ 	.short	(.L_42 - .L_41)
.L_41:
        /*0110*/ 	.word	0x00000000
        /*0114*/ 	.short	0x000a
        /*0116*/ 	.short	0x003c
        /*0118*/ 	.byte	0x00, 0xf0, 0x11, 0x00


	//----- nvinfo : EIATTR_KPARAM_INFO
	.align		4
.L_42:
        /*011c*/ 	.byte	0x04, 0x17
        /*011e*/ 	.short	(.L_44 - .L_43)
.L_43:
        /*0120*/ 	.word	0x00000000
        /*0124*/ 	.short	0x0009
        /*0126*/ 	.short	0x0038
        /*0128*/ 	.byte	0x00, 0xf0, 0x11, 0x00


	//----- nvinfo : EIATTR_KPARAM_INFO
	.align		4
.L_44:
        /*012c*/ 	.byte	0x04, 0x17
        /*012e*/ 	.short	(.L_46 - .L_45)
.L_45:
        /*0130*/ 	.word	0x00000000
        /*0134*/ 	.short	0x0008
        /*0136*/ 	.short	0x0034
        /*0138*/ 	.byte	0x00, 0xf0, 0x11, 0x00


	//----- nvinfo : EIATTR_KPARAM_INFO
	.align		4
.L_46:
        /*013c*/ 	.byte	0x04, 0x17
        /*013e*/ 	.short	(.L_48 - .L_47)
.L_47:
        /*0140*/ 	.word	0x00000000
        /*0144*/ 	.short	0x0007
        /*0146*/ 	.short	0x0030
        /*0148*/ 	.byte	0x00, 0xf0, 0x11, 0x00


	//----- nvinfo : EIATTR_KPARAM_INFO
	.align		4
.L_48:
        /*014c*/ 	.byte	0x04, 0x17
        /*014e*/ 	.short	(.L_50 - .L_49)
.L_49:
        /*0150*/ 	.word	0x00000000
        /*0154*/ 	.short	0x0006
        /*0156*/ 	.short	0x002c
        /*0158*/ 	.byte	0x00, 0xf0, 0x11, 0x00


	//----- nvinfo : EIATTR_KPARAM_INFO
	.align		4
.L_50:
        /*015c*/ 	.byte	0x04, 0x17
        /*015e*/ 	.short	(.L_52 - .L_51)
.L_51:
        /*0160*/ 	.word	0x00000000
        /*0164*/ 	.short	0x0005
        /*0166*/ 	.short	0x0028
        /*0168*/ 	.byte	0x00, 0xf0, 0x11, 0x00


	//----- nvinfo : EIATTR_KPARAM_INFO
	.align		4
.L_52:
        /*016c*/ 	.byte	0x04, 0x17
        /*016e*/ 	.short	(.L_54 - .L_53)
.L_53:
        /*0170*/ 	.word	0x00000000
        /*0174*/ 	.short	0x0004
        /*0176*/ 	.short	0x0020
        /*0178*/ 	.byte	0x00, 0xf4, 0x21, 0x00


	//----- nvinfo : EIATTR_KPARAM_INFO
	.align		4
.L_54:
        /*017c*/ 	.byte	0x04, 0x17
        /*017e*/ 	.short	(.L_56 - .L_55)
.L_55:
        /*0180*/ 	.word	0x00000000
        /*0184*/ 	.short	0x0003
        /*0186*/ 	.short	0x0018
        /*0188*/ 	.byte	0x00, 0xf4, 0x21, 0x00


	//----- nvinfo : EIATTR_KPARAM_INFO
	.align		4
.L_56:
        /*018c*/ 	.byte	0x04, 0x17
        /*018e*/ 	.short	(.L_58 - .L_57)
.L_57:
        /*0190*/ 	.word	0x00000000
        /*0194*/ 	.short	0x0002
        /*0196*/ 	.short	0x0010
        /*0198*/ 	.byte	0x00, 0xf4, 0x21, 0x00


	//----- nvinfo : EIATTR_KPARAM_INFO
	.align		4
.L_58:
        /*019c*/ 	.byte	0x04, 0x17
        /*019e*/ 	.short	(.L_60 - .L_59)
.L_59:
        /*01a0*/ 	.word	0x00000000
        /*01a4*/ 	.short	0x0001
        /*01a6*/ 	.short	0x0008
        /*01a8*/ 	.byte	0x00, 0xf4, 0x21, 0x00


	//----- nvinfo : EIATTR_KPARAM_INFO
	.align		4
.L_60:
        /*01ac*/ 	.byte	0x04, 0x17
        /*01ae*/ 	.short	(.L_62 - .L_61)
.L_61:
        /*01b0*/ 	.word	0x00000000
        /*01b4*/ 	.short	0x0000
        /*01b6*/ 	.short	0x0000
        /*01b8*/ 	.byte	0x00, 0xf4, 0x21, 0x00


	//----- nvinfo : EIATTR_MAXREG_COUNT
	.align		4
.L_62:
        /*01bc*/ 	.byte	0x03, 0x1b
        /*01be*/ 	.short	0x0080


	//----- nvinfo : EIATTR_NUM_BARRIERS
	.align		4
        /*01c0*/ 	.byte	0x02, 0x4c
        /*01c2*/ 	.byte	0x01
	.zero		1


	//----- nvinfo : EIATTR_ANNOTATIONS
	.align		4
        /*01c4*/ 	.byte	0x04, 0x55
        /*01c6*/ 	.short	(.L_64 - .L_63)


	//   ....[0]....
.L_63:
        /*01c8*/ 	.word	0x00000001
        /*01cc*/ 	.byte	0x00, 0x01, 0x00, 0x00, 0x01, 0x00, 0x00, 0x00, 0x80, 0x02, 0x00, 0x00, 0x01, 0x00, 0x00, 0x00
        /* <DEDUP_REMOVED lines=1122> */
        /*47fc*/ 	.byte	0x00, 0x2e, 0x01, 0x00


	//----- nvinfo : EIATTR_MERCURY_ISA_VERSION
	.align		4
.L_64:
        /*4800*/ 	.byte	0x03, 0x5f
        /*4802*/ 	.short	0x0000


	//----- nvinfo : EIATTR_COOP_GROUP_MASK_REGIDS
	.align		4
        /*4804*/ 	.byte	0x04, 0x29
        /*4806*/ 	.short	(.L_66 - .L_65)


	//   ....[0]....
.L_65:
        /*4808*/ 	.word	0xffffffff


	//   ....[1]....
        /*480c*/ 	.word	0xffffffff


	//   ....[2]....
        /*4810*/ 	.word	0xffffffff


	//   ....[3]....
        /*4814*/ 	.word	0xffffffff


	//   ....[4]....
        /*4818*/ 	.word	0xffffffff


	//   ....[5]....
        /*481c*/ 	.word	0xffffffff


	//   ....[6]....
        /*4820*/ 	.word	0xffffffff


	//   ....[7]....
        /*4824*/ 	.word	0xffffffff


	//   ....[8]....
        /*4828*/ 	.word	0xffffffff


	//   ....[9]....
        /*482c*/ 	.word	0xffffffff


	//   ....[10]....
        /*4830*/ 	.word	0xffffffff


	//   ....[11]....
        /*4834*/ 	.word	0xffffffff


	//   ....[12]....
        /*4838*/ 	.word	0xffffffff


	//   ....[13]....
        /*483c*/ 	.word	0xffffffff


	//   ....[14]....
        /*4840*/ 	.word	0xffffffff


	//   ....[15]....
        /*4844*/ 	.word	0xffffffff


	//   ....[16]....
        /*4848*/ 	.word	0xffffffff


	//   ....[17]....
        /*484c*/ 	.word	0xffffffff


	//   ....[18]....
        /*4850*/ 	.word	0xffffffff


	//   ....[19]....
        /*4854*/ 	.word	0xffffffff


	//   ....[20]....
        /*4858*/ 	.word	0xffffffff


	//   ....[21]....
        /*485c*/ 	.word	0xffffffff


	//   ....[22]....
        /*4860*/ 	.word	0xffffffff


	//   ....[23]....
        /*4864*/ 	.word	0xffffffff


	//   ....[24]....
        /*4868*/ 	.word	0xffffffff


	//   ....[25]....
        /*486c*/ 	.word	0xffffffff


	//   ....[26]....
        /*4870*/ 	.word	0xffffffff


	//   ....[27]....
        /*4874*/ 	.word	0xffffffff


	//   ....[28]....
        /*4878*/ 	.word	0xffffffff


	//   ....[29]....
        /*487c*/ 	.word	0xffffffff


	//   ....[30]....
        /*4880*/ 	.word	0xffffffff


	//   ....[31]....
        /*4884*/ 	.word	0xffffffff


	//   ....[32]....
        /*4888*/ 	.word	0xffffffff


	//   ....[33]....
        /*488c*/ 	.word	0xffffffff


	//   ....[34]....
        /*4890*/ 	.word	0xffffffff


	//   ....[35]....
        /*4894*/ 	.word	0xffffffff


	//   ....[36]....
        /*4898*/ 	.word	0xffffffff


	//   ....[37]....
        /*489c*/ 	.word	0xffffffff


	//   ....[38]....
        /*48a0*/ 	.word	0xffffffff


	//   ....[39]....
        /*48a4*/ 	.word	0xffffffff


	//   ....[40]....
        /*48a8*/ 	.word	0xffffffff


	//   ....[41]....
        /*48ac*/ 	.word	0xffffffff


	//   ....[42]....
        /*48b0*/ 	.word	0xffffffff


	//   ....[43]....
        /*48b4*/ 	.word	0xffffffff


	//   ....[44]....
        /*48b8*/ 	.word	0xffffffff


	//   ....[45]....
        /*48bc*/ 	.word	0xffffffff


	//   ....[46]....
        /*48c0*/ 	.word	0xffffffff


	//   ....[47]....
        /*48c4*/ 	.word	0xffffffff


	//   ....[48]....
        /*48c8*/ 	.word	0xffffffff


	//   ....[49]....
        /*48cc*/ 	.word	0xffffffff


	//   ....[50]....
        /*48d0*/ 	.word	0xffffffff


	//   ....[51]....
        /*48d4*/ 	.word	0xffffffff


	//   ....[52]....
        /*48d8*/ 	.word	0xffffffff


	//   ....[53]....
        /*48dc*/ 	.word	0xffffffff


	//   ....[54]....
        /*48e0*/ 	.word	0xffffffff


	//   ....[55]....
        /*48e4*/ 	.word	0xffffffff


	//   ....[56]....
        /*48e8*/ 	.word	0xffffffff


	//   ....[57]....
        /*48ec*/ 	.word	0xffffffff


	//   ....[58]....
        /*48f0*/ 	.word	0xffffffff


	//   ....[59]....
        /*48f4*/ 	.word	0xffffffff


	//   ....[60]....
        /*48f8*/ 	.word	0xffffffff


	//   ....[61]....
        /*48fc*/ 	.word	0xffffffff


	//   ....[62]....
        /*4900*/ 	.word	0xffffffff


	//   ....[63]....
        /*4904*/ 	.word	0xffffffff


	//   ....[64]....
        /*4908*/ 	.word	0xffffffff


	//   ....[65]....
        /*490c*/ 	.word	0xffffffff


	//   ....[66]....
        /*4910*/ 	.word	0xffffffff


	//   ....[67]....
        /*4914*/ 	.word	0xffffffff


	//   ....[68]....
        /*4918*/ 	.word	0xffffffff


	//   ....[69]....
        /*491c*/ 	.word	0xffffffff


	//   ....[70]....
        /*4920*/ 	.word	0xffffffff


	//   ....[71]....
        /*4924*/ 	.word	0xffffffff


	//   ....[72]....
        /*4928*/ 	.word	0xffffffff


	//   ....[73]....
        /*492c*/ 	.word	0xffffffff


	//   ....[74]....
        /*4930*/ 	.word	0xffffffff


	//   ....[75]....
        /*4934*/ 	.word	0xffffffff


	//   ....[76]....
        /*4938*/ 	.word	0xffffffff


	//   ....[77]....
        /*493c*/ 	.word	0xffffffff


	//   ....[78]....
        /*4940*/ 	.word	0xffffffff


	//   ....[79]....
        /*4944*/ 	.word	0xffffffff


	//   ....[80]....
        /*4948*/ 	.word	0xffffffff


	//   ....[81]....
        /*494c*/ 	.word	0xffffffff


	//   ....[82]....
        /*4950*/ 	.word	0xffffffff


	//   ....[83]....
        /*4954*/ 	.word	0xffffffff


	//   ....[84]....
        /*4958*/ 	.word	0xffffffff


	//   ....[85]....
        /*495c*/ 	.word	0xffffffff


	//   ....[86]....
        /*4960*/ 	.word	0xffffffff


	//   ....[87]....
        /*4964*/ 	.word	0xffffffff


	//   ....[88]....
        /*4968*/ 	.word	0xffffffff


	//   ....[89]....
        /*496c*/ 	.word	0xffffffff


	//   ....[90]....
        /*4970*/ 	.word	0xffffffff


	//   ....[91]....
        /*4974*/ 	.word	0xffffffff


	//   ....[92]....
        /*4978*/ 	.word	0xffffffff


	//   ....[93]....
        /*497c*/ 	.word	0xffffffff


	//   ....[94]....
        /*4980*/ 	.word	0xffffffff


	//   ....[95]....
        /*4984*/ 	.word	0xffffffff


	//   ....[96]....
        /*4988*/ 	.word	0xffffffff


	//   ....[97]....
        /*498c*/ 	.word	0xffffffff


	//   ....[98]....
        /*4990*/ 	.word	0xffffffff


	//   ....[99]....
        /*4994*/ 	.word	0xffffffff


	//   ....[100]....
        /*4998*/ 	.word	0xffffffff


	//   ....[101]....
        /*499c*/ 	.word	0xffffffff


	//   ....[102]....
        /*49a0*/ 	.word	0xffffffff


	//   ....[103]....
        /*49a4*/ 	.word	0xffffffff


	//   ....[104]....
        /*49a8*/ 	.word	0xffffffff


	//   ....[105]....
        /*49ac*/ 	.word	0xffffffff


	//   ....[106]....
        /*49b0*/ 	.word	0xffffffff


	//   ....[107]....
        /*49b4*/ 	.word	0xffffffff


	//   ....[108]....
        /*49b8*/ 	.word	0xffffffff


	//   ....[109]....
        /*49bc*/ 	.word	0xffffffff


	//   ....[110]....
        /*49c0*/ 	.word	0xffffffff


	//   ....[111]....
        /*49c4*/ 	.word	0xffffffff


	//   ....[112]....
        /*49c8*/ 	.word	0xffffffff


	//   ....[113]....
        /*49cc*/ 	.word	0xffffffff


	//   ....[114]....
        /*49d0*/ 	.word	0xffffffff


	//   ....[115]....
        /*49d4*/ 	.word	0xffffffff


	//   ....[116]....
        /*49d8*/ 	.word	0xffffffff


	//   ....[117]....
        /*49dc*/ 	.word	0xffffffff


	//   ....[118]....
        /*49e0*/ 	.word	0xffffffff


	//   ....[119]....
        /*49e4*/ 	.word	0xffffffff


	//   ....[120]....
        /*49e8*/ 	.word	0xffffffff


	//   ....[121]....
        /*49ec*/ 	.word	0xffffffff


	//   ....[122]....
        /*49f0*/ 	.word	0xffffffff


	//   ....[123]....
        /*49f4*/ 	.word	0xffffffff


	//   ....[124]....
        /*49f8*/ 	.word	0xffffffff


	//   ....[125]....
        /*49fc*/ 	.word	0xffffffff


	//   ....[126]....
        /*4a00*/ 	.word	0xffffffff


	//   ....[127]....
        /*4a04*/ 	.word	0xffffffff


	//   ....[128]....
        /*4a08*/ 	.word	0xffffffff


	//   ....[129]....
        /*4a0c*/ 	.word	0xffffffff


	//   ....[130]....
        /*4a10*/ 	.word	0xffffffff


	//   ....[131]....
        /*4a14*/ 	.word	0xffffffff


	//   ....[132]....
        /*4a18*/ 	.word	0xffffffff


	//   ....[133]....
        /*4a1c*/ 	.word	0xffffffff


	//   ....[134]....
        /*4a20*/ 	.word	0xffffffff


	//   ....[135]....
        /*4a24*/ 	.word	0xffffffff


	//   ....[136]....
        /*4a28*/ 	.word	0xffffffff


	//   ....[137]....
        /*4a2c*/ 	.word	0xffffffff


	//   ....[138]....
        /*4a30*/ 	.word	0xffffffff


	//   ....[139]....
        /*4a34*/ 	.word	0xffffffff


	//   ....[140]....
        /*4a38*/ 	.word	0xffffffff


	//   ....[141]....
        /*4a3c*/ 	.word	0xffffffff


	//   ....[142]....
        /*4a40*/ 	.word	0xffffffff


	//   ....[143]....
        /*4a44*/ 	.word	0xffffffff


	//   ....[144]....
        /*4a48*/ 	.word	0xffffffff


	//   ....[145]....
        /*4a4c*/ 	.word	0xffffffff


	//   ....[146]....
        /*4a50*/ 	.word	0xffffffff


	//   ....[147]....
        /*4a54*/ 	.word	0xffffffff


	//   ....[148]....
        /*4a58*/ 	.word	0xffffffff


	//   ....[149]....
        /*4a5c*/ 	.word	0xffffffff


	//   ....[150]....
        /*4a60*/ 	.word	0xffffffff


	//   ....[151]....
        /*4a64*/ 	.word	0xffffffff


	//   ....[152]....
        /*4a68*/ 	.word	0xffffffff


	//   ....[153]....
        /*4a6c*/ 	.word	0xffffffff


	//   ....[154]....
        /*4a70*/ 	.word	0xffffffff


	//   ....[155]....
        /*4a74*/ 	.word	0xffffffff


	//   ....[156]....
        /*4a78*/ 	.word	0xffffffff


	//   ....[157]....
        /*4a7c*/ 	.word	0xffffffff


	//   ....[158]....
        /*4a80*/ 	.word	0xffffffff


	//   ....[159]....
        /*4a84*/ 	.word	0xffffffff


	//   ....[160]....
        /*4a88*/ 	.word	0xffffffff


	//   ....[161]....
        /*4a8c*/ 	.word	0xffffffff


	//   ....[162]....
        /*4a90*/ 	.word	0xffffffff


	//   ....[163]....
        /*4a94*/ 	.word	0xffffffff


	//   ....[164]....
        /*4a98*/ 	.word	0xffffffff


	//   ....[165]....
        /*4a9c*/ 	.word	0xffffffff


	//   ....[166]....
        /*4aa0*/ 	.word	0xffffffff


	//   ....[167]....
        /*4aa4*/ 	.word	0xffffffff


	//   ....[168]....
        /*4aa8*/ 	.word	0xffffffff


	//   ....[169]....
        /*4aac*/ 	.word	0xffffffff


	//   ....[170]....
        /*4ab0*/ 	.word	0xffffffff


	//   ....[171]....
        /*4ab4*/ 	.word	0xffffffff


	//   ....[172]....
        /*4ab8*/ 	.word	0xffffffff


	//   ....[173]....
        /*4abc*/ 	.word	0xffffffff


	//   ....[174]....
        /*4ac0*/ 	.word	0xffffffff


	//   ....[175]....
        /*4ac4*/ 	.word	0xffffffff


	//   ....[176]....
        /*4ac8*/ 	.word	0xffffffff


	//   ....[177]....
        /*4acc*/ 	.word	0xffffffff


	//   ....[178]....
        /*4ad0*/ 	.word	0xffffffff


	//   ....[179]....
        /*4ad4*/ 	.word	0xffffffff


	//   ....[180]....
        /*4ad8*/ 	.word	0xffffffff


	//   ....[181]....
        /*4adc*/ 	.word	0xffffffff


	//   ....[182]....
        /*4ae0*/ 	.word	0xffffffff


	//   ....[183]....
        /*4ae4*/ 	.word	0xffffffff


	//   ....[184]....
        /*4ae8*/ 	.word	0xffffffff


	//   ....[185]....
        /*4aec*/ 	.word	0xffffffff


	//   ....[186]....
        /*4af0*/ 	.word	0xffffffff


	//   ....[187]....
        /*4af4*/ 	.word	0xffffffff


	//   ....[188]....
        /*4af8*/ 	.word	0xffffffff


	//   ....[189]....
        /*4afc*/ 	.word	0xffffffff


	//   ....[190]....
        /*4b00*/ 	.word	0xffffffff


	//   ....[191]....
        /*4b04*/ 	.word	0xffffffff


	//----- nvinfo : EIATTR_COOP_GROUP_INSTR_OFFSETS
	.align		4
.L_66:
        /*4b08*/ 	.byte	0x04, 0x28
        /*4b0a*/ 	.short	(.L_68 - .L_67)


	//   ....[0]....
.L_67:
        /*4b0c*/ 	.word	0x0003c050


	//   ....[1]....
        /*4b10*/ 	.word	0x0003c060


	//   ....[2]....
        /*4b14*/ 	.word	0x0003c090


	//   ....[3]....
        /*4b18*/ 	.word	0x0003c190


	//   ....[4]....
        /*4b1c*/ 	.word	0x0003c3d0


	//   ....[5]....
        /*4b20*/ 	.word	0x0003c3e0


	//   ....[6]....
        /*4b24*/ 	.word	0x0003c3f0


	//   ....[7]....
        /*4b28*/ 	.word	0x0003c420


	//   ....[8]....
        /*4b2c*/ 	.word	0x0003c430


	//   ....[9]....
        /*4b30*/ 	.word	0x0003c440


	//   ....[10]....
        /*4b34*/ 	.word	0x0003c450


	//   ....[11]....
        /*4b38*/ 	.word	0x0003c460


	//   ....[12]....
        /*4b3c*/ 	.word	0x0003c480


	//   ....[13]....
        /*4b40*/ 	.word	0x0003c6b0


	//   ....[14]....
        /*4b44*/ 	.word	0x0003c6c0


	//   ....[15]....
        /*4b48*/ 	.word	0x0003c6d0


	//   ....[16]....
        /*4b4c*/ 	.word	0x0003c7b0


	//   ....[17]....
        /*4b50*/ 	.word	0x0003c7c0


	//   ....[18]....
        /*4b54*/ 	.word	0x0003c7d0


	//   ....[19]....
        /*4b58*/ 	.word	0x0003c7e0


	//   ....[20]....
        /*4b5c*/ 	.word	0x0003c7f0


	//   ....[21]....
        /*4b60*/ 	.word	0x0003c8a0


	//   ....[22]....
        /*4b64*/ 	.word	0x0003c8b0


	//   ....[23]....
        /*4b68*/ 	.word	0x0003c8e0


	//   ....[24]....
        /*4b6c*/ 	.word	0x0003c900


	//   ....[25]....
        /*4b70*/ 	.word	0x0003c910


	//   ....[26]....
        /*4b74*/ 	.word	0x0003c920


	//   ....[27]....
        /*4b78*/ 	.word	0x0003c930


	//   ....[28]....
        /*4b7c*/ 	.word	0x0003c940


	//   ....[29]....
        /*4b80*/ 	.word	0x0003c950


	//   ....[30]....
        /*4b84*/ 	.word	0x0003c960


	//   ....[31]....
        /*4b88*/ 	.word	0x0003c970


	//   ....[32]....
        /*4b8c*/ 	.word	0x0003c9d0


	//   ....[33]....
        /*4b90*/ 	.word	0x0003ca20


	//   ....[34]....
        /*4b94*/ 	.word	0x0003cbb0


	//   ....[35]....
        /*4b98*/ 	.word	0x0003cc10


	//   ....[36]....
        /*4b9c*/ 	.word	0x0003cc80


	//   ....[37]....
        /*4ba0*/ 	.word	0x0003cce0


	//   ....[38]....
        /*4ba4*/ 	.word	0x0003ce20


	//   ....[39]....
        /*4ba8*/ 	.word	0x0003ce30


	//   ....[40]....
        /*4bac*/ 	.word	0x0003ce40


	//   ....[41]....
        /*4bb0*/ 	.word	0x0003ce50


	//   ....[42]....
        /*4bb4*/ 	.word	0x0003cf20


	//   ....[43]....
        /*4bb8*/ 	.word	0x0003cff0


	//   ....[44]....
        /*4bbc*/ 	.word	0x0003d050


	//   ....[45]....
        /*4bc0*/ 	.word	0x0003d060


	//   ....[46]....
        /*4bc4*/ 	.word	0x0003d090


	//   ....[47]....
        /*4bc8*/ 	.word	0x0003d110


	//   ....[48]....
        /*4bcc*/ 	.word	0x0003d1c0


	//   ....[49]....
        /*4bd0*/ 	.word	0x0003d1d0


	//   ....[50]....
        /*4bd4*/ 	.word	0x0003d2e0


	//   ....[51]....
        /*4bd8*/ 	.word	0x0003d2f0


	//   ....[52]....
        /*4bdc*/ 	.word	0x0003d300


	//   ....[53]....
        /*4be0*/ 	.word	0x0003d310


	//   ....[54]....
        /*4be4*/ 	.word	0x0003d320


	//   ....[55]....
        /*4be8*/ 	.word	0x0003d330


	//   ....[56]....
        /*4bec*/ 	.word	0x0003d340


	//   ....[57]....
        /*4bf0*/ 	.word	0x0003d3e0


	//   ....[58]....
        /*4bf4*/ 	.word	0x0003d3f0


	//   ....[59]....
        /*4bf8*/ 	.word	0x0003d4d0


	//   ....[60]....
        /*4bfc*/ 	.word	0x0003d4e0


	//   ....[61]....
        /*4c00*/ 	.word	0x0003d4f0


	//   ....[62]....
        /*4c04*/ 	.word	0x0003d500


	//   ....[63]....
        /*4c08*/ 	.word	0x0003d510


	//   ....[64]....
        /*4c0c*/ 	.word	0x0003d9e0


	//   ....[65]....
        /*4c10*/ 	.word	0x0003da00


	//   ....[66]....
        /*4c14*/ 	.word	0x0003da20


	//   ....[67]....
        /*4c18*/ 	.word	0x0003da40


	//   ....[68]....
        /*4c1c*/ 	.word	0x0003db10


	//   ....[69]....
        /*4c20*/ 	.word	0x0003db20


	//   ....[70]....
        /*4c24*/ 	.word	0x0003db50


	//   ....[71]....
        /*4c28*/ 	.word	0x0003db60


	//   ....[72]....
        /*4c2c*/ 	.word	0x0003db90


	//   ....[73]....
        /*4c30*/ 	.word	0x0003dba0


	//   ....[74]....
        /*4c34*/ 	.word	0x0003dbd0


	//   ....[75]....
        /*4c38*/ 	.word	0x0003dbe0


	//   ....[76]....
        /*4c3c*/ 	.word	0x0003dc30


	//   ....[77]....
        /*4c40*/ 	.word	0x0003dc40


	//   ....[78]....
        /*4c44*/ 	.word	0x0003dc50


	//   ....[79]....
        /*4c48*/ 	.word	0x0003dc60


	//   ....[80]....
        /*4c4c*/ 	.word	0x0003dc70


	//   ....[81]....
        /*4c50*/ 	.word	0x0003dd00


	//   ....[82]....
        /*4c54*/ 	.word	0x0003dd10


	//   ....[83]....
        /*4c58*/ 	.word	0x0003dd20


	//   ....[84]....
        /*4c5c*/ 	.word	0x0003dd30


	//   ....[85]....
        /*4c60*/ 	.word	0x0003dd40


	//   ....[86]....
        /*4c64*/ 	.word	0x0003dda0


	//   ....[87]....
        /*4c68*/ 	.word	0x0003ddb0


	//   ....[88]....
        /*4c6c*/ 	.word	0x0003ddc0


	//   ....[89]....
        /*4c70*/ 	.word	0x0003ddd0


	//   ....[90]....
        /*4c74*/ 	.word	0x0003dde0


	//   ....[91]....
        /*4c78*/ 	.word	0x0003de40


	//   ....[92]....
        /*4c7c*/ 	.word	0x0003de50


	//   ....[93]....
        /*4c80*/ 	.word	0x0003de60


	//   ....[94]....
        /*4c84*/ 	.word	0x0003de70


	//   ....[95]....
        /*4c88*/ 	.word	0x0003de80


	//   ....[96]....
        /*4c8c*/ 	.word	0x0003f880


	//   ....[97]....
        /*4c90*/ 	.word	0x0003f930


	//   ....[98]....
        /*4c94*/ 	.word	0x0003f970


	//   ....[99]....
        /*4c98*/ 	.word	0x0003f9a0


	//   ....[100]....
        /*4c9c*/ 	.word	0x0003f9b0


	//   ....[101]....
        /*4ca0*/ 	.word	0x0003f9f0


	//   ....[102]....
        /*4ca4*/ 	.word	0x0003fa10


	//   ....[103]....
        /*4ca8*/ 	.word	0x0003fa20


	//   ....[104]....
        /*4cac*/ 	.word	0x0003fa30


	//   ....[105]....
        /*4cb0*/ 	.word	0x0003fc50


	//   ....[106]....
        /*4cb4*/ 	.word	0x0003fc60


	//   ....[107]....
        /*4cb8*/ 	.word	0x0003fc70


	//   ....[108]....
        /*4cbc*/ 	.word	0x0003fcd0


	//   ....[109]....
        /*4cc0*/ 	.word	0x0003fdd0


	//   ....[110]....
        /*4cc4*/ 	.word	0x0003fe00


	//   ....[111]....
        /*4cc8*/ 	.word	0x0003fea0


	//   ....[112]....
        /*4ccc*/ 	.word	0x0003ff80


	//   ....[113]....
        /*4cd0*/ 	.word	0x0003ff90


	//   ....[114]....
        /*4cd4*/ 	.word	0x0003ffc0


	//   ....[115]....
        /*4cd8*/ 	.word	0x0003ffd0


	//   ....[116]....
        /*4cdc*/ 	.word	0x00040030


	//   ....[117]....
        /*4ce0*/ 	.word	0x00040040


	//   ....[118]....
        /*4ce4*/ 	.word	0x00040510


	//   ....[119]....
        /*4ce8*/ 	.word	0x000405e0


	//   ....[120]....
        /*4cec*/ 	.word	0x00040620


	//   ....[121]....
        /*4cf0*/ 	.word	0x00040640


	//   ....[122]....
        /*4cf4*/ 	.word	0x00040670


	//   ....[123]....
        /*4cf8*/ 	.word	0x000406a0


	//   ....[124]....
        /*4cfc*/ 	.word	0x000406d0


	//   ....[125]....
        /*4d00*/ 	.word	0x00040700


	//   ....[126]....
        /*4d04*/ 	.word	0x00040710


	//   ....[127]....
        /*4d08*/ 	.word	0x00040760


	//   ....[128]....
        /*4d0c*/ 	.word	0x00040770


	//   ....[129]....
        /*4d10*/ 	.word	0x00040780


	//   ....[130]....
        /*4d14*/ 	.word	0x00040790


	//   ....[131]....
        /*4d18*/ 	.word	0x000407a0


	//   ....[132]....
        /*4d1c*/ 	.word	0x000407b0


	//   ....[133]....
        /*4d20*/ 	.word	0x000407c0


	//   ....[134]....
        /*4d24*/ 	.word	0x000407d0


	//   ....[135]....
        /*4d28*/ 	.word	0x000407e0


	//   ....[136]....
        /*4d2c*/ 	.word	0x000407f0


	//   ....[137]....
        /*4d30*/ 	.word	0x00040800


	//   ....[138]....
        /*4d34*/ 	.word	0x00040a00


	//   ....[139]....
        /*4d38*/ 	.word	0x00040a90


	//   ....[140]....
        /*4d3c*/ 	.word	0x00040ad0


	//   ....[141]....
        /*4d40*/ 	.word	0x00040ae0


	//   ....[142]....
        /*4d44*/ 	.word	0x00040af0


	//   ....[143]....
        /*4d48*/ 	.word	0x00040b00


	//   ....[144]....
        /*4d4c*/ 	.word	0x00040b20


	//   ....[145]....
        /*4d50*/ 	.word	0x00040b30


	//   ....[146]....
        /*4d54*/ 	.word	0x00040b50


	//   ....[147]....
        /*4d58*/ 	.word	0x00040b60


	//   ....[148]....
        /*4d5c*/ 	.word	0x00040b90


	//   ....[149]....
        /*4d60*/ 	.word	0x00040ba0


	//   ....[150]....
        /*4d64*/ 	.word	0x00040cd0


	//   ....[151]....
        /*4d68*/ 	.word	0x00040dc0


	//   ....[152]....
        /*4d6c*/ 	.word	0x00040f00


	//   ....[153]....
        /*4d70*/ 	.word	0x00040f10


	//   ....[154]....
        /*4d74*/ 	.word	0x00040f20


	//   ....[155]....
        /*4d78*/ 	.word	0x00040f30


	//   ....[156]....
        /*4d7c*/ 	.word	0x00040f40


	//   ....[157]....
        /*4d80*/ 	.word	0x00040f90


	//   ....[158]....
        /*4d84*/ 	.word	0x00040fa0


	//   ....[159]....
        /*4d88*/ 	.word	0x000410f0


	//   ....[160]....
        /*4d8c*/ 	.word	0x00041420


	//   ....[161]....
        /*4d90*/ 	.word	0x00041440


	//   ....[162]....
        /*4d94*/ 	.word	0x00041460


	//   ....[163]....
        /*4d98*/ 	.word	0x00041480


	//   ....[164]....
        /*4d9c*/ 	.word	0x00041530


	//   ....[165]....
        /*4da0*/ 	.word	0x00041540


	//   ....[166]....
        /*4da4*/ 	.word	0x00041550


	//   ....[167]....
        /*4da8*/ 	.word	0x00041590


	//   ....[168]....
        /*4dac*/ 	.word	0x000415a0


	//   ....[169]....
        /*4db0*/ 	.word	0x000415b0


	//   ....[170]....
        /*4db4*/ 	.word	0x000415f0


	//   ....[171]....
        /*4db8*/ 	.word	0x00041600


	//   ....[172]....
        /*4dbc*/ 	.word	0x00041610


	//   ....[173]....
        /*4dc0*/ 	.word	0x00041650


	//   ....[174]....
        /*4dc4*/ 	.word	0x00041660


	//   ....[175]....
        /*4dc8*/ 	.word	0x00041670


	//   ....[176]....
        /*4dcc*/ 	.word	0x000416e0


	//   ....[177]....
        /*4dd0*/ 	.word	0x000416f0


	//   ....[178]....
        /*4dd4*/ 	.word	0x00041700


	//   ....[179]....
        /*4dd8*/ 	.word	0x00041710


	//   ....[180]....
        /*4ddc*/ 	.word	0x00041760


	//   ....[181]....
        /*4de0*/ 	.word	0x00041770


	//   ....[182]....
        /*4de4*/ 	.word	0x00041780


	//   ....[183]....
        /*4de8*/ 	.word	0x00041790


	//   ....[184]....
        /*4dec*/ 	.word	0x000417e0


	//   ....[185]....
        /*4df0*/ 	.word	0x000417f0


	//   ....[186]....
        /*4df4*/ 	.word	0x00041800


	//   ....[187]....
        /*4df8*/ 	.word	0x00041810


	//   ....[188]....
        /*4dfc*/ 	.word	0x00041860


	//   ....[189]....
        /*4e00*/ 	.word	0x00041870


	//   ....[190]....
        /*4e04*/ 	.word	0x00041880


	//   ....[191]....
        /*4e08*/ 	.word	0x00041890


	//----- nvinfo : EIATTR_EXIT_INSTR_OFFSETS
	.align		4
.L_68:
        /*4e0c*/ 	.byte	0x04, 0x1c
        /*4e0e*/ 	.short	(.L_70 - .L_69)


	//   ....[0]....
.L_69:
        /*4e10*/ 	.word	0x00080de0


	//   ....[1]....
        /*4e14*/ 	.word	0x00080eb0


	//----- nvinfo : EIATTR_REQNTID
	.align		4
.L_70:
        /*4e18*/ 	.byte	0x04, 0x10
        /*4e1a*/ 	.short	(.L_72 - .L_71)
.L_71:
        /*4e1c*/ 	.word	0x00000200
        /*4e20*/ 	.word	0x00000001
        /*4e24*/ 	.word	0x00000001
.L_72:


//--------------------- .nv.callgraph             --------------------------
	.section	.nv.callgraph,"",@"SHT_CUDA_CALLGRAPH"
	.align	4
	.sectionentsize	8
	.align		4
        /*0000*/ 	.word	0x00000000
	.align		4
        /*0004*/ 	.word	0xffffffff
	.align		4
        /*0008*/ 	.word	0x00000000
	.align		4
        /*000c*/ 	.word	0xfffffffe
	.align		4
        /*0010*/ 	.word	0x00000000
	.align		4
        /*0014*/ 	.word	0xfffffffd
	.align		4
        /*0018*/ 	.word	0x00000000
	.align		4
        /*001c*/ 	.word	0xfffffffc


//--------------------- .nv.rel.action            --------------------------
	.section	.nv.rel.action,"",@"SHT_CUDA_RELOCINFO"
	.align	8
	.sectionentsize	8
        /*0000*/ 	.byte	0x73, 0x00, 0x00, 0x00, 0x00, 0x00, 0x00, 0x00, 0x00, 0x00, 0x00, 0x11, 0x25, 0x00, 0x05, 0x36


//--------------------- .nv.constant4             --------------------------
	.section	.nv.constant4,"a",@progbits
	.align	8
	.align		8
.nv.constant4:
        /*0000*/ 	.dword	_$_str


//--------------------- .nv.constant0.attn_fwd    --------------------------
	.section	.nv.constant0.attn_fwd,"a",@progbits
	.sectionflags	@""
	.align	4
.nv.constant0.attn_fwd:
	.zero		488


//--------------------- .text.attn_fwd            --------------------------
	.section	.text.attn_fwd,"ax",@progbits
	.sectioninfo	@"SHI_REGISTERS=32"
	.align	128
        .global         attn_fwd
        .type           attn_fwd,@function
        .size           attn_fwd,(.L_x_3 - attn_fwd)
        .other          attn_fwd,@"STO_CUDA_ENTRY STV_DEFAULT"
attn_fwd:
.text.attn_fwd:
[----:B------:R-:W-:-:S04]  /*0000*/  IMAD.MOV.U32 R1, RZ, RZ, c[0x0][0x28] ;  /* 0x00000a00ff017624 */ /* 0x000fc800078e00ff */
[----:B------:R-:W0:Y:S01]  /*0010*/  S2R R12, SR_TID.X ;  /* 0x00000000000c7919 */ /* 0x000e220000002100 */
[----:B------:R-:W-:Y:S01]  /*0020*/  IADD3 R1, R1, -0x5c08, RZ ;  /* 0xffffa3f801017810 */ /* 0x000fe20007ffe0ff */
[----:B------:R-:W-:Y:S02]  /*0030*/  ULDC.64 UR4, c[0x0][0x118] ;  /* 0x0000460000047ab9 */ /* 0x000fe40000000a00 */
[----:B------:R-:W1:Y:S04]  /*0040*/  S2R R10, SR_CTAID.X ;  /* 0x00000000000a7919 */ /* 0x000e680000002500 */
[----:B------:R-:W2:Y:S01]  /*0050*/  S2R R27, SR_CTAID.Y ;  /* 0x00000000001b7919 */ /* 0x000ea20000002600 */
[----:B0-----:R-:W-:-:S04]  /*0060*/  SHF.R.U32.HI R0, RZ, 0x8, R12 ;  /* 0x00000008ff007819 */ /* 0x001fc8000001160c */
[----:B------:R-:W-:Y:S01]  /*0070*/  SGXT.U32 R2, R0, 0x1 ;  /* 0x000000010002781a */ /* 0x000fe20000000000 */
[----:B------:R-:W-:-:S04]  /*0080*/  IMAD.MOV.U32 R0, RZ, RZ, c[0x0][0x198] ;  /* 0x00006600ff007624 */ /* 0x000fc800078e00ff */
[----:B------:R-:W-:-:S05]  /*0090*/  IMAD R11, R2, c[0x0][0x198], RZ ;  /* 0x00006600020b7a24 */ /* 0x000fca00078e02ff */
[----:B------:R-:W-:-:S05]  /*00a0*/  LEA R13, R0, R11, 0x1 ;  /* 0x0000000b000d7211 */ /* 0x000fca00078e08ff */
[----:B------:R-:W-:-:S04]  /*00b0*/  IMAD R15, R0, 0x2, R13 ;  /* 0x00000002000f7824 */ /* 0x000fc800078e020d */
[----:B------:R-:W-:-:S05]  /*00c0*/  IMAD R23, R0, 0x2, R15 ;  /* 0x0000000200177824 */ /* 0x000fca00078e020f */
[----:B------:R-:W-:-:S05]  /*00d0*/  LEA R28, R0, R23, 0x1 ;  /* 0x00000017001c7211 */ /* 0x000fca00078e08ff */
[----:B------:R-:W-:-:S04]  /*00e0*/  IMAD R21, R0, 0x2, R28 ;  /* 0x0000000200157824 */ /* 0x000fc800078e021c */
[----:B------:R-:W-:Y:S01]  /*00f0*/  IMAD R19, R0, 0x2, R21 ;  /* 0x0000000200137824 */ /* 0x000fe200078e0215 */
[----:B------:R0:W-:Y:S01]  /*0100*/  STL [R1+0x13d4], R21 ;  /* 0x0013d41501007387 */ /* 0x0001e20000100800 */
[----:B------:R-:W-:-:S04]  /*0110*/  LOP3.LUT R0, R12, 0xff, RZ, 0xc0, !PT ;  /* 0x000000ff0c007812 */ /* 0x000fc800078ec0ff */
[----:B-1----:R-:W-:Y:S01]  /*0120*/  LEA R26, R10, R0, 0x8 ;  /* 0x000000000a1a7211 */ /* 0x002fe200078e40ff */
[----:B--2---:R-:W-:Y:S02]  /*0130*/  IMAD R10, R27, c[0x0][0x190], RZ ;  /* 0x000064001b0a7a24 */ /* 0x004fe400078e02ff */
[----:B------:R-:W-:Y:S01]  /*0140*/  IMAD.SHL.U32 R0, R0, 0x2, RZ ;  /* 0x0000000200007824 */ /* 0x000fe200078e00ff */
[----:B0-----:R-:W-:Y:S01]  /*0150*/  MOV R21, c[0x0][0x198] ;  /* 0x0000660000157a02 */ /* 0x001fe20000000f00 */
[----:B------:R-:W-:-:S04]  /*0160*/  IMAD R27, R26, c[0x0][0x194], RZ ;  /* 0x000065001a1b7a24 */ /* 0x000fc800078e02ff */
[----:B------:R-:W-:-:S04]  /*0170*/  IMAD R17, R21, 0x2, R19 ;  /* 0x0000000215117824 */ /* 0x000fc800078e0213 */
[----:B------:R-:W-:-:S05]  /*0180*/  IMAD R16, R21, 0x2, R17 ;  /* 0x0000000215107824 */ /* 0x000fca00078e0211 */
[----:B------:R-:W-:-:S05]  /*0190*/  LEA R18, R21, R16, 0x1 ;  /* 0x0000001015127211 */ /* 0x000fca00078e08ff */
        /* <DEDUP_REMOVED lines=14> */
[----:B------:R0:W-:Y:S04]  /*0280*/  STL [R1+0x4], R14 ;  /* 0x0000040e01007387 */ /* 0x0001e80000100800 */
[----:B------:R1:W-:Y:S01]  /*0290*/  STL [R1+0x11e0], R26 ;  /* 0x0011e01a01007387 */ /* 0x0003e20000100800 */
[----:B0-----:R-:W-:-:S04]  /*02a0*/  IMAD R14, R21, 0x2, R14 ;  /* 0x00000002150e7824 */ /* 0x001fc800078e020e */
[C---:B-1----:R-:W-:Y:S01]  /*02b0*/  IMAD R26, R21.reuse, 0x2, R14 ;  /* 0x00000002151a7824 */ /* 0x042fe200078e020e */
[----:B------:R0:W-:Y:S04]  /*02c0*/  STL [R1], R14 ;  /* 0x0000000e01007387 */ /* 0x0001e80000100800 */
[----:B------:R1:W-:Y:S01]  /*02d0*/  STL [R1+0x8], R26 ;  /* 0x0000081a01007387 */ /* 0x0003e20000100800 */
[----:B0-----:R-:W-:Y:S02]  /*02e0*/  SHF.R.S32.HI R14, RZ, 0x8, R12 ;  /* 0x00000008ff0e7819 */ /* 0x001fe4000001140c */
[----:B------:R-:W-:Y:S01]  /*02f0*/  SHF.L.U32 R12, R10, 0x1, RZ ;  /* 0x000000010a0c7819 */ /* 0x000fe200000006ff */
[----:B------:R-:W-:Y:S02]  /*0300*/  IMAD R10, R21, 0x2, R26 ;  /* 0x00000002150a7824 */ /* 0x000fe400078e021a */
[----:B-1----:R-:W-:-:S02]  /*0310*/  IMAD.SHL.U32 R26, R27, 0x2, RZ ;  /* 0x000000021b1a7824 */ /* 0x002fc400078e00ff */
[----:B------:R-:W-:Y:S01]  /*0320*/  IMAD.HI R27, R27, 0x2, RZ ;  /* 0x000000021b1b7827 */ /* 0x000fe200078e02ff */
[----:B------:R0:W-:Y:S02]  /*0330*/  STL [R1+0xc], R10 ;  /* 0x00000c0a01007387 */ /* 0x0001e40000100800 */
[----:B------:R-:W-:Y:S02]  /*0340*/  IADD3 R26, P0, P1, R26, c[0x0][0x160], R12 ;  /* 0x000058001a1a7a10 */ /* 0x000fe4000791e00c */
[----:B------:R-:W-:-:S04]  /*0350*/  SGXT R12, R14, 0x1 ;  /* 0x000000010e0c781a */ /* 0x000fc80000000200 */
[----:B------:R-:W-:Y:S02]  /*0360*/  LOP3.LUT R0, R0, 0x210, R12, 0x78, !PT ;  /* 0x0000021000007812 */ /* 0x000fe400078e780c */
[----:B0-----:R-:W-:-:S05]  /*0370*/  LEA R10, R21, R10, 0x1 ;  /* 0x0000000a150a7211 */ /* 0x001fca00078e08ff */
[----:B------:R0:W-:Y:S01]  /*0380*/  STL [R1+0x28], R10 ;  /* 0x0000280a01007387 */ /* 0x0001e20000100800 */
[----:B------:R-:W-:-:S05]  /*0390*/  IMAD R21, R21, 0x2, R10 ;  /* 0x0000000215157824 */ /* 0x000fca00078e020a */
[----:B------:R-:W-:Y:S04]  /*03a0*/  STL [R1+0x24], R21 ;  /* 0x0000241501007387 */ /* 0x000fe80000100800 */
[----:B0-----:R-:W0:Y:S04]  /*03b0*/  S2R R10, SR_CTAID.Y ;  /* 0x00000000000a7919 */ /* 0x001e280000002600 */
[----:B------:R1:W-:Y:S02]  /*03c0*/  STL [R1+0x1360], R0 ;  /* 0x0013600001007387 */ /* 0x0003e40000100800 */
[----:B-1----:R-:W-:-:S05]  /*03d0*/  MOV R0, c[0x0][0x198] ;  /* 0x0000660000007a02 */ /* 0x002fca0000000f00 */
[----:B------:R-:W-:-:S04]  /*03e0*/  IMAD R14, R0, 0x2, R21 ;  /* 0x00000002000e7824 */ /* 0x000fc800078e0215 */
[----:B------:R-:W-:Y:S01]  /*03f0*/  IMAD R21, R0, 0x2, R14 ;  /* 0x0000000200157824 */ /* 0x000fe200078e020e */
[----:B------:R-:W-:Y:S01]  /*0400*/  STL [R1+0x30], R14 ;  /* 0x0000300e01007387 */ /* 0x000fe20000100800 */
[----:B0-----:R-:W-:-:S03]  /*0410*/  IMAD R10, R10, c[0x0][0x190], RZ ;  /* 0x000064000a0a7a24 */ /* 0x001fc600078e02ff */
[----:B------:R0:W-:Y:S01]  /*0420*/  STL [R1+0x3c], R21 ;  /* 0x00003c1501007387 */ /* 0x0001e20000100800 */
[----:B------:R-:W-:-:S05]  /*0430*/  IMAD.HI R10, R10, 0x2, RZ ;  /* 0x000000020a0a7827 */ /* 0x000fca00078e02ff */
[----:B------:R-:W-:Y:S02]  /*0440*/  IADD3.X R27, R27, c[0x0][0x164], R10, P0, P1 ;  /* 0x000059001b1b7a10 */ /* 0x000fe400007e240a */
[-C--:B------:R-:W-:Y:S02]  /*0450*/  LEA R10, P0, R11, R26.reuse, 0x1 ;  /* 0x0000001a0b0a7211 */ /* 0x080fe400078008ff */
[-C--:B------:R-:W-:Y:S02]  /*0460*/  LEA R12, P1, R13, R26.reuse, 0x1 ;  /* 0x0000001a0d0c7211 */ /* 0x080fe400078208ff */
[-C--:B------:R-:W-:Y:S02]  /*0470*/  LEA.HI.X.SX32 R11, R11, R27.reuse, 0x1, P0 ;  /* 0x0000001b0b0b7211 */ /* 0x080fe400000f0eff */
[----:B------:R-:W-:Y:S02]  /*0480*/  LEA.HI.X.SX32 R13, R13, R27, 0x1, P1 ;  /* 0x0000001b0d0d7211 */ /* 0x000fe400008f0eff */
[----:B0-----:R-:W-:Y:S01]  /*0490*/  LEA R21, R0, R21, 0x1 ;  /* 0x0000001500157211 */ /* 0x001fe200078e08ff */
[----:B------:R0:W2:Y:S01]  /*04a0*/  LDG.E.U16 R10, [R10.64] ;  /* 0x000000040a0a7981 */ /* 0x0000a2000c1e1500 */
[----:B------:R-:W-:-:S03]  /*04b0*/  LEA R14, P0, R15, R26, 0x1 ;  /* 0x0000001a0f0e7211 */ /* 0x000fc600078008ff */
[----:B------:R1:W3:Y:S01]  /*04c0*/  LDG.E.U16 R12, [R12.64] ;  /* 0x000000040c0c7981 */ /* 0x0002e2000c1e1500 */
[----:B------:R-:W-:Y:S01]  /*04d0*/  LEA.HI.X.SX32 R15, R15, R27, 0x1, P0 ;  /* 0x0000001b0f0f7211 */ /* 0x000fe200000f0eff */
[C---:B0-----:R-:W-:Y:S02]  /*04e0*/  IMAD R11, R0.reuse, 0x2, R21 ;  /* 0x00000002000b7824 */ /* 0x041fe400078e0215 */
[----:B------:R0:W-:Y:S02]  /*04f0*/  STL [R1+0x5c], R21 ;  /* 0x00005c1501007387 */ /* 0x0001e40000100800 */
[----:B-1----:R-:W-:Y:S02]  /*0500*/  IMAD.MOV.U32 R13, RZ, RZ, R11 ;  /* 0x000000ffff0d7224 */ /* 0x002fe400078e000b */
[----:B------:R-:W4:Y:S04]  /*0510*/  LDG.E.U16 R15, [R14.64] ;  /* 0x000000040e0f7981 */ /* 0x000f28000c1e1500 */
[----:B0-----:R-:W5:Y:S04]  /*0520*/  LDL.LU R21, [R1+0x13d4] ;  /* 0x0013d40001157983 */ /* 0x001f680000300800 */
[----:B------:R-:W-:Y:S01]  /*0530*/  STL [R1+0x4c], R11 ;  /* 0x00004c0b01007387 */ /* 0x000fe20000100800 */
[----:B------:R-:W-:-:S03]  /*0540*/  LEA R0, R0, R13, 0x1 ;  /* 0x0000000d00007211 */ /* 0x000fc600078e08ff */
[----:B--2---:R0:W-:Y:S04]  /*0550*/  STL [R1+0x4bc], R10 ;  /* 0x0004bc0a01007387 */ /* 0x0041e80000100800 */
[----:B---3--:R1:W-:Y:S01]  /*0560*/  STL [R1+0x4b8], R12 ;  /* 0x0004b80c01007387 */ /* 0x0083e20000100800 */
[CC--:B0-----:R-:W-:Y:S02]  /*0570*/  LEA R10, P0, R23.reuse, R26.reuse, 0x1 ;  /* 0x0000001a170a7211 */ /* 0x0c1fe400078008ff */
[C---:B-1----:R-:W-:Y:S02]  /*0580*/  LEA R12, P1, R28.reuse, R26, 0x1 ;  /* 0x0000001a1c0c7211 */ /* 0x042fe400078208ff */
[-C--:B------:R-:W-:Y:S02]  /*0590*/  LEA.HI.X.SX32 R11, R23, R27.reuse, 0x1, P0 ;  /* 0x0000001b170b7211 */ /* 0x080fe400000f0eff */
[----:B------:R-:W-:-:S03]  /*05a0*/  LEA.HI.X.SX32 R13, R28, R27, 0x1, P1 ;  /* 0x0000001b1c0d7211 */ /* 0x000fc600008f0eff */
[----:B------:R0:W2:Y:S01]  /*05b0*/  LDG.E.U16 R28, [R10.64] ;  /* 0x000000040a1c7981 */ /* 0x0000a2000c1e1500 */
[----:B------:R-:W-:-:S03]  /*05c0*/  IMAD.MOV.U32 R23, RZ, RZ, c[0x0][0x198] ;  /* 0x00006600ff177624 */ /* 0x000fc600078e00ff */
[----:B------:R1:W-:Y:S04]  /*05d0*/  STL [R1+0x54], R0 ;  /* 0x0000540001007387 */ /* 0x0003e80000100800 */
[----:B----4-:R3:W-:Y:S04]  /*05e0*/  STL [R1+0x4b4], R15 ;  /* 0x0004b40f01007387 */ /* 0x0107e80000100800 */
[----:B------:R4:W4:Y:S01]  /*05f0*/  LDG.E.U16 R13, [R12.64] ;  /* 0x000000040c0d7981 */ /* 0x000922000c1e1500 */
[----:B-1----:R-:W-:Y:S01]  /*0600*/  IMAD R0, R23, 0x2, R0 ;  /* 0x0000000217007824 */ /* 0x002fe200078e0200 */
[----:B-----5:R-:W-:-:S04]  /*0610*/  LEA R14, P0, R21, R26, 0x1 ;  /* 0x0000001a150e7211 */ /* 0x020fc800078008ff */
[----:B------:R1:W-:Y:S01]  /*0620*/  STL [R1+0x60], R0 ;  /* 0x0000600001007387 */ /* 0x0003e20000100800 */
[----:B---3--:R-:W-:Y:S02]  /*0630*/  LEA.HI.X.SX32 R15, R21, R27, 0x1, P0 ;  /* 0x0000001b150f7211 */ /* 0x008fe400000f0eff */
[----:B-1----:R-:W-:Y:S02]  /*0640*/  LEA R0, R23, R0, 0x1 ;  /* 0x0000000017007211 */ /* 0x002fe400078e08ff */
[----:B0-----:R-:W-:-:S04]  /*0650*/  LEA R10, P0, R19, R26, 0x1 ;  /* 0x0000001a130a7211 */ /* 0x001fc800078008ff */
[----:B------:R-:W-:Y:S01]  /*0660*/  LEA.HI.X.SX32 R11, R19, R27, 0x1, P0 ;  /* 0x0000001b130b7211 */ /* 0x000fe200000f0eff */
[----:B--2---:R0:W-:Y:S02]  /*0670*/  STL [R1+0x4b0], R28 ;  /* 0x0004b01c01007387 */ /* 0x0041e40000100800 */
[----:B0-----:R-:W-:-:S04]  /*0680*/  IMAD R28, R23, 0x2, R0 ;  /* 0x00000002171c7824 */ /* 0x001fc800078e0200 */
[C---:B------:R-:W-:Y:S02]  /*0690*/  IMAD R21, R23.reuse, 0x2, R28 ;  /* 0x0000000217157824 */ /* 0x040fe400078e021c */
[----:B------:R0:W2:Y:S03]  /*06a0*/  LDG.E.U16 R28, [R14.64] ;  /* 0x000000040e1c7981 */ /* 0x0000a6000c1e1500 */
[----:B------:R-:W-:Y:S02]  /*06b0*/  LEA R19, R23, R21, 0x1 ;  /* 0x0000001517137211 */ /* 0x000fe400078e08ff */
[----:B------:R1:W3:Y:S01]  /*06c0*/  LDG.E.U16 R21, [R10.64] ;  /* 0x000000040a157981 */ /* 0x0002e2000c1e1500 */
[----:B----4-:R-:W-:-:S03]  /*06d0*/  LEA R12, P0, R17, R26, 0x1 ;  /* 0x0000001a110c7211 */ /* 0x010fc600078008ff */
[----:B------:R4:W-:Y:S02]  /*06e0*/  STL [R1+0x4ac], R13 ;  /* 0x0004ac0d01007387 */ /* 0x0009e40000100800 */
[----:B----4-:R-:W-:Y:S01]  /*06f0*/  LEA.HI.X.SX32 R13, R17, R27, 0x1, P0 ;  /* 0x0000001b110d7211 */ /* 0x010fe200000f0eff */
[----:B------:R-:W-:-:S04]  /*0700*/  IMAD.MOV.U32 R17, RZ, RZ, c[0x0][0x198] ;  /* 0x00006600ff117624 */ /* 0x000fc800078e00ff */
[----:B------:R-:W-:Y:S01]  /*0710*/  IMAD R19, R17, 0x2, R19 ;  /* 0x0000000211137824 */ /* 0x000fe200078e0213 */
[----:B0-----:R-:W-:-:S04]  /*0720*/  LEA R14, P1, R16, R26, 0x1 ;  /* 0x0000001a100e7211 */ /* 0x001fc800078208ff */
[----:B------:R0:W-:Y:S01]  /*0730*/  STL [R1+0xc0], R19 ;  /* 0x0000c01301007387 */ /* 0x0001e20000100800 */
[----:B-1----:R-:W-:Y:S02]  /*0740*/  LEA R10, P0, R18, R26, 0x1 ;  /* 0x0000001a120a7211 */ /* 0x002fe400078008ff */
[----:B------:R-:W-:Y:S02]  /*0750*/  LEA.HI.X.SX32 R15, R16, R27, 0x1, P1 ;  /* 0x0000001b100f7211 */ /* 0x000fe400008f0eff */
[----:B0-----:R-:W-:-:S03]  /*0760*/  LEA R19, R17, R19, 0x1 ;  /* 0x0000001311137211 */ /* 0x001fc600078e08ff */
[----:B------:R0:W4:Y:S01]  /*0770*/  LDG.E.U16 R23, [R14.64] ;  /* 0x000000040e177981 */ /* 0x000122000c1e1500 */
[----:B------:R-:W-:Y:S01]  /*0780*/  LEA.HI.X.SX32 R11, R18, R27, 0x1, P0 ;  /* 0x0000001b120b7211 */ /* 0x000fe200000f0eff */
[C---:B------:R-:W-:Y:S02]  /*0790*/  IMAD R16, R17.reuse, 0x2, R19 ;  /* 0x0000000211107824 */ /* 0x040fe400078e0213 */
[----:B--2---:R1:W-:Y:S04]  /*07a0*/  STL [R1+0x4a8], R28 ;  /* 0x0004a81c01007387 */ /* 0x0043e80000100800 */
[----:B-1----:R1:W2:Y:S04]  /*07b0*/  LDG.E.U16 R28, [R12.64] ;  /* 0x000000040c1c7981 */ /* 0x0022a8000c1e1500 */
[----:B------:R-:W-:Y:S04]  /*07c0*/  STL [R1+0x38], R19 ;  /* 0x0000381301007387 */ /* 0x000fe80000100800 */
[----:B------:R-:W-:Y:S04]  /*07d0*/  STL [R1+0x34], R16 ;  /* 0x0000341001007387 */ /* 0x000fe80000100800 */
[----:B---3--:R3:W-:Y:S04]  /*07e0*/  STL [R1+0x4a4], R21 ;  /* 0x0004a41501007387 */ /* 0x0087e80000100800 */
[----:B---3--:R3:W5:Y:S01]  /*07f0*/  LDG.E.U16 R21, [R10.64] ;  /* 0x000000040a157981 */ /* 0x008762000c1e1500 */
[----:B------:R-:W-:Y:S01]  /*0800*/  IMAD R16, R17, 0x2, R16 ;  /* 0x0000000211107824 */ /* 0x000fe200078e0210 */
[----:B-1----:R-:W-:-:S04]  /*0810*/  LEA R12, P0, R20, R26, 0x1 ;  /* 0x0000001a140c7211 */ /* 0x002fc800078008ff */
[----:B------:R1:W-:Y:S01]  /*0820*/  STL [R1+0x50], R16 ;  /* 0x0000501001007387 */ /* 0x0003e20000100800 */
[-C--:B0-----:R-:W-:Y:S02]  /*0830*/  LEA R14, P1, R22, R26.reuse, 0x1 ;  /* 0x0000001a160e7211 */ /* 0x081fe400078208ff */
[-C--:B------:R-:W-:Y:S02]  /*0840*/  LEA.HI.X.SX32 R13, R20, R27.reuse, 0x1, P0 ;  /* 0x0000001b140d7211 */ /* 0x080fe400000f0eff */
[----:B---3--:R-:W-:Y:S02]  /*0850*/  LEA R10, P0, R24, R26, 0x1 ;  /* 0x0000001a180a7211 */ /* 0x008fe400078008ff */
[----:B-1----:R-:W-:Y:S01]  /*0860*/  LEA R16, R17, R16, 0x1 ;  /* 0x0000001011107211 */ /* 0x002fe200078e08ff */
[----:B------:R0:W3:Y:S01]  /*0870*/  LDG.E.U16 R20, [R12.64] ;  /* 0x000000040c147981 */ /* 0x0000e2000c1e1500 */
[----:B------:R-:W-:Y:S01]  /*0880*/  LEA.HI.X.SX32 R15, R22, R27, 0x1, P1 ;  /* 0x0000001b160f7211 */ /* 0x000fe200008f0eff */
[----:B------:R-:W-:-:S02]  /*0890*/  IMAD.MOV.U32 R22, RZ, RZ, c[0x0][0x198] ;  /* 0x00006600ff167624 */ /* 0x000fc400078e00ff */
[----:B------:R1:W-:Y:S01]  /*08a0*/  STL [R1+0xb8], R16 ;  /* 0x0000b81001007387 */ /* 0x0003e20000100800 */
[----:B------:R-:W-:-:S03]  /*08b0*/  LEA.HI.X.SX32 R11, R24, R27, 0x1, P0 ;  /* 0x0000001b180b7211 */ /* 0x000fc600000f0eff */
[----:B------:R0:W3:Y:S04]  /*08c0*/  LDG.E.U16 R18, [R14.64] ;  /* 0x000000040e127981 */ /* 0x0000e8000c1e1500 */
[----:B------:R4:W3:Y:S01]  /*08d0*/  LDG.E.U16 R19, [R10.64] ;  /* 0x000000040a137981 */ /* 0x0008e2000c1e1500 */
[----:B-1----:R-:W-:-:S05]  /*08e0*/  IMAD R16, R17, 0x2, R16 ;  /* 0x0000000211107824 */ /* 0x002fca00078e0210 */
[----:B------:R1:W-:Y:S01]  /*08f0*/  STL [R1+0x2c], R16 ;  /* 0x00002c1001007387 */ /* 0x0003e20000100800 */
[----:B0-----:R-:W-:Y:S02]  /*0900*/  LEA R12, P0, R2, R26, 0x1 ;  /* 0x0000001a020c7211 */ /* 0x001fe400078008ff */
[----:B-1----:R-:W-:-:S05]  /*0910*/  LEA R16, R22, R16, 0x1 ;  /* 0x0000001016107211 */ /* 0x002fca00078e08ff */
[----:B------:R0:W-:Y:S01]  /*0920*/  STL [R1+0x20], R16 ;  /* 0x0000201001007387 */ /* 0x0001e20000100800 */
[----:B------:R-:W-:Y:S02]  /*0930*/  LEA.HI.X.SX32 R13, R2, R27, 0x1, P0 ;  /* 0x0000001b020d7211 */ /* 0x000fe400000f0eff */
[----:B------:R-:W-:-:S03]  /*0940*/  LEA R2, P0, R3, R26, 0x1 ;  /* 0x0000001a03027211 */ /* 0x000fc600078008ff */
[----:B------:R1:W3:Y:S01]  /*0950*/  LDG.E.U16 R15, [R12.64] ;  /* 0x000000040c0f7981 */ /* 0x0002e2000c1e1500 */
[----:B0-----:R-:W-:-:S04]  /*0960*/  IMAD R16, R22, 0x2, R16 ;  /* 0x0000000216107824 */ /* 0x001fc800078e0210 */
[----:B----4-:R-:W-:Y:S01]  /*0970*/  IMAD R10, R22, 0x2, R16 ;  /* 0x00000002160a7824 */ /* 0x010fe200078e0210 */
[----:B------:R0:W-:Y:S01]  /*0980*/  STL [R1+0x48], R16 ;  /* 0x0000481001007387 */ /* 0x0001e20000100800 */
[----:B------:R-:W-:-:S03]  /*0990*/  LEA.HI.X.SX32 R3, R3, R27, 0x1, P0 ;  /* 0x0000001b03037211 */ /* 0x000fc600000f0eff */
[----:B0-----:R-:W-:Y:S01]  /*09a0*/  LEA R16, R22, R10, 0x1 ;  /* 0x0000000a16107211 */ /* 0x001fe200078e08ff */
[----:B--2---:R-:W-:Y:S04]  /*09b0*/  STL [R1+0x4a0], R28 ;  /* 0x0004a01c01007387 */ /* 0x004fe80000100800 */
[----:B------:R0:W-:Y:S04]  /*09c0*/  STL [R1+0xbc], R10 ;  /* 0x0000bc0a01007387 */ /* 0x0001e80000100800 */
[----:B------:R2:W-:Y:S01]  /*09d0*/  STL [R1+0x49c], R23 ;  /* 0x00049c1701007387 */ /* 0x0005e20000100800 */
[----:B0-----:R-:W-:-:S03]  /*09e0*/  LEA R10, P0, R4, R26, 0x1 ;  /* 0x0000001a040a7211 */ /* 0x001fc600078008ff */
[----:B------:R-:W-:Y:S01]  /*09f0*/  STL [R1+0x18], R16 ;  /* 0x0000181001007387 */ /* 0x000fe20000100800 */
[----:B------:R-:W-:-:S03]  /*0a00*/  LEA.HI.X.SX32 R11, R4, R27, 0x1, P0 ;  /* 0x0000001b040b7211 */ /* 0x000fc600000f0eff */
[----:B--2---:R0:W2:Y:S04]  /*0a10*/  LDG.E.U16 R23, [R2.64] ;  /* 0x0000000402177981 */ /* 0x0040a8000c1e1500 */
[----:B-----5:R4:W-:Y:S04]  /*0a20*/  STL [R1+0x498], R21 ;  /* 0x0004981501007387 */ /* 0x0209e80000100800 */
[----:B----4-:R4:W5:Y:S01]  /*0a30*/  LDG.E.U16 R21, [R10.64] ;  /* 0x000000040a157981 */ /* 0x010962000c1e1500 */
[----:B------:R-:W-:-:S04]  /*0a40*/  IMAD R14, R22, 0x2, R16 ;  /* 0x00000002160e7824 */ /* 0x000fc800078e0210 */
[----:B------:R-:W-:Y:S01]  /*0a50*/  IMAD R4, R22, 0x2, R14 ;  /* 0x0000000216047824 */ /* 0x000fe200078e020e */
[----:B------:R1:W-:Y:S01]  /*0a60*/  STL [R1+0x14], R14 ;  /* 0x0000140e01007387 */ /* 0x0003e20000100800 */
[----:B0-----:R-:W-:-:S03]  /*0a70*/  LEA R2, P0, R6, R26, 0x1 ;  /* 0x0000001a06027211 */ /* 0x001fc600078008ff */
[----:B------:R0:W-:Y:S01]  /*0a80*/  STL [R1+0x1c], R4 ;  /* 0x00001c0401007387 */ /* 0x0001e20000100800 */
[----:B-1----:R-:W-:-:S03]  /*0a90*/  LEA R14, R22, R4, 0x1 ;  /* 0x00000004160e7211 */ /* 0x002fc600078e08ff */
[----:B---3--:R-:W-:Y:S02]  /*0aa0*/  STL [R1+0x494], R20 ;  /* 0x0004941401007387 */ /* 0x008fe40000100800 */
[----:B------:R-:W-:Y:S02]  /*0ab0*/  IMAD R28, R22, 0x2, R14 ;  /* 0x00000002161c7824 */ /* 0x000fe400078e020e */
[----:B------:R1:W-:Y:S01]  /*0ac0*/  STL [R1+0xb4], R14 ;  /* 0x0000b40e01007387 */ /* 0x0003e20000100800 */
[----:B------:R-:W-:-:S03]  /*0ad0*/  LEA R12, P1, R5, R26, 0x1 ;  /* 0x0000001a050c7211 */ /* 0x000fc600078208ff */
[----:B------:R-:W3:Y:S01]  /*0ae0*/  LDL.LU R16, [R1+0x4] ;  /* 0x0000040001107983 */ /* 0x000ee20000300800 */
[----:B------:R-:W-:-:S03]  /*0af0*/  IMAD R24, R22, 0x2, R28 ;  /* 0x0000000216187824 */ /* 0x000fc600078e021c */
[----:B------:R4:W-:Y:S01]  /*0b00*/  STL [R1+0x490], R19 ;  /* 0x0004901301007387 */ /* 0x0009e20000100800 */
[-C--:B------:R-:W-:Y:S02]  /*0b10*/  LEA.HI.X.SX32 R3, R6, R27.reuse, 0x1, P0 ;  /* 0x0000001b06037211 */ /* 0x080fe400000f0eff */
[----:B0-----:R-:W-:Y:S02]  /*0b20*/  LEA R4, P0, R7, R26, 0x1 ;  /* 0x0000001a07047211 */ /* 0x001fe400078008ff */
[-C--:B------:R-:W-:Y:S01]  /*0b30*/  LEA.HI.X.SX32 R13, R5, R27.reuse, 0x1, P1 ;  /* 0x0000001b050d7211 */ /* 0x080fe200008f0eff */
[----:B-1----:R0:W3:Y:S04]  /*0b40*/  LDG.E.U16 R14, [R2.64] ;  /* 0x00000004020e7981 */ /* 0x0020e8000c1e1500 */
[----:B----4-:R-:W4:Y:S04]  /*0b50*/  LDL.LU R19, [R1] ;  /* 0x0000000001137983 */ /* 0x010f280000300800 */
[----:B------:R1:W-:Y:S01]  /*0b60*/  STL [R1+0x13c4], R28 ;  /* 0x0013c41c01007387 */ /* 0x0003e20000100800 */
[----:B------:R-:W-:-:S02]  /*0b70*/  LEA.HI.X.SX32 R5, R7, R27, 0x1, P0 ;  /* 0x0000001b07057211 */ /* 0x000fc400000f0eff */
[CC--:B------:R-:W-:Y:S01]  /*0b80*/  LEA R6, P0, R8.reuse, R26.reuse, 0x1 ;  /* 0x0000001a08067211 */ /* 0x0c0fe200078008ff */
[----:B------:R0:W4:Y:S01]  /*0b90*/  LDG.E.U16 R20, [R12.64] ;  /* 0x000000040c147981 */ /* 0x000122000c1e1500 */
[----:B-1----:R-:W-:Y:S02]  /*0ba0*/  MOV R28, c[0x0][0x198] ;  /* 0x00006600001c7a02 */ /* 0x002fe40000000f00 */
[----:B------:R-:W-:Y:S01]  /*0bb0*/  LEA.HI.X.SX32 R7, R8, R27, 0x1, P0 ;  /* 0x0000001b08077211 */ /* 0x000fe200000f0eff */
[----:B0-----:R-:W4:Y:S02]  /*0bc0*/  LDL.LU R13, [R1+0x8] ;  /* 0x00000800010d7983 */ /* 0x001f240000300800 */
[C---:B------:R-:W-:Y:S02]  /*0bd0*/  IMAD R10, R28.reuse, 0x2, R24 ;  /* 0x000000021c0a7824 */ /* 0x040fe400078e0218 */
[----:B------:R0:W-:Y:S02]  /*0be0*/  STL [R1+0x48c], R18 ;  /* 0x00048c1201007387 */ /* 0x0001e40000100800 */
[----:B------:R-:W-:Y:S01]  /*0bf0*/  IMAD R12, R28, 0x2, R10 ;  /* 0x000000021c0c7824 */ /* 0x000fe200078e020a */
[-C--:B------:R-:W-:Y:S01]  /*0c00*/  LEA R10, P0, R25, R26.reuse, 0x1 ;  /* 0x0000001a190a7211 */ /* 0x080fe200078008ff */
[----:B------:R1:W-:Y:S01]  /*0c10*/  STL [R1+0x13c8], R24 ;  /* 0x0013c81801007387 */ /* 0x0003e20000100800 */
[----:B------:R-:W-:-:S03]  /*0c20*/  LEA R2, P1, R9, R26, 0x1 ;  /* 0x0000001a09027211 */ /* 0x000fc600078208ff */
[----:B------:R1:W-:Y:S01]  /*0c30*/  STL [R1+0x488], R15 ;  /* 0x0004880f01007387 */ /* 0x0003e20000100800 */
[-C--:B------:R-:W-:Y:S02]  /*0c40*/  LEA.HI.X.SX32 R11, R25, R27.reuse, 0x1, P0 ;  /* 0x0000001b190b7211 */ /* 0x080fe400000f0eff */
[----:B------:R-:W-:Y:S01]  /*0c50*/  LEA R8, P0, R29, R26, 0x1 ;  /* 0x0000001a1d087211 */ /* 0x000fe200078008ff */
[----:B0-----:R-:W4:Y:S01]  /*0c60*/  LDL.LU R18, [R1+0xc] ;  /* 0x00000c0001127983 */ /* 0x001f220000300800 */
[----:B------:R-:W-:-:S03]  /*0c70*/  LEA.HI.X.SX32 R3, R9, R27, 0x1, P1 ;  /* 0x0000001b09037211 */ /* 0x000fc600008f0eff */
[----:B-1----:R0:W4:Y:S04]  /*0c80*/  LDG.E.U16 R24, [R6.64] ;  /* 0x0000000406187981 */ /* 0x002128000c1e1500 */
[----:B------:R1:W4:Y:S01]  /*0c90*/  LDG.E.U16 R15, [R4.64] ;  /* 0x00000004040f7981 */ /* 0x000322000c1e1500 */
[----:B------:R-:W-:-:S03]  /*0ca0*/  LEA.HI.X.SX32 R9, R29, R27, 0x1, P0 ;  /* 0x0000001b1d097211 */ /* 0x000fc600000f0eff */
[----:B------:R0:W-:Y:S01]  /*0cb0*/  STL [R1+0xb0], R12 ;  /* 0x0000b00c01007387 */ /* 0x0001e20000100800 */
[----:B-1----:R-:W-:-:S03]  /*0cc0*/  LEA R4, R28, R12, 0x1 ;  /* 0x0000000c1c047211 */ /* 0x002fc600078e08ff */
[----:B0-----:R0:W4:Y:S02]  /*0cd0*/  LDG.E.U16 R12, [R2.64] ;  /* 0x00000004020c7981 */ /* 0x001124000c1e1500 */
[C---:B------:R-:W-:Y:S02]  /*0ce0*/  IMAD R5, R28.reuse, 0x2, R4 ;  /* 0x000000021c057824 */ /* 0x040fe400078e0204 */
[----:B0-----:R3:W4:Y:S04]  /*0cf0*/  LDG.E.U16 R3, [R10.64] ;  /* 0x000000040a037981 */ /* 0x001728000c1e1500 */
[----:B--2---:R0:W-:Y:S04]  /*0d00*/  STL [R1+0x484], R23 ;  /* 0x0004841701007387 */ /* 0x0041e80000100800 */
[----:B------:R1:W-:Y:S01]  /*0d10*/  STL [R1+0x13c0], R4 ;  /* 0x0013c00401007387 */ /* 0x0003e20000100800 */
[----:B0-----:R-:W-:-:S03]  /*0d20*/  IMAD R23, R28, 0x2, R5 ;  /* 0x000000021c177824 */ /* 0x001fc600078e0205 */
[----:B-----5:R-:W-:Y:S04]  /*0d30*/  STL [R1+0x480], R21 ;  /* 0x0004801501007387 */ /* 0x020fe80000100800 */
[----:B------:R-:W2:Y:S04]  /*0d40*/  LDL.LU R25, [R1+0x28] ;  /* 0x0000280001197983 */ /* 0x000ea80000300800 */
[----:B-1----:R-:W5:Y:S04]  /*0d50*/  LDL.LU R4, [R1+0x24] ;  /* 0x0000240001047983 */ /* 0x002f680000300800 */
[----:B------:R0:W-:Y:S04]  /*0d60*/  STL [R1+0x13cc], R5 ;  /* 0x0013cc0501007387 */ /* 0x0001e80000100800 */
[----:B0-----:R0:W2:Y:S01]  /*0d70*/  LDG.E.U16 R5, [R8.64] ;  /* 0x0000000408057981 */ /* 0x0010a2000c1e1500 */
[----:B------:R-:W-:-:S05]  /*0d80*/  MOV R29, c[0x0][0x198] ;  /* 0x00006600001d7a02 */ /* 0x000fca0000000f00 */
[----:B------:R-:W-:Y:S01]  /*0d90*/  IMAD R2, R29, 0x2, R23 ;  /* 0x000000021d027824 */ /* 0x000fe200078e0217 */
[----:B---3--:R-:W-:-:S04]  /*0da0*/  LEA R10, P0, R16, R26, 0x1 ;  /* 0x0000001a100a7211 */ /* 0x008fc800078008ff */
[----:B------:R-:W-:-:S05]  /*0db0*/  LEA.HI.X.SX32 R11, R16, R27, 0x1, P0 ;  /* 0x0000001b100b7211 */ /* 0x000fca00000f0eff */
[----:B0-----:R0:W3:Y:S04]  /*0dc0*/  LDG.E.U16 R9, [R10.64] ;  /* 0x000000040a097981 */ /* 0x0010e8000c1e1500 */
[----:B----4-:R1:W-:Y:S01]  /*0dd0*/  STL [R1+0x47c], R20 ;  /* 0x00047c1401007387 */ /* 0x0103e20000100800 */
[----:B------:R-:W-:-:S03]  /*0de0*/  LEA R6, P1, R19, R26, 0x1 ;  /* 0x0000001a13067211 */ /* 0x000fc600078208ff */
[----:B-1----:R-:W4:Y:S04]  /*0df0*/  LDL.LU R20, [R1+0x30] ;  /* 0x0000300001147983 */ /* 0x002f280000300800 */
[----:B------:R-:W-:Y:S04]  /*0e00*/  STL [R1+0x478], R14 ;  /* 0x0004780e01007387 */ /* 0x000fe80000100800 */
[----:B------:R1:W-:Y:S01]  /*0e10*/  STL [R1+0xa8], R2 ;  /* 0x0000a80201007387 */ /* 0x0003e20000100800 */
[----:B------:R-:W-:-:S03]  /*0e20*/  LEA.HI.X.SX32 R7, R19, R27, 0x1, P1 ;  /* 0x0000001b13077211 */ /* 0x000fc600008f0eff */
[----:B------:R-:W4:Y:S01]  /*0e30*/  LDL.LU R21, [R1+0x3c] ;  /* 0x00003c0001157983 */ /* 0x000f220000300800 */
[----:B-1----:R-:W-:Y:S01]  /*0e40*/  IMAD R2, R29, 0x2, R2 ;  /* 0x000000021d027824 */ /* 0x002fe200078e0202 */
[----:B------:R-:W-:-:S04]  /*0e50*/  LEA R14, P0, R13, R26, 0x1 ;  /* 0x0000001a0d0e7211 */ /* 0x000fc800078008ff */
[C---:B------:R-:W-:Y:S01]  /*0e60*/  LEA R8, R29.reuse, R2, 0x1 ;  /* 0x000000021d087211 */ /* 0x040fe200078e08ff */
[----:B------:R1:W-:Y:S04]  /*0e70*/  STL [R1+0x474], R15 ;  /* 0x0004740f01007387 */ /* 0x0003e80000100800 */
[----:B------:R0:W-:Y:S01]  /*0e80*/  STL [R1+0x470], R24 ;  /* 0x0004701801007387 */ /* 0x0001e20000100800 */
[----:B------:R-:W-:Y:S01]  /*0e90*/  IMAD R16, R29, 0x2, R8 ;  /* 0x000000021d107824 */ /* 0x000fe200078e0208 */
[----:B-1----:R-:W-:Y:S02]  /*0ea0*/  LEA.HI.X.SX32 R15, R13, R27, 0x1, P0 ;  /* 0x0000001b0d0f7211 */ /* 0x002fe400000f0eff */
[----:B0-----:R-:W4:Y:S04]  /*0eb0*/  LDL.LU R24, [R1+0x5c] ;  /* 0x00005c0001187983 */ /* 0x001f280000300800 */
[----:B------:R-:W4:Y:S04]  /*0ec0*/  LDL.LU R19, [R1+0x4c] ;  /* 0x00004c0001137983 */ /* 0x000f280000300800 */
[----:B------:R0:W-:Y:S04]  /*0ed0*/  STL [R1+0x46c], R12 ;  /* 0x00046c0c01007387 */ /* 0x0001e80000100800 */
[----:B------:R1:W-:Y:S01]  /*0ee0*/  STL [R1+0x468], R3 ;  /* 0x0004680301007387 */ /* 0x0003e20000100800 */
[----:B0-----:R-:W-:Y:S01]  /*0ef0*/  LEA R12, P0, R18, R26, 0x1 ;  /* 0x0000001a120c7211 */ /* 0x001fe200078008ff */
[----:B-1----:R-:W-:-:S03]  /*0f00*/  IMAD R3, R29, 0x2, R16 ;  /* 0x000000021d037824 */ /* 0x002fc600078e0210 */
[----:B------:R-:W-:Y:S01]  /*0f10*/  LEA.HI.X.SX32 R13, R18, R27, 0x1, P0 ;  /* 0x0000001b120d7211 */ /* 0x000fe200000f0eff */
[----:B--2---:R0:W-:Y:S04]  /*0f20*/  STL [R1+0x464], R5 ;  /* 0x0004640501007387 */ /* 0x0041e80000100800 */
[----:B------:R-:W2:Y:S04]  /*0f30*/  LDL.LU R18, [R1+0x54] ;  /* 0x0000540001127983 */ /* 0x000ea80000300800 */
[----:B0-----:R0:W2:Y:S04]  /*0f40*/  LDG.E.U16 R5, [R6.64] ;  /* 0x0000000406057981 */ /* 0x0010a8000c1e1500 */
[----:B------:R-:W-:Y:S04]  /*0f50*/  STL [R1+0xac], R3 ;  /* 0x0000ac0301007387 */ /* 0x000fe80000100800 */
[----:B------:R1:W-:Y:S04]  /*0f60*/  STL [R1+0x13d0], R16 ;  /* 0x0013d01001007387 */ /* 0x0003e80000100800 */
[----:B0-----:R5:W2:Y:S04]  /*0f70*/  LDG.E.U16 R7, [R14.64] ;  /* 0x000000040e077981 */ /* 0x001aa8000c1e1500 */
[----:B-1----:R4:W2:Y:S01]  /*0f80*/  LDG.E.U16 R16, [R12.64] ;  /* 0x000000040c107981 */ /* 0x0028a2000c1e1500 */
[----:B------:R-:W-:-:S02]  /*0f90*/  LEA R3, R29, R3, 0x1 ;  /* 0x000000031d037211 */ /* 0x000fc400078e08ff */
[----:B------:R-:W-:-:S03]  /*0fa0*/  LEA R10, P0, R25, R26, 0x1 ;  /* 0x0000001a190a7211 */ /* 0x000fc600078008ff */
[----:B------:R-:W-:Y:S01]  /*0fb0*/  IMAD R6, R29, 0x2, R3 ;  /* 0x000000021d067824 */ /* 0x000fe200078e0203 */
[----:B------:R-:W-:Y:S02]  /*0fc0*/  LEA.HI.X.SX32 R11, R25, R27, 0x1, P0 ;  /* 0x0000001b190b7211 */ /* 0x000fe400000f0eff */
[----:B------:R-:W2:Y:S01]  /*0fd0*/  LDL.LU R25, [R1+0x60] ;  /* 0x0000600001197983 */ /* 0x000ea20000300800 */
[----:B-----5:R-:W-:-:S03]  /*0fe0*/  LEA R14, P1, R4, R26, 0x1 ;  /* 0x0000001a040e7211 */ /* 0x020fc600078208ff */
[----:B---3--:R0:W-:Y:S01]  /*0ff0*/  STL [R1+0x460], R9 ;  /* 0x0004600901007387 */ /* 0x0081e20000100800 */
[----:B------:R-:W-:Y:S02]  /*1000*/  LEA.HI.X.SX32 R15, R4, R27, 0x1, P1 ;  /* 0x0000001b040f7211 */ /* 0x000fe400008f0eff */
[----:B----4-:R-:W-:Y:S01]  /*1010*/  LEA R12, P0, R20, R26, 0x1 ;  /* 0x0000001a140c7211 */ /* 0x010fe200078008ff */
[----:B0-----:R-:W-:-:S03]  /*1020*/  IMAD R9, R29, 0x2, R6 ;  /* 0x000000021d097824 */ /* 0x001fc600078e0206 */
[----:B------:R-:W-:Y:S02]  /*1030*/  LEA.HI.X.SX32 R13, R20, R27, 0x1, P0 ;  /* 0x0000001b140d7211 */ /* 0x000fe400000f0eff */
[----:B------:R-:W-:Y:S01]  /*1040*/  LEA R4, R29, R9, 0x1 ;  /* 0x000000091d047211 */ /* 0x000fe200078e08ff */
[----:B--2---:R0:W-:Y:S04]  /*1050*/  STL [R1+0x45c], R5 ;  /* 0x00045c0501007387 */ /* 0x0041e80000100800 */
[----:B------:R-:W-:Y:S04]  /*1060*/  STL [R1+0xa4], R4 ;  /* 0x0000a40401007387 */ /* 0x000fe80000100800 */
[----:B0-----:R0:W2:Y:S04]  /*1070*/  LDG.E.U16 R5, [R10.64] ;  /* 0x000000040a057981 */ /* 0x0010a8000c1e1500 */
[----:B------:R1:W-:Y:S01]  /*1080*/  STL [R1+0x458], R7 ;  /* 0x0004580701007387 */ /* 0x0003e20000100800 */
[----:B0-----:R-:W-:-:S03]  /*1090*/  LEA R10, P0, R21, R26, 0x1 ;  /* 0x0000001a150a7211 */ /* 0x001fc600078008ff */
[----:B------:R0:W-:Y:S01]  /*10a0*/  STL [R1+0x454], R16 ;  /* 0x0004541001007387 */ /* 0x0001e20000100800 */
[----:B-1----:R-:W-:Y:S01]  /*10b0*/  IMAD R7, R29, 0x2, R4 ;  /* 0x000000021d077824 */ /* 0x002fe200078e0204 */
[----:B------:R-:W-:Y:S02]  /*10c0*/  LEA.HI.X.SX32 R11, R21, R27, 0x1, P0 ;  /* 0x0000001b150b7211 */ /* 0x000fe400000f0eff */
[----:B------:R1:W3:Y:S04]  /*10d0*/  LDG.E.U16 R4, [R14.64] ;  /* 0x000000040e047981 */ /* 0x0002e8000c1e1500 */
[----:B0-----:R0:W4:Y:S01]  /*10e0*/  LDG.E.U16 R16, [R12.64] ;  /* 0x000000040c107981 */ /* 0x001122000c1e1500 */
[----:B-1----:R-:W-:-:S04]  /*10f0*/  LEA R14, P0, R24, R26, 0x1 ;  /* 0x0000001a180e7211 */ /* 0x002fc800078008ff */
[----:B------:R-:W-:Y:S02]  /*1100*/  LEA.HI.X.SX32 R15, R24, R27, 0x1, P0 ;  /* 0x0000001b180f7211 */ /* 0x000fe400000f0eff */
[----:B------:R1:W5:Y:S04]  /*1110*/  LDG.E.U16 R24, [R10.64] ;  /* 0x000000040a187981 */ /* 0x000368000c1e1500 */
[----:B------:R1:W5:Y:S01]  /*1120*/  LDG.E.U16 R15, [R14.64] ;  /* 0x000000040e0f7981 */ /* 0x000362000c1e1500 */
[----:B0-----:R-:W-:Y:S01]  /*1130*/  LEA R12, P1, R19, R26, 0x1 ;  /* 0x0000001a130c7211 */ /* 0x001fe200078208ff */
[----:B------:R-:W-:-:S03]  /*1140*/  IMAD R20, R29, 0x2, R7 ;  /* 0x000000021d147824 */ /* 0x000fc600078e0207 */
[----:B------:R-:W-:Y:S02]  /*1150*/  LEA.HI.X.SX32 R13, R19, R27, 0x1, P1 ;  /* 0x0000001b130d7211 */ /* 0x000fe400008f0eff */
[----:B------:R-:W-:-:S04]  /*1160*/  LEA R21, R29, R20, 0x1 ;  /* 0x000000141d157211 */ /* 0x000fc800078e08ff */
[----:B------:R-:W5:Y:S01]  /*1170*/  LDG.E.U16 R13, [R12.64] ;  /* 0x000000040c0d7981 */ /* 0x000f62000c1e1500 */
[----:B-1----:R-:W-:-:S04]  /*1180*/  LEA R10, P0, R18, R26, 0x1 ;  /* 0x0000001a120a7211 */ /* 0x002fc800078008ff */
[----:B------:R-:W-:Y:S02]  /*1190*/  LEA.HI.X.SX32 R11, R18, R27, 0x1, P0 ;  /* 0x0000001b120b7211 */ /* 0x000fe400000f0eff */
[----:B------:R-:W-:-:S04]  /*11a0*/  LEA R14, P0, R25, R26, 0x1 ;  /* 0x0000001a190e7211 */ /* 0x000fc800078008ff */
[----:B------:R-:W5:Y:S04]  /*11b0*/  LDG.E.U16 R11, [R10.64] ;  /* 0x000000040a0b7981 */ /* 0x000f68000c1e1500 */
[----:B--2---:R0:W-:Y:S04]  /*11c0*/  STL [R1+0x450], R5 ;  /* 0x0004500501007387 */ /* 0x0041e80000100800 */
[----:B0-----:R-:W2:Y:S04]  /*11d0*/  LDL.LU R5, [R1+0x38] ;  /* 0x0000380001057983 */ /* 0x001ea80000300800 */
[----:B---3--:R0:W-:Y:S04]  /*11e0*/  STL [R1+0x44c], R4 ;  /* 0x00044c0401007387 */ /* 0x0081e80000100800 */
[----:B0-----:R-:W3:Y:S04]  /*11f0*/  LDL.LU R4, [R1+0x34] ;  /* 0x0000340001047983 */ /* 0x001ee80000300800 */
[----:B----4-:R0:W-:Y:S02]  /*1200*/  STL [R1+0x448], R16 ;  /* 0x0004481001007387 */ /* 0x0101e40000100800 */
[----:B0-----:R-:W-:-:S05]  /*1210*/  IMAD R16, R29, 0x2, R21 ;  /* 0x000000021d107824 */ /* 0x001fca00078e0215 */
[----:B------:R-:W-:Y:S04]  /*1220*/  STL [R1+0xa0], R16 ;  /* 0x0000a01001007387 */ /* 0x000fe80000100800 */
[----:B-----5:R0:W-:Y:S04]  /*1230*/  STL [R1+0x444], R24 ;  /* 0x0004441801007387 */ /* 0x0201e80000100800 */
[----:B0-----:R-:W4:Y:S04]  /*1240*/  LDL.LU R24, [R1+0x50] ;  /* 0x0000500001187983 */ /* 0x001f280000300800 */
[----:B------:R0:W-:Y:S02]  /*1250*/  STL [R1+0x440], R15 ;  /* 0x0004400f01007387 */ /* 0x0001e40000100800 */
[----:B0-----:R-:W-:-:S05]  /*1260*/  LEA.HI.X.SX32 R15, R25, R27, 0x1, P0 ;  /* 0x0000001b190f7211 */ /* 0x001fca00000f0eff */
[----:B------:R-:W5:Y:S01]  /*1270*/  LDG.E.U16 R14, [R14.64] ;  /* 0x000000040e0e7981 */ /* 0x000f62000c1e1500 */
[----:B------:R-:W-:-:S03]  /*1280*/  IMAD R19, R29, 0x2, R16 ;  /* 0x000000021d137824 */ /* 0x000fc600078e0210 */
[----:B------:R0:W-:Y:S02]  /*1290*/  STL [R1+0x43c], R13 ;  /* 0x00043c0d01007387 */ /* 0x0001e40000100800 */
[----:B------:R-:W-:Y:S01]  /*12a0*/  LEA R18, R29, R19, 0x1 ;  /* 0x000000131d127211 */ /* 0x000fe200078e08ff */
[----:B------:R-:W-:Y:S01]  /*12b0*/  IMAD R16, R17, 0x2, R0 ;  /* 0x0000000211107824 */ /* 0x000fe200078e0200 */
[----:B0-----:R-:W-:-:S03]  /*12c0*/  MOV R13, c[0x0][0x198] ;  /* 0x00006600000d7a02 */ /* 0x001fc60000000f00 */
[----:B------:R-:W-:Y:S01]  /*12d0*/  IMAD R17, R29, 0x2, R18 ;  /* 0x000000021d117824 */ /* 0x000fe200078e0212 */
[----:B------:R-:W-:Y:S01]  /*12e0*/  LEA R12, P1, R16, R26, 0x1 ;  /* 0x0000001a100c7211 */ /* 0x000fe200078208ff */
[----:B------:R-:W-:-:S03]  /*12f0*/  IMAD R25, R13, 0x2, R0 ;  /* 0x000000020d197824 */ /* 0x000fc600078e0200 */
[----:B------:R0:W-:Y:S01]  /*1300*/  STL [R1+0x4c], R17 ;  /* 0x00004c1101007387 */ /* 0x0001e20000100800 */
[----:B------:R-:W-:Y:S01]  /*1310*/  IMAD R25, R13, 0x2, R25 ;  /* 0x000000020d197824 */ /* 0x000fe200078e0219 */
[----:B------:R-:W-:Y:S02]  /*1320*/  LEA.HI.X.SX32 R13, R16, R27, 0x1, P1 ;  /* 0x0000001b100d7211 */ /* 0x000fe400008f0eff */
[----:B------:R-:W2:Y:S01]  /*1330*/  LDL.LU R16, [R1+0x13d0] ;  /* 0x0013d00001107983 */ /* 0x000ea20000300800 */
[----:B0-----:R-:W-:-:S03]  /*1340*/  LEA R17, R29, R17, 0x1 ;  /* 0x000000111d117211 */ /* 0x001fc600078e08ff */
[----:B------:R0:W-:Y:S01]  /*1350*/  STL [R1+0x438], R11 ;  /* 0x0004380b01007387 */ /* 0x0001e20000100800 */
[----:B------:R-:W-:-:S03]  /*1360*/  LEA R10, P0, R25, R26, 0x1 ;  /* 0x0000001a190a7211 */ /* 0x000fc600078008ff */
[----:B------:R1:W-:Y:S01]  /*1370*/  STL [R1+0x9c], R17 ;  /* 0x00009c1101007387 */ /* 0x0003e20000100800 */
[----:B0-----:R-:W-:-:S06]  /*1380*/  LEA.HI.X.SX32 R11, R25, R27, 0x1, P0 ;  /* 0x0000001b190b7211 */ /* 0x001fcc00000f0eff */
[----:B------:R3:W2:Y:S04]  /*1390*/  LDG.E.U16 R11, [R10.64] ;  /* 0x000000040a0b7981 */ /* 0x0006a8000c1e1500 */
[----:B-----5:R0:W-:Y:S01]  /*13a0*/  STL [R1+0x434], R14 ;  /* 0x0004340e01007387 */ /* 0x0201e20000100800 */
[C---:B------:R-:W-:Y:S02]  /*13b0*/  IMAD R15, R22.reuse, 0x2, R0 ;  /* 0x00000002160f7824 */ /* 0x040fe400078e0200 */
[----:B-1----:R-:W-:Y:S01]  /*13c0*/  IMAD R17, R29, 0x2, R17 ;  /* 0x000000021d117824 */ /* 0x002fe200078e0211 */
[----:B------:R-:W5:Y:S04]  /*13d0*/  LDL R25, [R1+0x48] ;  /* 0x0000480001197983 */ /* 0x000f680000100800 */
[----:B0-----:R0:W2:Y:S01]  /*13e0*/  LDG.E.U16 R14, [R12.64] ;  /* 0x000000040c0e7981 */ /* 0x0010a2000c1e1500 */
[----:B------:R-:W-:-:S05]  /*13f0*/  LEA R15, R22, R15, 0x1 ;  /* 0x0000000f160f7211 */ /* 0x000fca00078e08ff */
[----:B------:R-:W-:Y:S01]  /*1400*/  IMAD R15, R22, 0x2, R15 ;  /* 0x00000002160f7824 */ /* 0x000fe200078e020f */
[----:B0-----:R-:W-:Y:S01]  /*1410*/  LEA R13, R28, R0, 0x1 ;  /* 0x000000001c0d7211 */ /* 0x001fe200078e08ff */
[----:B------:R-:W-:-:S04]  /*1420*/  IMAD R22, R29, 0x2, R17 ;  /* 0x000000021d167824 */ /* 0x000fc800078e0211 */
[----:B------:R-:W-:-:S04]  /*1430*/  IMAD R13, R28, 0x2, R13 ;  /* 0x000000021c0d7824 */ /* 0x000fc800078e020d */
[----:B------:R-:W-:Y:S01]  /*1440*/  IMAD R13, R28, 0x2, R13 ;  /* 0x000000021c0d7824 */ /* 0x000fe200078e020d */
[----:B------:R-:W-:Y:S02]  /*1450*/  LEA R28, R29, R22, 0x1 ;  /* 0x000000161d1c7211 */ /* 0x000fe400078e08ff */
[----:B------:R-:W-:-:S04]  /*1460*/  LEA R12, P0, R15, R26, 0x1 ;  /* 0x0000001a0f0c7211 */ /* 0x000fc800078008ff */
[----:B------:R-:W-:Y:S02]  /*1470*/  LEA.HI.X.SX32 R13, R13, R27, 0x1, P0 ;  /* 0x0000001b0d0d7211 */ /* 0x000fe400000f0eff */
[----:B---3--:R-:W-:-:S04]  /*1480*/  LEA R10, P0, R4, R26, 0x1 ;  /* 0x0000001a040a7211 */ /* 0x008fc800078008ff */
[----:B------:R4:W3:Y:S04]  /*1490*/  LDG.E.U16 R13, [R12.64] ;  /* 0x000000040c0d7981 */ /* 0x0008e8000c1e1500 */
[----:B--2---:R0:W-:Y:S04]  /*14a0*/  STL [R1+0x430], R14 ;  /* 0x0004300e01007387 */ /* 0x0041e80000100800 */
[----:B------:R1:W-:Y:S01]  /*14b0*/  STL [R1+0x54], R28 ;  /* 0x0000541c01007387 */ /* 0x0003e20000100800 */
[----:B0-----:R-:W-:Y:S01]  /*14c0*/  LEA R14, P1, R5, R26, 0x1 ;  /* 0x0000001a050e7211 */ /* 0x001fe200078208ff */
[----:B-1----:R-:W-:-:S03]  /*14d0*/  IMAD R28, R29, 0x2, R28 ;  /* 0x000000021d1c7824 */ /* 0x002fc600078e021c */
[-C--:B------:R-:W-:Y:S02]  /*14e0*/  LEA.HI.X.SX32 R15, R5, R27.reuse, 0x1, P1 ;  /* 0x0000001b050f7211 */ /* 0x080fe400008f0eff */
[----:B------:R-:W2:Y:S04]  /*14f0*/  LDL.LU R5, [R1+0x13cc] ;  /* 0x0013cc0001057983 */ /* 0x000ea80000300800 */
[----:B------:R0:W-:Y:S04]  /*1500*/  STL [R1+0x42c], R11 ;  /* 0x00042c0b01007387 */ /* 0x0001e80000100800 */
[----:B------:R1:W-:Y:S04]  /*1510*/  STL [R1+0x98], R28 ;  /* 0x0000981c01007387 */ /* 0x0003e80000100800 */
[----:B------:R3:W2:Y:S01]  /*1520*/  LDG.E.U16 R14, [R14.64] ;  /* 0x000000040e0e7981 */ /* 0x0006a2000c1e1500 */
[----:B0-----:R-:W-:-:S03]  /*1530*/  LEA.HI.X.SX32 R11, R4, R27, 0x1, P0 ;  /* 0x0000001b040b7211 */ /* 0x001fc600000f0eff */
[----:B------:R-:W5:Y:S01]  /*1540*/  LDL.LU R4, [R1+0x1c] ;  /* 0x00001c0001047983 */ /* 0x000f620000300800 */
[C---:B-1----:R-:W-:Y:S01]  /*1550*/  IMAD R28, R29.reuse, 0x2, R28 ;  /* 0x000000021d1c7824 */ /* 0x042fe200078e021c */
[----:B----4-:R-:W-:Y:S02]  /*1560*/  LEA R12, P0, R24, R26, 0x1 ;  /* 0x0000001a180c7211 */ /* 0x010fe400078008ff */
[----:B------:R0:W4:Y:S04]  /*1570*/  LDG.E.U16 R10, [R10.64] ;  /* 0x000000040a0a7981 */ /* 0x000128000c1e1500 */
[----:B------:R1:W-:Y:S04]  /*1580*/  STL [R1+0x38], R28 ;  /* 0x0000381c01007387 */ /* 0x0003e80000100800 */
[----:B---3--:R-:W3:Y:S01]  /*1590*/  LDL R15, [R1+0x2c] ;  /* 0x00002c00010f7983 */ /* 0x008ee20000100800 */
[----:B-1----:R-:W-:-:S03]  /*15a0*/  LEA R28, R29, R28, 0x1 ;  /* 0x0000001c1d1c7211 */ /* 0x002fc600078e08ff */
[----:B------:R1:W-:Y:S04]  /*15b0*/  STL [R1+0x428], R13 ;  /* 0x0004280d01007387 */ /* 0x0003e80000100800 */
[----:B------:R0:W-:Y:S01]  /*15c0*/  STL [R1+0x30], R28 ;  /* 0x0000301c01007387 */ /* 0x0001e20000100800 */
[----:B-1----:R-:W-:Y:S01]  /*15d0*/  LEA.HI.X.SX32 R13, R24, R27, 0x1, P0 ;  /* 0x0000001b180d7211 */ /* 0x002fe200000f0eff */
[----:B0-----:R-:W-:-:S04]  /*15e0*/  IMAD R28, R29, 0x2, R28 ;  /* 0x000000021d1c7824 */ /* 0x001fc800078e021c */
[----:B------:R0:W4:Y:S04]  /*15f0*/  LDG.E.U16 R12, [R12.64] ;  /* 0x000000040c0c7981 */ /* 0x000128000c1e1500 */
[----:B--2---:R3:W-:Y:S02]  /*1600*/  STL [R1+0x424], R14 ;  /* 0x0004240e01007387 */ /* 0x0047e40000100800 */
[----:B---3--:R-:W-:Y:S02]  /*1610*/  LEA R14, P1, R15, R26, 0x1 ;  /* 0x0000001a0f0e7211 */ /* 0x008fe400078208ff */
[----:B------:R-:W2:Y:S04]  /*1620*/  LDL.LU R15, [R1+0x2c] ;  /* 0x00002c00010f7983 */ /* 0x000ea80000300800 */
[----:B------:R-:W3:Y:S04]  /*1630*/  LDL.LU R24, [R1+0x13c8] ;  /* 0x0013c80001187983 */ /* 0x000ee80000300800 */
[----:B------:R-:W-:Y:S04]  /*1640*/  STL [R1+0x44], R28 ;  /* 0x0000441c01007387 */ /* 0x000fe80000100800 */
[----:B------:R1:W-:Y:S04]  /*1650*/  STL [R1+0x1380], R0 ;  /* 0x0013800001007387 */ /* 0x0003e80000100800 */
[----:B------:R-:W3:Y:S01]  /*1660*/  LDL R11, [R1+0x20] ;  /* 0x00002000010b7983 */ /* 0x000ee20000100800 */
[----:B-1----:R-:W-:-:S03]  /*1670*/  IMAD.MOV.U32 R0, RZ, RZ, c[0x0][0x198] ;  /* 0x00006600ff007624 */ /* 0x002fc600078e00ff */
[----:B----4-:R3:W-:Y:S02]  /*1680*/  STL [R1+0x420], R10 ;  /* 0x0004200a01007387 */ /* 0x0107e40000100800 */
[----:B------:R-:W-:-:S05]  /*1690*/  LEA R28, R0, R28, 0x1 ;  /* 0x0000001c001c7211 */ /* 0x000fca00078e08ff */
[----:B------:R1:W-:Y:S01]  /*16a0*/  STL [R1+0x94], R28 ;  /* 0x0000941c01007387 */ /* 0x0003e20000100800 */
[----:B--2---:R-:W-:-:S06]  /*16b0*/  LEA.HI.X.SX32 R15, R15, R27, 0x1, P1 ;  /* 0x0000001b0f0f7211 */ /* 0x004fcc00008f0eff */
[----:B------:R-:W2:Y:S01]  /*16c0*/  LDG.E.U16 R15, [R14.64] ;  /* 0x000000040e0f7981 */ /* 0x000ea2000c1e1500 */
[----:B---3--:R-:W-:-:S03]  /*16d0*/  LEA R10, P0, R11, R26, 0x1 ;  /* 0x0000001a0b0a7211 */ /* 0x008fc600078008ff */
[----:B------:R-:W3:Y:S04]  /*16e0*/  LDL.LU R11, [R1+0x20] ;  /* 0x00002000010b7983 */ /* 0x000ee80000300800 */
[----:B0-----:R-:W4:Y:S01]  /*16f0*/  LDL R13, [R1+0x18] ;  /* 0x00001800010d7983 */ /* 0x001f220000100800 */
[----:B-1----:R-:W-:-:S05]  /*1700*/  IMAD R28, R0, 0x2, R28 ;  /* 0x00000002001c7824 */ /* 0x002fca00078e021c */
[----:B------:R-:W-:Y:S04]  /*1710*/  STL [R1+0x2c], R28 ;  /* 0x00002c1c01007387 */ /* 0x000fe80000100800 */
[----:B------:R0:W-:Y:S02]  /*1720*/  STL [R1+0x41c], R12 ;  /* 0x00041c0c01007387 */ /* 0x0001e40000100800 */
[----:B0-----:R-:W-:Y:S02]  /*1730*/  IMAD R12, R0, 0x2, R28 ;  /* 0x00000002000c7824 */ /* 0x001fe400078e021c */
[----:B------:R-:W4:Y:S04]  /*1740*/  LDL.LU R28, [R1+0x13c4] ;  /* 0x0013c400011c7983 */ /* 0x000f280000300800 */
[----:B--2---:R0:W-:Y:S04]  /*1750*/  STL [R1+0x418], R15 ;  /* 0x0004180f01007387 */ /* 0x0041e80000100800 */
[----:B0-----:R-:W2:Y:S01]  /*1760*/  LDL.LU R15, [R1+0x48] ;  /* 0x00004800010f7983 */ /* 0x001ea20000300800 */
[----:B---3--:R-:W-:-:S02]  /*1770*/  LEA.HI.X.SX32 R11, R11, R27, 0x1, P0 ;  /* 0x0000001b0b0b7211 */ /* 0x008fc400000f0eff */
[----:B-----5:R-:W-:Y:S02]  /*1780*/  LEA R14, P0, R25, R26, 0x1 ;  /* 0x0000001a190e7211 */ /* 0x020fe400078008ff */
[----:B------:R-:W-:Y:S01]  /*1790*/  LEA R25, R0, R12, 0x1 ;  /* 0x0000000c00197211 */ /* 0x000fe200078e08ff */
[----:B------:R4:W-:Y:S04]  /*17a0*/  STL [R1+0x28], R12 ;  /* 0x0000280c01007387 */ /* 0x0009e80000100800 */
[----:B------:R0:W3:Y:S01]  /*17b0*/  LDG.E.U16 R10, [R10.64] ;  /* 0x000000040a0a7981 */ /* 0x0000e2000c1e1500 */
[----:B----4-:R-:W-:-:S03]  /*17c0*/  LEA R12, P1, R13, R26, 0x1 ;  /* 0x0000001a0d0c7211 */ /* 0x010fc600078208ff */
[----:B------:R-:W4:Y:S04]  /*17d0*/  LDL.LU R13, [R1+0x18] ;  /* 0x00001800010d7983 */ /* 0x000f280000300800 */
[----:B------:R1:W-:Y:S04]  /*17e0*/  STL [R1+0x40], R25 ;  /* 0x0000401901007387 */ /* 0x0003e80000100800 */
[----:B0-----:R-:W5:Y:S01]  /*17f0*/  LDL R11, [R1+0x14] ;  /* 0x00001400010b7983 */ /* 0x001f620000100800 */
[----:B-1----:R-:W-:Y:S01]  /*1800*/  IMAD R25, R0, 0x2, R25 ;  /* 0x0000000200197824 */ /* 0x002fe200078e0219 */
[----:B--2---:R-:W-:-:S06]  /*1810*/  LEA.HI.X.SX32 R15, R15, R27, 0x1, P0 ;  /* 0x0000001b0f0f7211 */ /* 0x004fcc00000f0eff */
[----:B------:R0:W2:Y:S04]  /*1820*/  LDG.E.U16 R15, [R14.64] ;  /* 0x000000040e0f7981 */ /* 0x0000a8000c1e1500 */
[----:B---3--:R5:W-:Y:S04]  /*1830*/  STL [R1+0x414], R10 ;  /* 0x0004140a01007387 */ /* 0x008be80000100800 */
[----:B------:R1:W-:Y:S01]  /*1840*/  STL [R1+0x90], R25 ;  /* 0x0000901901007387 */ /* 0x0003e20000100800 */
[----:B-----5:R-:W-:-:S03]  /*1850*/  LEA R10, P0, R11, R26, 0x1 ;  /* 0x0000001a0b0a7211 */ /* 0x020fc600078008ff */
[----:B------:R-:W3:Y:S01]  /*1860*/  LDL.LU R11, [R1+0x14] ;  /* 0x00001400010b7983 */ /* 0x000ee20000300800 */
[----:B----4-:R-:W-:-:S06]  /*1870*/  LEA.HI.X.SX32 R13, R13, R27, 0x1, P1 ;  /* 0x0000001b0d0d7211 */ /* 0x010fcc00008f0eff */
[----:B------:R4:W5:Y:S01]  /*1880*/  LDG.E.U16 R13, [R12.64] ;  /* 0x000000040c0d7981 */ /* 0x000962000c1e1500 */
[----:B-1----:R-:W-:Y:S01]  /*1890*/  IMAD R25, R0, 0x2, R25 ;  /* 0x0000000200197824 */ /* 0x002fe200078e0219 */
[----:B---3--:R-:W-:-:S06]  /*18a0*/  LEA.HI.X.SX32 R11, R11, R27, 0x1, P0 ;  /* 0x0000001b0b0b7211 */ /* 0x008fcc00000f0eff */
[----:B------:R1:W3:Y:S04]  /*18b0*/  LDG.E.U16 R11, [R10.64] ;  /* 0x000000040a0b7981 */ /* 0x0002e8000c1e1500 */
[----:B------:R1:W-:Y:S01]  /*18c0*/  STL [R1+0x24], R25 ;  /* 0x0000241901007387 */ /* 0x0003e20000100800 */
[----:B0-----:R-:W-:-:S03]  /*18d0*/  LEA R14, P0, R4, R26, 0x1 ;  /* 0x0000001a040e7211 */ /* 0x001fc600078008ff */
[----:B--2---:R0:W-:Y:S01]  /*18e0*/  STL [R1+0x410], R15 ;  /* 0x0004100f01007387 */ /* 0x0041e20000100800 */
[----:B-1----:R-:W-:-:S05]  /*18f0*/  LEA R25, R0, R25, 0x1 ;  /* 0x0000001900197211 */ /* 0x002fca00078e08ff */
[----:B------:R1:W-:Y:S01]  /*1900*/  STL [R1+0x20], R25 ;  /* 0x0000201901007387 */ /* 0x0003e20000100800 */
[-C--:B0-----:R-:W-:Y:S02]  /*1910*/  LEA.HI.X.SX32 R15, R4, R27.reuse, 0x1, P0 ;  /* 0x0000001b040f7211 */ /* 0x081fe400000f0eff */
[----:B----4-:R-:W-:Y:S01]  /*1920*/  LEA R12, P1, R28, R26, 0x1 ;  /* 0x0000001a1c0c7211 */ /* 0x010fe200078208ff */
[C---:B-1----:R-:W-:Y:S01]  /*1930*/  IMAD R25, R0.reuse, 0x2, R25 ;  /* 0x0000000200197824 */ /* 0x042fe200078e0219 */
[----:B-----5:R0:W-:Y:S03]  /*1940*/  STL [R1+0x40c], R13 ;  /* 0x00040c0d01007387 */ /* 0x0201e60000100800 */
[----:B------:R-:W-:Y:S01]  /*1950*/  IMAD R4, R0, 0x2, R25 ;  /* 0x0000000200047824 */ /* 0x000fe200078e0219 */
[----:B------:R1:W2:Y:S01]  /*1960*/  LDG.E.U16 R15, [R14.64] ;  /* 0x000000040e0f7981 */ /* 0x0002a2000c1e1500 */
[----:B0-----:R-:W-:-:S03]  /*1970*/  LEA.HI.X.SX32 R13, R28, R27, 0x1, P1 ;  /* 0x0000001b1c0d7211 */ /* 0x001fc600008f0eff */
[----:B------:R-:W-:-:S05]  /*1980*/  LEA R28, R0, R4, 0x1 ;  /* 0x00000004001c7211 */ /* 0x000fca00078e08ff */
[----:B-1----:R-:W-:Y:S01]  /*1990*/  IMAD R14, R0, 0x2, R28 ;  /* 0x00000002000e7824 */ /* 0x002fe200078e021c */
[C---:B------:R-:W-:Y:S01]  /*19a0*/  LEA R10, P0, R24.reuse, R26, 0x1 ;  /* 0x0000001a180a7211 */ /* 0x040fe200078008ff */
[----:B------:R-:W-:Y:S01]  /*19b0*/  IMAD R29, R29, 0x2, R24 ;  /* 0x000000021d1d7824 */ /* 0x000fe200078e0218 */
[----:B---3--:R-:W-:Y:S04]  /*19c0*/  STL [R1+0x408], R11 ;  /* 0x0004080b01007387 */ /* 0x008fe80000100800 */
[----:B------:R0:W-:Y:S04]  /*19d0*/  STL [R1+0x8c], R4 ;  /* 0x00008c0401007387 */ /* 0x0001e80000100800 */
[----:B0-----:R-:W3:Y:S04]  /*19e0*/  LDL.LU R4, [R1+0x13c0] ;  /* 0x0013c00001047983 */ /* 0x001ee80000300800 */
[----:B------:R0:W-:Y:S04]  /*19f0*/  STL [R1+0x18], R28 ;  /* 0x0000181c01007387 */ /* 0x0001e80000100800 */
[----:B0-----:R0:W4:Y:S01]  /*1a00*/  LDG.E.U16 R28, [R12.64] ;  /* 0x000000040c1c7981 */ /* 0x001122000c1e1500 */
[----:B------:R-:W-:-:S06]  /*1a10*/  LEA.HI.X.SX32 R11, R24, R27, 0x1, P0 ;  /* 0x0000001b180b7211 */ /* 0x000fcc00000f0eff */
[----:B------:R-:W5:Y:S01]  /*1a20*/  LDG.E.U16 R11, [R10.64] ;  /* 0x000000040a0b7981 */ /* 0x000f62000c1e1500 */
[----:B0-----:R-:W-:-:S04]  /*1a30*/  LEA R12, P0, R29, R26, 0x1 ;  /* 0x0000001a1d0c7211 */ /* 0x001fc800078008ff */
[----:B------:R-:W-:-:S05]  /*1a40*/  LEA.HI.X.SX32 R13, R29, R27, 0x1, P0 ;  /* 0x0000001b1d0d7211 */ /* 0x000fca00000f0eff */
[----:B------:R-:W5:Y:S01]  /*1a50*/  LDG.E.U16 R29, [R12.64] ;  /* 0x000000040c1d7981 */ /* 0x000f62000c1e1500 */
[----:B------:R-:W-:-:S03]  /*1a60*/  LEA R24, R0, R14, 0x1 ;  /* 0x0000000e00187211 */ /* 0x000fc600078e08ff */
[----:B------:R3:W-:Y:S04]  /*1a70*/  STL [R1+0x14], R14 ;  /* 0x0000140e01007387 */ /* 0x0007e80000100800 */
[----:B--2---:R0:W-:Y:S01]  /*1a80*/  STL [R1+0x404], R15 ;  /* 0x0004040f01007387 */ /* 0x0041e20000100800 */
[----:B---3--:R-:W-:-:S04]  /*1a90*/  LEA R14, P1, R4, R26, 0x1 ;  /* 0x0000001a040e7211 */ /* 0x008fc800078208ff */
[----:B0-----:R-:W-:Y:S01]  /*1aa0*/  LEA.HI.X.SX32 R15, R4, R27, 0x1, P1 ;  /* 0x0000001b040f7211 */ /* 0x001fe200008f0eff */
[----:B----4-:R0:W-:Y:S01]  /*1ab0*/  STL [R1+0x400], R28 ;  /* 0x0004001c01007387 */ /* 0x0101e20000100800 */
[----:B------:R-:W-:-:S04]  /*1ac0*/  LEA R4, P0, R5, R26, 0x1 ;  /* 0x0000001a05047211 */ /* 0x000fc800078008ff */
[----:B------:R1:W2:Y:S01]  /*1ad0*/  LDG.E.U16 R15, [R14.64] ;  /* 0x000000040e0f7981 */ /* 0x0002a2000c1e1500 */
[----:B0-----:R-:W-:-:S05]  /*1ae0*/  IMAD R28, R0, 0x2, R24 ;  /* 0x00000002001c7824 */ /* 0x001fca00078e0218 */
[----:B------:R0:W-:Y:S02]  /*1af0*/  STL [R1+0x88], R28 ;  /* 0x0000881c01007387 */ /* 0x0001e40000100800 */
[----:B0-----:R-:W-:-:S05]  /*1b00*/  IMAD R28, R0, 0x2, R28 ;  /* 0x00000002001c7824 */ /* 0x001fca00078e021c */
[----:B------:R0:W-:Y:S01]  /*1b10*/  STL [R1+0x10], R28 ;  /* 0x0000101c01007387 */ /* 0x0001e20000100800 */
[----:B------:R-:W-:-:S03]  /*1b20*/  LEA.HI.X.SX32 R5, R5, R27, 0x1, P0 ;  /* 0x0000001b05057211 */ /* 0x000fc600000f0eff */
[----:B-----5:R3:W-:Y:S01]  /*1b30*/  STL [R1+0x3fc], R11 ;  /* 0x0003fc0b01007387 */ /* 0x0207e20000100800 */
[----:B0-----:R-:W-:Y:S02]  /*1b40*/  LEA R28, R0, R28, 0x1 ;  /* 0x0000001c001c7211 */ /* 0x001fe400078e08ff */
[----:B------:R-:W-:-:S03]  /*1b50*/  LEA R10, P0, R23, R26, 0x1 ;  /* 0x0000001a170a7211 */ /* 0x000fc600078008ff */
[----:B------:R0:W-:Y:S01]  /*1b60*/  STL [R1+0xc], R28 ;  /* 0x00000c1c01007387 */ /* 0x0001e20000100800 */
[----:B---3--:R-:W-:-:S03]  /*1b70*/  LEA.HI.X.SX32 R11, R23, R27, 0x1, P0 ;  /* 0x0000001b170b7211 */ /* 0x008fc600000f0eff */
[----:B------:R3:W4:Y:S01]  /*1b80*/  LDG.E.U16 R23, [R4.64] ;  /* 0x0000000404177981 */ /* 0x000722000c1e1500 */
[----:B0-----:R-:W-:-:S04]  /*1b90*/  IMAD R28, R0, 0x2, R28 ;  /* 0x00000002001c7824 */ /* 0x001fc800078e021c */
[----:B-1----:R-:W-:Y:S01]  /*1ba0*/  IMAD R14, R0, 0x2, R28 ;  /* 0x00000002000e7824 */ /* 0x002fe200078e021c */
[----:B------:R-:W-:Y:S04]  /*1bb0*/  STL [R1+0x34], R28 ;  /* 0x0000341c01007387 */ /* 0x000fe80000100800 */
[----:B------:R-:W-:Y:S04]  /*1bc0*/  STL [R1+0x84], R14 ;  /* 0x0000840e01007387 */ /* 0x000fe80000100800 */
[----:B------:R0:W-:Y:S04]  /*1bd0*/  STL [R1+0x3f8], R29 ;  /* 0x0003f81d01007387 */ /* 0x0001e80000100800 */
[----:B0-----:R0:W5:Y:S01]  /*1be0*/  LDG.E.U16 R29, [R10.64] ;  /* 0x000000040a1d7981 */ /* 0x001162000c1e1500 */
[----:B------:R-:W-:-:S02]  /*1bf0*/  LEA R12, P1, R2, R26, 0x1 ;  /* 0x0000001a020c7211 */ /* 0x000fc400078208ff */
[----:B------:R-:W-:Y:S02]  /*1c00*/  LEA R14, R0, R14, 0x1 ;  /* 0x0000000e000e7211 */ /* 0x000fe400078e08ff */
[-C--:B------:R-:W-:Y:S02]  /*1c10*/  LEA.HI.X.SX32 R13, R2, R27.reuse, 0x1, P1 ;  /* 0x0000001b020d7211 */ /* 0x080fe400008f0eff */
[----:B---3--:R-:W-:Y:S01]  /*1c20*/  LEA R4, P0, R8, R26, 0x1 ;  /* 0x0000001a08047211 */ /* 0x008fe200078008ff */
[----:B------:R-:W-:Y:S02]  /*1c30*/  IMAD R2, R0, 0x2, R14 ;  /* 0x0000000200027824 */ /* 0x000fe400078e020e */
[----:B------:R1:W3:Y:S01]  /*1c40*/  LDG.E.U16 R12, [R12.64] ;  /* 0x000000040c0c7981 */ /* 0x0002e2000c1e1500 */
[----:B------:R-:W-:Y:S02]  /*1c50*/  LEA.HI.X.SX32 R5, R8, R27, 0x1, P0 ;  /* 0x0000001b08057211 */ /* 0x000fe400000f0eff */
[----:B------:R-:W-:-:S02]  /*1c60*/  LEA R8, R0, R2, 0x1 ;  /* 0x0000000200087211 */ /* 0x000fc400078e08ff */
[----:B0-----:R-:W-:-:S04]  /*1c70*/  LEA R10, P0, R16, R26, 0x1 ;  /* 0x0000001a100a7211 */ /* 0x001fc800078008ff */
[----:B------:R-:W-:Y:S01]  /*1c80*/  LEA.HI.X.SX32 R11, R16, R27, 0x1, P0 ;  /* 0x0000001b100b7211 */ /* 0x000fe200000f0eff */
[----:B--2---:R0:W-:Y:S04]  /*1c90*/  STL [R1+0x3f4], R15 ;  /* 0x0003f40f01007387 */ /* 0x0041e80000100800 */
[----:B------:R2:W-:Y:S04]  /*1ca0*/  STL [R1+0x4], R14 ;  /* 0x0000040e01007387 */ /* 0x0005e80000100800 */
[----:B------:R-:W-:Y:S04]  /*1cb0*/  STL [R1], R2 ;  /* 0x0000000201007387 */ /* 0x000fe80000100800 */
[----:B------:R1:W-:Y:S01]  /*1cc0*/  STL [R1+0x8], R8 ;  /* 0x0000080801007387 */ /* 0x0003e20000100800 */
[----:B0-----:R-:W-:-:S03]  /*1cd0*/  IMAD.MOV.U32 R15, RZ, RZ, R25 ;  /* 0x000000ffff0f7224 */ /* 0x001fc600078e0019 */
[----:B--2---:R0:W2:Y:S01]  /*1ce0*/  LDG.E.U16 R14, [R4.64] ;  /* 0x00000004040e7981 */ /* 0x0040a2000c1e1500 */
[----:B-1----:R-:W-:Y:S01]  /*1cf0*/  IMAD R8, R0, 0x2, R8 ;  /* 0x0000000200087824 */ /* 0x002fe200078e0208 */
[----:B------:R-:W-:-:S03]  /*1d00*/  LEA R2, P1, R3, R26, 0x1 ;  /* 0x0000001a03027211 */ /* 0x000fc600078208ff */
[----:B------:R-:W-:Y:S01]  /*1d10*/  IMAD R28, R0, 0x2, R8 ;  /* 0x00000002001c7824 */ /* 0x000fe200078e0208 */
[----:B0-----:R-:W-:Y:S01]  /*1d20*/  LEA R4, P0, R6, R26, 0x1 ;  /* 0x0000001a06047211 */ /* 0x001fe200078008ff */
[----:B------:R0:W-:Y:S01]  /*1d30*/  STL [R1+0x80], R8 ;  /* 0x0000800801007387 */ /* 0x0001e20000100800 */
[-C--:B------:R-:W-:Y:S02]  /*1d40*/  LEA.HI.X.SX32 R3, R3, R27.reuse, 0x1, P1 ;  /* 0x0000001b03037211 */ /* 0x080fe400008f0eff */
[----:B------:R-:W-:Y:S02]  /*1d50*/  LEA R25, R0, R28, 0x1 ;  /* 0x0000001c00197211 */ /* 0x000fe400078e08ff */
[----:B------:R-:W-:Y:S01]  /*1d60*/  LEA.HI.X.SX32 R5, R6, R27, 0x1, P0 ;  /* 0x0000001b06057211 */ /* 0x000fe200000f0eff */
[----:B------:R1:W2:Y:S01]  /*1d70*/  LDG.E.U16 R13, [R2.64] ;  /* 0x00000004020d7981 */ /* 0x0002a2000c1e1500 */
[----:B0-----:R-:W-:-:S03]  /*1d80*/  LEA R8, P0, R9, R26, 0x1 ;  /* 0x0000001a09087211 */ /* 0x001fc600078008ff */
[----:B----4-:R0:W-:Y:S04]  /*1d90*/  STL [R1+0x3f0], R23 ;  /* 0x0003f01701007387 */ /* 0x0101e80000100800 */
[----:B------:R-:W-:Y:S01]  /*1da0*/  STL [R1+0x13ac], R28 ;  /* 0x0013ac1c01007387 */ /* 0x000fe20000100800 */
[----:B------:R-:W-:-:S03]  /*1db0*/  LEA.HI.X.SX32 R9, R9, R27, 0x1, P0 ;  /* 0x0000001b09097211 */ /* 0x000fc600000f0eff */
[----:B0-----:R0:W4:Y:S04]  /*1dc0*/  LDG.E.U16 R23, [R10.64] ;  /* 0x000000040a177981 */ /* 0x001128000c1e1500 */
[----:B0-----:R0:W4:Y:S04]  /*1dd0*/  LDG.E.U16 R10, [R4.64] ;  /* 0x00000004040a7981 */ /* 0x001128000c1e1500 */
[----:B------:R0:W4:Y:S04]  /*1de0*/  LDG.E.U16 R11, [R8.64] ;  /* 0x00000004080b7981 */ /* 0x000128000c1e1500 */
[----:B-----5:R5:W-:Y:S04]  /*1df0*/  STL [R1+0x3ec], R29 ;  /* 0x0003ec1d01007387 */ /* 0x020be80000100800 */
[----:B------:R0:W-:Y:S01]  /*1e00*/  STL [R1+0x13a8], R25 ;  /* 0x0013a81901007387 */ /* 0x0001e20000100800 */
[----:B-----5:R-:W-:-:S05]  /*1e10*/  IMAD R29, R0, 0x2, R25 ;  /* 0x00000002001d7824 */ /* 0x020fca00078e0219 */
[----:B------:R-:W-:Y:S04]  /*1e20*/  STL [R1+0x13b0], R29 ;  /* 0x0013b01d01007387 */ /* 0x000fe80000100800 */
[----:B0-----:R-:W5:Y:S01]  /*1e30*/  LDL.LU R25, [R1+0x4c] ;  /* 0x00004c0001197983 */ /* 0x001f620000300800 */
[----:B------:R-:W-:Y:S01]  /*1e40*/  IMAD R6, R0, 0x2, R29 ;  /* 0x0000000200067824 */ /* 0x000fe200078e021d */
[----:B-1----:R-:W-:-:S04]  /*1e50*/  LEA R2, P1, R7, R26, 0x1 ;  /* 0x0000001a07027211 */ /* 0x002fc800078208ff */
[C---:B------:R-:W-:Y:S02]  /*1e60*/  LEA R16, R0.reuse, R6, 0x1 ;  /* 0x0000000600107211 */ /* 0x040fe400078e08ff */
[----:B------:R-:W-:Y:S01]  /*1e70*/  LEA.HI.X.SX32 R3, R7, R27, 0x1, P1 ;  /* 0x0000001b07037211 */ /* 0x000fe200008f0eff */
[----:B------:R-:W-:Y:S02]  /*1e80*/  STL [R1+0x78], R6 ;  /* 0x0000780601007387 */ /* 0x000fe40000100800 */
[----:B------:R-:W-:Y:S02]  /*1e90*/  IMAD R9, R0, 0x2, R16 ;  /* 0x0000000200097824 */ /* 0x000fe400078e0210 */
[----:B---3--:R0:W-:Y:S04]  /*1ea0*/  STL [R1+0x3e8], R12 ;  /* 0x0003e80c01007387 */ /* 0x0081e80000100800 */
[----:B------:R1:W-:Y:S01]  /*1eb0*/  STL [R1+0x13a4], R16 ;  /* 0x0013a41001007387 */ /* 0x0003e20000100800 */
[----:B------:R-:W-:-:S02]  /*1ec0*/  LEA R4, P0, R20, R26, 0x1 ;  /* 0x0000001a14047211 */ /* 0x000fc400078008ff */
[----:B0-----:R-:W-:Y:S01]  /*1ed0*/  MOV R12, R24 ;  /* 0x00000018000c7202 */ /* 0x001fe20000000f00 */
[----:B-1----:R0:W3:Y:S01]  /*1ee0*/  LDG.E.U16 R16, [R2.64] ;  /* 0x0000000402107981 */ /* 0x0020e2000c1e1500 */
[----:B------:R-:W-:Y:S01]  /*1ef0*/  IMAD R24, R0, 0x2, R9 ;  /* 0x0000000200187824 */ /* 0x000fe200078e0209 */
[-C--:B------:R-:W-:Y:S02]  /*1f00*/  LEA.HI.X.SX32 R5, R20, R27.reuse, 0x1, P0 ;  /* 0x0000001b14057211 */ /* 0x080fe400000f0eff */
[-C--:B------:R-:W-:Y:S01]  /*1f10*/  LEA R6, P0, R21, R26.reuse, 0x1 ;  /* 0x0000001a15067211 */ /* 0x080fe200078008ff */
[----:B------:R-:W-:Y:S02]  /*1f20*/  IMAD R8, R0, 0x2, R24 ;  /* 0x0000000200087824 */ /* 0x000fe400078e0218 */
[----:B------:R-:W-:Y:S01]  /*1f30*/  IMAD.MOV.U32 R28, RZ, RZ, R15 ;  /* 0x000000ffff1c7224 */ /* 0x000fe200078e000f */
[----:B0-----:R-:W-:Y:S01]  /*1f40*/  LEA R2, P1, R19, R26, 0x1 ;  /* 0x0000001a13027211 */ /* 0x001fe200078208ff */
[----:B------:R0:W3:Y:S01]  /*1f50*/  LDG.E.U16 R20, [R4.64] ;  /* 0x0000000404147981 */ /* 0x0000e2000c1e1500 */
[----:B------:R-:W-:-:S02]  /*1f60*/  LEA.HI.X.SX32 R7, R21, R27, 0x1, P0 ;  /* 0x0000001b15077211 */ /* 0x000fc400000f0eff */
[----:B------:R-:W-:Y:S02]  /*1f70*/  LEA.HI.X.SX32 R3, R19, R27, 0x1, P1 ;  /* 0x0000001b13037211 */ /* 0x000fe400008f0eff */
[----:B------:R-:W-:Y:S01]  /*1f80*/  LEA R19, R0, R8, 0x1 ;  /* 0x0000000800137211 */ /* 0x000fe200078e08ff */
[----:B------:R1:W3:Y:S01]  /*1f90*/  LDG.E.U16 R29, [R6.64] ;  /* 0x00000004061d7981 */ /* 0x0002e2000c1e1500 */
[----:B0-----:R-:W-:-:S04]  /*1fa0*/  LEA R4, P0, R18, R26, 0x1 ;  /* 0x0000001a12047211 */ /* 0x001fc800078008ff */
[----:B------:R-:W-:Y:S02]  /*1fb0*/  LEA.HI.X.SX32 R5, R18, R27, 0x1, P0 ;  /* 0x0000001b12057211 */ /* 0x000fe400000f0eff */
[----:B-1----:R-:W-:-:S04]  /*1fc0*/  LEA R6, P1, R17, R26, 0x1 ;  /* 0x0000001a11067211 */ /* 0x002fc800078208ff */
[----:B------:R-:W-:-:S05]  /*1fd0*/  LEA.HI.X.SX32 R7, R17, R27, 0x1, P1 ;  /* 0x0000001b11077211 */ /* 0x000fca00008f0eff */
[----:B------:R0:W3:Y:S04]  /*1fe0*/  LDG.E.U16 R17, [R6.64] ;  /* 0x0000000406117981 */ /* 0x0000e8000c1e1500 */
[----:B--2---:R1:W-:Y:S04]  /*1ff0*/  STL [R1+0x3e4], R14 ;  /* 0x0003e40e01007387 */ /* 0x0043e80000100800 */
[----:B-1----:R-:W0:Y:S04]  /*2000*/  LDL.LU R14, [R1+0x54] ;  /* 0x00005400010e7983 */ /* 0x002e280000300800 */
[----:B------:R1:W-:Y:S02]  /*2010*/  STL [R1+0x13b4], R9 ;  /* 0x0013b40901007387 */ /* 0x0003e40000100800 */
[----:B-1----:R-:W-:-:S02]  /*2020*/  MOV R9, R28 ;  /* 0x0000001c00097202 */ /* 0x002fc40000000f00 */
[----:B------:R1:W2:Y:S04]  /*2030*/  LDG.E.U16 R28, [R4.64] ;  /* 0x00000004041c7981 */ /* 0x0002a8000c1e1500 */
[----:B----4-:R-:W-:Y:S04]  /*2040*/  STL [R1+0x3e0], R23 ;  /* 0x0003e01701007387 */ /* 0x010fe80000100800 */
[----:B------:R-:W-:Y:S04]  /*2050*/  STL [R1+0x13b8], R24 ;  /* 0x0013b81801007387 */ /* 0x000fe80000100800 */
[----:B------:R-:W4:Y:S04]  /*2060*/  LDL.LU R15, [R1+0x38] ;  /* 0x00003800010f7983 */ /* 0x000f280000300800 */
[----:B------:R1:W-:Y:S04]  /*2070*/  STL [R1+0x3dc], R13 ;  /* 0x0003dc0d01007387 */ /* 0x0003e80000100800 */
[----:B------:R1:W-:Y:S04]  /*2080*/  STL [R1+0x7c], R8 ;  /* 0x00007c0801007387 */ /* 0x0003e80000100800 */
[----:B-1----:R-:W2:Y:S04]  /*2090*/  LDL.LU R13, [R1+0x30] ;  /* 0x00003000010d7983 */ /* 0x002ea80000300800 */
[----:B------:R5:W-:Y:S04]  /*20a0*/  STL [R1+0x3d8], R10 ;  /* 0x0003d80a01007387 */ /* 0x000be80000100800 */
[----:B------:R1:W-:Y:S01]  /*20b0*/  STL [R1+0x13bc], R19 ;  /* 0x0013bc1301007387 */ /* 0x0003e20000100800 */
[----:B------:R-:W-:-:S03]  /*20c0*/  IMAD R8, R0, 0x2, R19 ;  /* 0x0000000200087824 */ /* 0x000fc600078e0213 */
[----:B------:R-:W2:Y:S01]  /*20d0*/  LDL.LU R24, [R1+0x44] ;  /* 0x0000440001187983 */ /* 0x000ea20000300800 */
[----:B-----5:R-:W-:-:S03]  /*20e0*/  LEA R10, P0, R25, R26, 0x1 ;  /* 0x0000001a190a7211 */ /* 0x020fc600078008ff */
[----:B------:R-:W5:Y:S04]  /*20f0*/  LDL.LU R23, [R1+0x2c] ;  /* 0x00002c0001177983 */ /* 0x000f680000300800 */
[----:B------:R1:W-:Y:S04]  /*2100*/  STL [R1+0x3d4], R11 ;  /* 0x0003d40b01007387 */ /* 0x0003e80000100800 */
[----:B-1----:R1:W2:Y:S01]  /*2110*/  LDG.E.U16 R19, [R2.64] ;  /* 0x0000000402137981 */ /* 0x0022a2000c1e1500 */
[----:B------:R-:W-:-:S05]  /*2120*/  LEA.HI.X.SX32 R11, R25, R27, 0x1, P0 ;  /* 0x0000001b190b7211 */ /* 0x000fca00000f0eff */
[----:B------:R4:W5:Y:S01]  /*2130*/  LDG.E.U16 R18, [R10.64] ;  /* 0x000000040a127981 */ /* 0x000962000c1e1500 */
[----:B------:R-:W-:Y:S01]  /*2140*/  IMAD R21, R0, 0x2, R8 ;  /* 0x0000000200157824 */ /* 0x000fe200078e0208 */
[C---:B-1----:R-:W-:Y:S02]  /*2150*/  LEA R2, P0, R22.reuse, R26, 0x1 ;  /* 0x0000001a16027211 */ /* 0x042fe400078008ff */
[----:B---3--:R1:W-:Y:S02]  /*2160*/  STL [R1+0x3d0], R16 ;  /* 0x0003d01001007387 */ /* 0x0083e40000100800 */
[----:B------:R-:W-:Y:S01]  /*2170*/  LEA.HI.X.SX32 R3, R22, R27, 0x1, P0 ;  /* 0x0000001b16037211 */ /* 0x000fe200000f0eff */
[----:B-1----:R-:W-:-:S04]  /*2180*/  IMAD R16, R0, 0x2, R21 ;  /* 0x0000000200107824 */ /* 0x002fc800078e0215 */
[----:B------:R-:W-:-:S05]  /*2190*/  IMAD R4, R0, 0x2, R16 ;  /* 0x0000000200047824 */ /* 0x000fca00078e0210 */
[C---:B------:R-:W-:Y:S01]  /*21a0*/  LEA R22, R0.reuse, R4, 0x1 ;  /* 0x0000000400167211 */ /* 0x040fe200078e08ff */
[----:B------:R1:W-:Y:S04]  /*21b0*/  STL [R1+0x70], R16 ;  /* 0x0000701001007387 */ /* 0x0003e80000100800 */
[----:B------:R-:W-:Y:S01]  /*21c0*/  IMAD R5, R0, 0x2, R22 ;  /* 0x0000000200057824 */ /* 0x000fe200078e0216 */
[----:B------:R3:W-:Y:S01]  /*21d0*/  STL [R1+0x3cc], R20 ;  /* 0x0003cc1401007387 */ /* 0x0007e20000100800 */
[----:B-1----:R-:W-:-:S03]  /*21e0*/  IMAD.MOV.U32 R16, RZ, RZ, R12 ;  /* 0x000000ffff107224 */ /* 0x002fc600078e000c */
[----:B------:R-:W-:Y:S01]  /*21f0*/  LEA R12, R0, R5, 0x1 ;  /* 0x00000005000c7211 */ /* 0x000fe200078e08ff */
[----:B---3--:R-:W3:Y:S04]  /*2200*/  LDL.LU R20, [R1+0x28] ;  /* 0x0000280001147983 */ /* 0x008ee80000300800 */
[----:B------:R1:W-:Y:S04]  /*2210*/  STL [R1+0x3c8], R29 ;  /* 0x0003c81d01007387 */ /* 0x0003e80000100800 */
[----:B-1----:R-:W3:Y:S04]  /*2220*/  LDL.LU R29, [R1+0x40] ;  /* 0x00004000011d7983 */ /* 0x002ee80000300800 */
[----:B------:R-:W3:Y:S01]  /*2230*/  LDL.LU R25, [R1+0x24] ;  /* 0x0000240001197983 */ /* 0x000ee20000300800 */
[----:B0-----:R-:W-:-:S04]  /*2240*/  LEA R6, P0, R14, R26, 0x1 ;  /* 0x0000001a0e067211 */ /* 0x001fc800078008ff */
[----:B------:R-:W-:Y:S02]  /*2250*/  LEA.HI.X.SX32 R7, R14, R27, 0x1, P0 ;  /* 0x0000001b0e077211 */ /* 0x000fe400000f0eff */
[----:B----4-:R-:W-:-:S04]  /*2260*/  LEA R10, P1, R15, R26, 0x1 ;  /* 0x0000001a0f0a7211 */ /* 0x010fc800078208ff */
[----:B------:R-:W-:Y:S01]  /*2270*/  LEA.HI.X.SX32 R11, R15, R27, 0x1, P1 ;  /* 0x0000001b0f0b7211 */ /* 0x000fe200008f0eff */
[----:B--2---:R0:W-:Y:S04]  /*2280*/  STL [R1+0x3c4], R19 ;  /* 0x0003c41301007387 */ /* 0x0041e80000100800 */
[----:B------:R-:W-:Y:S04]  /*2290*/  STL [R1+0x68], R12 ;  /* 0x0000680c01007387 */ /* 0x000fe80000100800 */
[----:B------:R1:W-:Y:S04]  /*22a0*/  STL [R1+0x3c0], R28 ;  /* 0x0003c01c01007387 */ /* 0x0003e80000100800 */
[----:B0-----:R0:W2:Y:S04]  /*22b0*/  LDG.E.U16 R19, [R2.64] ;  /* 0x0000000402137981 */ /* 0x0010a8000c1e1500 */
[----:B-1----:R-:W4:Y:S04]  /*22c0*/  LDL.LU R28, [R1+0x20] ;  /* 0x00002000011c7983 */ /* 0x002f280000300800 */
[----:B-----5:R1:W-:Y:S04]  /*22d0*/  STL [R1+0x3bc], R18 ;  /* 0x0003bc1201007387 */ /* 0x0203e80000100800 */
[----:B------:R5:W-:Y:S04]  /*22e0*/  STL [R1+0x3b8], R17 ;  /* 0x0003b81101007387 */ /* 0x000be80000100800 */
[----:B-1----:R1:W4:Y:S04]  /*22f0*/  LDG.E.U16 R18, [R6.64] ;  /* 0x0000000406127981 */ /* 0x002328000c1e1500 */
[----:B-----5:R5:W4:Y:S01]  /*2300*/  LDG.E.U16 R17, [R10.64] ;  /* 0x000000040a117981 */ /* 0x020b22000c1e1500 */
[----:B0-----:R-:W-:Y:S01]  /*2310*/  IMAD R2, R0, 0x2, R12 ;  /* 0x0000000200027824 */ /* 0x001fe200078e020c */
[----:B------:R-:W-:-:S03]  /*2320*/  LEA R14, P0, R13, R26, 0x1 ;  /* 0x0000001a0d0e7211 */ /* 0x000fc600078008ff */
[----:B-1----:R-:W-:Y:S01]  /*2330*/  IMAD R7, R0, 0x2, R2 ;  /* 0x0000000200077824 */ /* 0x002fe200078e0202 */
[----:B------:R-:W-:-:S04]  /*2340*/  LEA.HI.X.SX32 R15, R13, R27, 0x1, P0 ;  /* 0x0000001b0d0f7211 */ /* 0x000fc800000f0eff */
[----:B------:R-:W-:Y:S02]  /*2350*/  LEA R6, R0, R7, 0x1 ;  /* 0x0000000700067211 */ /* 0x000fe400078e08ff */
[CC--:B------:R-:W-:Y:S02]  /*2360*/  LEA R12, P0, R24.reuse, R26.reuse, 0x1 ;  /* 0x0000001a180c7211 */ /* 0x0c0fe400078008ff */
[CC--:B-----5:R-:W-:Y:S01]  /*2370*/  LEA R10, P1, R23.reuse, R26.reuse, 0x1 ;  /* 0x0000001a170a7211 */ /* 0x0e0fe200078208ff */
[----:B------:R0:W-:Y:S01]  /*2380*/  STL [R1+0x58], R6 ;  /* 0x0000580601007387 */ /* 0x0001e20000100800 */
[-C--:B------:R-:W-:Y:S02]  /*2390*/  LEA.HI.X.SX32 R13, R24, R27.reuse, 0x1, P0 ;  /* 0x0000001b180d7211 */ /* 0x080fe400000f0eff */
[----:B------:R-:W-:Y:S01]  /*23a0*/  LEA.HI.X.SX32 R11, R23, R27, 0x1, P1 ;  /* 0x0000001b170b7211 */ /* 0x000fe200008f0eff */
[----:B------:R3:W5:Y:S01]  /*23b0*/  LDG.E.U16 R24, [R14.64] ;  /* 0x000000040e187981 */ /* 0x000762000c1e1500 */
[----:B0-----:R-:W-:Y:S01]  /*23c0*/  IMAD R6, R0, 0x2, R6 ;  /* 0x0000000200067824 */ /* 0x001fe200078e0206 */
[----:B---3--:R-:W-:Y:S01]  /*23d0*/  LEA R14, P0, R20, R26, 0x1 ;  /* 0x0000001a140e7211 */ /* 0x008fe200078008ff */
[----:B------:R-:W-:-:S02]  /*23e0*/  IMAD.MOV.U32 R3, RZ, RZ, R9 ;  /* 0x000000ffff037224 */ /* 0x000fc400078e0009 */
[----:B------:R0:W3:Y:S01]  /*23f0*/  LDG.E.U16 R9, [R12.64] ;  /* 0x000000040c097981 */ /* 0x0000e2000c1e1500 */
[----:B------:R-:W-:Y:S02]  /*2400*/  LEA.HI.X.SX32 R15, R20, R27, 0x1, P0 ;  /* 0x0000001b140f7211 */ /* 0x000fe400000f0eff */
[----:B0-----:R-:W-:-:S04]  /*2410*/  LEA R12, P0, R29, R26, 0x1 ;  /* 0x0000001a1d0c7211 */ /* 0x001fc800078008ff */
[----:B------:R-:W-:Y:S02]  /*2420*/  LEA.HI.X.SX32 R13, R29, R27, 0x1, P0 ;  /* 0x0000001b1d0d7211 */ /* 0x000fe400000f0eff */
[----:B------:R0:W3:Y:S04]  /*2430*/  LDG.E.U16 R29, [R14.64] ;  /* 0x000000040e1d7981 */ /* 0x0000e8000c1e1500 */
[----:B------:R1:W3:Y:S04]  /*2440*/  LDG.E.U16 R12, [R12.64] ;  /* 0x000000040c0c7981 */ /* 0x0002e8000c1e1500 */
[----:B--2---:R2:W-:Y:S04]  /*2450*/  STL [R1+0x3b4], R19 ;  /* 0x0003b41301007387 */ /* 0x0045e80000100800 */
[----:B--2---:R-:W2:Y:S04]  /*2460*/  LDL.LU R19, [R1+0x18] ;  /* 0x0000180001137983 */ /* 0x004ea80000300800 */
[----:B------:R-:W-:Y:S04]  /*2470*/  STL [R1+0x60], R6 ;  /* 0x0000600601007387 */ /* 0x000fe80000100800 */
[----:B----4-:R-:W-:Y:S04]  /*2480*/  STL [R1+0x3b0], R18 ;  /* 0x0003b01201007387 */ /* 0x010fe80000100800 */
[----:B------:R-:W4:Y:S04]  /*2490*/  LDL.LU R23, [R1+0x14] ;  /* 0x0000140001177983 */ /* 0x000f280000300800 */
[----:B------:R1:W-:Y:S01]  /*24a0*/  STL [R1+0x3ac], R17 ;  /* 0x0003ac1101007387 */ /* 0x0003e20000100800 */
[----:B0-----:R-:W-:-:S03]  /*24b0*/  LEA R14, P0, R28, R26, 0x1 ;  /* 0x0000001a1c0e7211 */ /* 0x001fc600078008ff */
[----:B-1----:R0:W2:Y:S02]  /*24c0*/  LDG.E.U16 R17, [R10.64] ;  /* 0x000000040a117981 */ /* 0x0020a4000c1e1500 */
[----:B0-----:R-:W-:-:S04]  /*24d0*/  LEA R10, P1, R25, R26, 0x1 ;  /* 0x0000001a190a7211 */ /* 0x001fc800078208ff */
[-C--:B------:R-:W-:Y:S02]  /*24e0*/  LEA.HI.X.SX32 R11, R25, R27.reuse, 0x1, P1 ;  /* 0x0000001b190b7211 */ /* 0x080fe400008f0eff */
[----:B------:R-:W-:-:S03]  /*24f0*/  LEA.HI.X.SX32 R15, R28, R27, 0x1, P0 ;  /* 0x0000001b1c0f7211 */ /* 0x000fc600000f0eff */
[----:B------:R0:W4:Y:S04]  /*2500*/  LDG.E.U16 R13, [R10.64] ;  /* 0x000000040a0d7981 */ /* 0x000128000c1e1500 */
[----:B------:R1:W4:Y:S01]  /*2510*/  LDG.E.U16 R15, [R14.64] ;  /* 0x000000040e0f7981 */ /* 0x000322000c1e1500 */
[----:B0-----:R-:W-:Y:S02]  /*2520*/  LEA R10, P0, R3, R26, 0x1 ;  /* 0x0000001a030a7211 */ /* 0x001fe400078008ff */
[----:B------:R-:W-:-:S04]  /*2530*/  MOV R11, R3 ;  /* 0x00000003000b7202 */ /* 0x000fc80000000f00 */
[----:B------:R-:W-:-:S06]  /*2540*/  LEA.HI.X.SX32 R11, R11, R27, 0x1, P0 ;  /* 0x0000001b0b0b7211 */ /* 0x000fcc00000f0eff */
[----:B------:R-:W4:Y:S01]  /*2550*/  LDG.E.U16 R11, [R10.64] ;  /* 0x000000040a0b7981 */ /* 0x000f22000c1e1500 */
[----:B------:R-:W-:-:S05]  /*2560*/  LEA R18, R0, R6, 0x1 ;  /* 0x0000000600127211 */ /* 0x000fca00078e08ff */
[C---:B------:R-:W-:Y:S01]  /*2570*/  IMAD R20, R0.reuse, 0x2, R18 ;  /* 0x0000000200147824 */ /* 0x040fe200078e0212 */
[----:B-----5:R0:W-:Y:S03]  /*2580*/  STL [R1+0x3a8], R24 ;  /* 0x0003a81801007387 */ /* 0x0201e60000100800 */
[C---:B------:R-:W-:Y:S01]  /*2590*/  IMAD R6, R0.reuse, 0x2, R20 ;  /* 0x0000000200067824 */ /* 0x040fe200078e0214 */
[----:B0-----:R-:W5:Y:S04]  /*25a0*/  LDL.LU R24, [R1+0x10] ;  /* 0x0000100001187983 */ /* 0x001f680000300800 */
[----:B------:R0:W-:Y:S04]  /*25b0*/  STL [R1+0x54], R6 ;  /* 0x0000540601007387 */ /* 0x0001e80000100800 */
[----:B---3--:R3:W-:Y:S01]  /*25c0*/  STL [R1+0x3a4], R9 ;  /* 0x0003a40901007387 */ /* 0x0087e20000100800 */
[----:B0-----:R-:W-:-:S03]  /*25d0*/  LEA R6, R0, R6, 0x1 ;  /* 0x0000000600067211 */ /* 0x001fc600078e08ff */
[----:B---3--:R-:W3:Y:S04]  /*25e0*/  LDL.LU R9, [R1+0xc] ;  /* 0x00000c0001097983 */ /* 0x008ee80000300800 */
[----:B------:R-:W-:Y:S04]  /*25f0*/  STL [R1+0x74], R6 ;  /* 0x0000740601007387 */ /* 0x000fe80000100800 */
[----:B--2---:R0:W-:Y:S04]  /*2600*/  STL [R1+0x3a0], R17 ;  /* 0x0003a01101007387 */ /* 0x0041e80000100800 */
[----:B------:R2:W-:Y:S01]  /*2610*/  STL [R1+0x39c], R29 ;  /* 0x00039c1d01007387 */ /* 0x0005e20000100800 */
[----:B0-----:R-:W-:-:S03]  /*2620*/  IMAD R17, R0, 0x2, R6 ;  /* 0x0000000200117824 */ /* 0x001fc600078e0206 */
[----:B--2---:R-:W2:Y:S01]  /*2630*/  LDL.LU R29, [R1+0x34] ;  /* 0x00003400011d7983 */ /* 0x004ea20000300800 */
[----:B------:R-:W-:-:S03]  /*2640*/  IMAD R6, R0, 0x2, R17 ;  /* 0x0000000200067824 */ /* 0x000fc600078e0211 */
[----:B------:R-:W2:Y:S01]  /*2650*/  LDL.LU R28, [R1+0x4] ;  /* 0x00000400011c7983 */ /* 0x000ea20000300800 */
[----:B------:R-:W-:-:S03]  /*2660*/  IMAD R3, R0, 0x2, R6 ;  /* 0x0000000200037824 */ /* 0x000fc600078e0206 */
[----:B------:R-:W2:Y:S04]  /*2670*/  LDL.LU R25, [R1] ;  /* 0x0000000001197983 */ /* 0x000ea80000300800 */
[----:B----4-:R-:W-:Y:S04]  /*2680*/  STL [R1+0x394], R13 ;  /* 0x0003940d01007387 */ /* 0x010fe80000100800 */
[----:B------:R0:W-:Y:S01]  /*2690*/  STL [R1+0x398], R12 ;  /* 0x0003980c01007387 */ /* 0x0001e20000100800 */
[----:B-1----:R-:W-:-:S03]  /*26a0*/  LEA R14, P0, R23, R26, 0x1 ;  /* 0x0000001a170e7211 */ /* 0x002fc600078008ff */
[----:B------:R1:W-:Y:S01]  /*26b0*/  STL [R1+0x50], R3 ;  /* 0x0000500301007387 */ /* 0x0003e20000100800 */
[----:B0-----:R-:W-:-:S04]  /*26c0*/  LEA R12, P1, R19, R26, 0x1 ;  /* 0x0000001a130c7211 */ /* 0x001fc800078208ff */
[-C--:B------:R-:W-:Y:S01]  /*26d0*/  LEA.HI.X.SX32 R13, R19, R27.reuse, 0x1, P1 ;  /* 0x0000001b130d7211 */ /* 0x080fe200008f0eff */
[----:B-1----:R-:W-:Y:S01]  /*26e0*/  IMAD R3, R0, 0x2, R3 ;  /* 0x0000000200037824 */ /* 0x002fe200078e0203 */
[----:B------:R-:W4:Y:S04]  /*26f0*/  LDL.LU R19, [R1+0x13bc] ;  /* 0x0013bc0001137983 */ /* 0x000f280000300800 */
[----:B------:R0:W-:Y:S04]  /*2700*/  STL [R1+0x390], R15 ;  /* 0x0003900f01007387 */ /* 0x0001e80000100800 */
[----:B------:R5:W2:Y:S04]  /*2710*/  LDG.E.U16 R13, [R12.64] ;  /* 0x000000040c0d7981 */ /* 0x000aa8000c1e1500 */
[----:B------:R-:W-:Y:S01]  /*2720*/  STL [R1+0x6c], R3 ;  /* 0x00006c0301007387 */ /* 0x000fe20000100800 */
[----:B0-----:R-:W-:-:S03]  /*2730*/  LEA.HI.X.SX32 R15, R23, R27, 0x1, P0 ;  /* 0x0000001b170f7211 */ /* 0x001fc600000f0eff */
[----:B------:R0:W-:Y:S01]  /*2740*/  STL [R1+0x38c], R11 ;  /* 0x00038c0b01007387 */ /* 0x0001e20000100800 */
[----:B------:R-:W-:-:S03]  /*2750*/  LEA R10, P0, R16, R26, 0x1 ;  /* 0x0000001a100a7211 */ /* 0x000fc600078008ff */
[----:B------:R3:W4:Y:S01]  /*2760*/  LDG.E.U16 R15, [R14.64] ;  /* 0x000000040e0f7981 */ /* 0x000722000c1e1500 */
[----:B0-----:R-:W-:-:S05]  /*2770*/  IMAD.MOV.U32 R11, RZ, RZ, R16 ;  /* 0x000000ffff0b7224 */ /* 0x001fca00078e0010 */
[----:B------:R-:W-:-:S06]  /*2780*/  LEA.HI.X.SX32 R11, R11, R27, 0x1, P0 ;  /* 0x0000001b0b0b7211 */ /* 0x000fcc00000f0eff */
[----:B------:R-:W4:Y:S01]  /*2790*/  LDG.E.U16 R11, [R10.64] ;  /* 0x000000040a0b7981 */ /* 0x000f22000c1e1500 */
[----:B------:R-:W-:-:S05]  /*27a0*/  LEA R3, R0, R3, 0x1 ;  /* 0x0000000300037211 */ /* 0x000fca00078e08ff */
[----:B------:R-:W-:Y:S01]  /*27b0*/  IMAD R23, R0, 0x2, R3 ;  /* 0x0000000200177824 */ /* 0x000fe200078e0203 */
[----:B-----5:R-:W-:-:S04]  /*27c0*/  LEA R12, P1, R24, R26, 0x1 ;  /* 0x0000001a180c7211 */ /* 0x020fc800078208ff */
[----:B------:R-:W-:Y:S02]  /*27d0*/  LEA R16, R0, R23, 0x1 ;  /* 0x0000001700107211 */ /* 0x000fe400078e08ff */
[----:B---3--:R-:W-:Y:S01]  /*27e0*/  LEA R14, P0, R9, R26, 0x1 ;  /* 0x0000001a090e7211 */ /* 0x008fe200078008ff */
[----:B--2---:R0:W-:Y:S04]  /*27f0*/  STL [R1+0x388], R13 ;  /* 0x0003880d01007387 */ /* 0x0041e80000100800 */
[----:B------:R1:W-:Y:S01]  /*2800*/  STL [R1+0x4c], R16 ;  /* 0x00004c1001007387 */ /* 0x0003e20000100800 */
[----:B0-----:R-:W-:-:S03]  /*2810*/  LEA.HI.X.SX32 R13, R24, R27, 0x1, P1 ;  /* 0x0000001b180d7211 */ /* 0x001fc600008f0eff */
[----:B------:R-:W2:Y:S01]  /*2820*/  LDL.LU R24, [R1+0x13b8] ;  /* 0x0013b80001187983 */ /* 0x000ea20000300800 */
[----:B-1----:R-:W-:-:S03]  /*2830*/  IMAD R16, R0, 0x2, R16 ;  /* 0x0000000200107824 */ /* 0x002fc600078e0210 */
[----:B----4-:R0:W-:Y:S04]  /*2840*/  STL [R1+0x384], R15 ;  /* 0x0003840f01007387 */ /* 0x0101e80000100800 */
[----:B------:R1:W-:Y:S01]  /*2850*/  STL [R1+0x1f8], R16 ;  /* 0x0001f81001007387 */ /* 0x0003e20000100800 */
[----:B0-----:R-:W-:-:S03]  /*2860*/  LEA.HI.X.SX32 R15, R9, R27, 0x1, P0 ;  /* 0x0000001b090f7211 */ /* 0x001fc600000f0eff */
[----:B------:R-:W3:Y:S01]  /*2870*/  LDL.LU R9, [R1+0x13b4] ;  /* 0x0013b40001097983 */ /* 0x000ee20000300800 */
[----:B-1----:R-:W-:-:S03]  /*2880*/  IMAD R16, R0, 0x2, R16 ;  /* 0x0000000200107824 */ /* 0x002fc600078e0210 */
[----:B------:R-:W4:Y:S04]  /*2890*/  LDG.E.U16 R15, [R14.64] ;  /* 0x000000040e0f7981 */ /* 0x000f28000c1e1500 */
[----:B------:R-:W-:Y:S04]  /*28a0*/  STL [R1+0x1c], R16 ;  /* 0x00001c1001007387 */ /* 0x000fe80000100800 */
[----:B------:R0:W-:Y:S04]  /*28b0*/  STL [R1+0x380], R11 ;  /* 0x0003800b01007387 */ /* 0x0001e80000100800 */
[----:B0-----:R0:W5:Y:S01]  /*28c0*/  LDG.E.U16 R11, [R12.64] ;  /* 0x000000040c0b7981 */ /* 0x001162000c1e1500 */
[----:B------:R-:W-:-:S05]  /*28d0*/  LEA R10, R0, R16, 0x1 ;  /* 0x00000010000a7211 */ /* 0x000fca00078e08ff */
[----:B------:R-:W-:Y:S01]  /*28e0*/  IMAD R16, R0, 0x2, R10 ;  /* 0x0000000200107824 */ /* 0x000fe200078e020a */
[----:B0-----:R-:W-:-:S04]  /*28f0*/  LEA R12, P0, R29, R26, 0x1 ;  /* 0x0000001a1d0c7211 */ /* 0x001fc800078008ff */
[----:B------:R-:W-:Y:S01]  /*2900*/  LEA.HI.X.SX32 R13, R29, R27, 0x1, P0 ;  /* 0x0000001b1d0d7211 */ /* 0x000fe200000f0eff */
[----:B-----5:R-:W-:Y:S04]  /*2910*/  STL [R1+0x37c], R11 ;  /* 0x00037c0b01007387 */ /* 0x020fe80000100800 */
[----:B------:R0:W-:Y:S04]  /*2920*/  STL [R1+0xc], R10 ;  /* 0x00000c0a01007387 */ /* 0x0001e80000100800 */
[----:B------:R-:W5:Y:S04]  /*2930*/  LDL.LU R29, [R1+0x13b0] ;  /* 0x0013b000011d7983 */ /* 0x000f680000300800 */
[----:B------:R1:W-:Y:S01]  /*2940*/  STL [R1+0x48], R16 ;  /* 0x0000481001007387 */ /* 0x0003e20000100800 */
[----:B0-----:R-:W-:-:S03]  /*2950*/  LEA R10, P1, R28, R26, 0x1 ;  /* 0x0000001a1c0a7211 */ /* 0x001fc600078208ff */
[----:B------:R0:W2:Y:S01]  /*2960*/  LDG.E.U16 R12, [R12.64] ;  /* 0x000000040c0c7981 */ /* 0x0000a2000c1e1500 */
[----:B------:R-:W-:-:S03]  /*2970*/  LEA.HI.X.SX32 R11, R28, R27, 0x1, P1 ;  /* 0x0000001b1c0b7211 */ /* 0x000fc600008f0eff */
[----:B------:R-:W2:Y:S01]  /*2980*/  LDL.LU R28, [R1+0x13ac] ;  /* 0x0013ac00011c7983 */ /* 0x000ea20000300800 */
[----:B-1----:R-:W-:-:S03]  /*2990*/  IMAD R16, R0, 0x2, R16 ;  /* 0x0000000200107824 */ /* 0x002fc600078e0210 */
[----:B----4-:R1:W-:Y:S04]  /*29a0*/  STL [R1+0x378], R15 ;  /* 0x0003780f01007387 */ /* 0x0103e80000100800 */
[----:B------:R4:W-:Y:S01]  /*29b0*/  STL [R1+0x5c], R16 ;  /* 0x00005c1001007387 */ /* 0x0009e20000100800 */
[----:B------:R-:W-:-:S03]  /*29c0*/  LEA R14, P0, R25, R26, 0x1 ;  /* 0x0000001a190e7211 */ /* 0x000fc600078008ff */
[----:B------:R0:W2:Y:S04]  /*29d0*/  LDG.E.U16 R10, [R10.64] ;  /* 0x000000040a0a7981 */ /* 0x0000a8000c1e1500 */
[----:B-1----:R-:W0:Y:S01]  /*29e0*/  LDL.LU R15, [R1+0x8] ;  /* 0x00000800010f7983 */ /* 0x002e220000300800 */
[----:B----4-:R-:W-:Y:S01]  /*29f0*/  LEA R16, R0, R16, 0x1 ;  /* 0x0000001000107211 */ /* 0x010fe200078e08ff */
[----:B0-----:R-:W-:Y:S01]  /*2a00*/  IMAD.MOV.U32 R13, RZ, RZ, R15 ;  /* 0x000000ffff0d7224 */ /* 0x001fe200078e000f */
[----:B------:R-:W-:Y:S02]  /*2a10*/  LEA.HI.X.SX32 R15, R25, R27, 0x1, P0 ;  /* 0x0000001b190f7211 */ /* 0x000fe400000f0eff */
[----:B------:R-:W4:Y:S04]  /*2a20*/  LDL.LU R25, [R1+0x13a8] ;  /* 0x0013a80001197983 */ /* 0x000f280000300800 */
[----:B------:R-:W3:Y:S01]  /*2a30*/  LDG.E.U16 R15, [R14.64] ;  /* 0x000000040e0f7981 */ /* 0x000ee2000c1e1500 */
[----:B------:R-:W-:-:S03]  /*2a40*/  MOV R11, R13 ;  /* 0x0000000d000b7202 */ /* 0x000fc60000000f00 */
[----:B------:R0:W-:Y:S02]  /*2a50*/  STL [R1+0x30], R16 ;  /* 0x0000301001007387 */ /* 0x0001e40000100800 */
[----:B------:R-:W-:Y:S02]  /*2a60*/  IMAD.MOV.U32 R13, RZ, RZ, R11 ;  /* 0x000000ffff0d7224 */ /* 0x000fe400078e000b */
[----:B--2---:R1:W-:Y:S01]  /*2a70*/  STL [R1+0x374], R12 ;  /* 0x0003740c01007387 */ /* 0x0043e20000100800 */
[----:B0-----:R-:W-:Y:S01]  /*2a80*/  IMAD R16, R0, 0x2, R16 ;  /* 0x0000000200107824 */ /* 0x001fe200078e0210 */
[----:B-1----:R-:W-:-:S04]  /*2a90*/  LEA R12, P0, R11, R26, 0x1 ;  /* 0x0000001a0b0c7211 */ /* 0x002fc800078008ff */
[----:B------:R0:W-:Y:S04]  /*2aa0*/  STL [R1+0x2c], R16 ;  /* 0x00002c1001007387 */ /* 0x0001e80000100800 */
[----:B------:R1:W-:Y:S01]  /*2ab0*/  STL [R1+0x370], R10 ;  /* 0x0003700a01007387 */ /* 0x0003e20000100800 */
[----:B------:R-:W-:Y:S01]  /*2ac0*/  LEA.HI.X.SX32 R13, R13, R27, 0x1, P0 ;  /* 0x0000001b0d0d7211 */ /* 0x000fe200000f0eff */
[----:B0-----:R-:W-:-:S04]  /*2ad0*/  IMAD R16, R0, 0x2, R16 ;  /* 0x0000000200107824 */ /* 0x001fc800078e0210 */
[----:B------:R0:W2:Y:S01]  /*2ae0*/  LDG.E.U16 R12, [R12.64] ;  /* 0x000000040c0c7981 */ /* 0x0000a2000c1e1500 */
[----:B-1----:R-:W-:-:S03]  /*2af0*/  LEA R10, P1, R28, R26, 0x1 ;  /* 0x0000001a1c0a7211 */ /* 0x002fc600078208ff */
[----:B------:R1:W-:Y:S01]  /*2b00*/  STL [R1+0x44], R16 ;  /* 0x0000441001007387 */ /* 0x0003e20000100800 */
[----:B------:R-:W-:-:S05]  /*2b10*/  LEA.HI.X.SX32 R11, R28, R27, 0x1, P1 ;  /* 0x0000001b1c0b7211 */ /* 0x000fca00008f0eff */
[----:B0-----:R5:W2:Y:S01]  /*2b20*/  LDG.E.U16 R13, [R10.64] ;  /* 0x000000040a0d7981 */ /* 0x001aa2000c1e1500 */
[----:B-1----:R-:W-:-:S05]  /*2b30*/  LEA R16, R0, R16, 0x1 ;  /* 0x0000001000107211 */ /* 0x002fca00078e08ff */
[----:B------:R-:W-:Y:S01]  /*2b40*/  IMAD R28, R0, 0x2, R16 ;  /* 0x00000002001c7824 */ /* 0x000fe200078e0210 */
[----:B---3--:R-:W-:Y:S04]  /*2b50*/  STL [R1+0x36c], R15 ;  /* 0x00036c0f01007387 */ /* 0x008fe80000100800 */
[----:B------:R0:W-:Y:S04]  /*2b60*/  STL [R1+0x1f0], R16 ;  /* 0x0001f01001007387 */ /* 0x0001e80000100800 */
[----:B0-----:R-:W3:Y:S01]  /*2b70*/  LDL.LU R16, [R1+0x13a4] ;  /* 0x0013a40001107983 */ /* 0x001ee20000300800 */
[----:B----4-:R-:W-:-:S03]  /*2b80*/  LEA R14, P0, R25, R26, 0x1 ;  /* 0x0000001a190e7211 */ /* 0x010fc600078008ff */
[----:B------:R0:W-:Y:S01]  /*2b90*/  STL [R1+0x28], R28 ;  /* 0x0000281c01007387 */ /* 0x0001e20000100800 */
[----:B------:R-:W-:Y:S01]  /*2ba0*/  LEA.HI.X.SX32 R15, R25, R27, 0x1, P0 ;  /* 0x0000001b190f7211 */ /* 0x000fe200000f0eff */
[----:B0-----:R-:W-:-:S05]  /*2bb0*/  IMAD R28, R0, 0x2, R28 ;  /* 0x00000002001c7824 */ /* 0x001fca00078e021c */
[----:B------:R0:W-:Y:S01]  /*2bc0*/  STL [R1+0x24], R28 ;  /* 0x0000241c01007387 */ /* 0x0001e20000100800 */
[----:B------:R-:W-:-:S03]  /*2bd0*/  LEA R25, R0, R28, 0x1 ;  /* 0x0000001c00197211 */ /* 0x000fc600078e08ff */
[----:B0-----:R0:W4:Y:S01]  /*2be0*/  LDG.E.U16 R28, [R14.64] ;  /* 0x000000040e1c7981 */ /* 0x001122000c1e1500 */
[----:B-----5:R-:W-:-:S03]  /*2bf0*/  LEA R10, P0, R29, R26, 0x1 ;  /* 0x0000001a1d0a7211 */ /* 0x020fc600078008ff */
[----:B--2---:R-:W-:Y:S01]  /*2c00*/  STL [R1+0x364], R13 ;  /* 0x0003640d01007387 */ /* 0x004fe20000100800 */
[----:B------:R-:W-:-:S03]  /*2c10*/  LEA.HI.X.SX32 R11, R29, R27, 0x1, P0 ;  /* 0x0000001b1d0b7211 */ /* 0x000fc600000f0eff */
[----:B------:R-:W-:Y:S04]  /*2c20*/  STL [R1+0x368], R12 ;  /* 0x0003680c01007387 */ /* 0x000fe80000100800 */
[----:B------:R1:W2:Y:S04]  /*2c30*/  LDG.E.U16 R29, [R10.64] ;  /* 0x000000040a1d7981 */ /* 0x0002a8000c1e1500 */
[----:B------:R5:W-:Y:S01]  /*2c40*/  STL [R1+0x40], R25 ;  /* 0x0000401901007387 */ /* 0x000be20000100800 */
[----:B0-----:R-:W-:Y:S01]  /*2c50*/  LEA R14, P0, R9, R26, 0x1 ;  /* 0x0000001a090e7211 */ /* 0x001fe200078008ff */
[----:B-----5:R-:W-:-:S03]  /*2c60*/  IMAD R25, R0, 0x2, R25 ;  /* 0x0000000200197824 */ /* 0x020fc600078e0219 */
[----:B------:R-:W-:Y:S02]  /*2c70*/  LEA.HI.X.SX32 R15, R9, R27, 0x1, P0 ;  /* 0x0000001b090f7211 */ /* 0x000fe400000f0eff */
[----:B------:R0:W-:Y:S02]  /*2c80*/  STL [R1+0x1e8], R25 ;  /* 0x0001e81901007387 */ /* 0x0001e40000100800 */
[----:B0-----:R-:W-:-:S05]  /*2c90*/  IMAD R25, R0, 0x2, R25 ;  /* 0x0000000200197824 */ /* 0x001fca00078e0219 */
[----:B------:R-:W-:Y:S01]  /*2ca0*/  STL [R1+0x20], R25 ;  /* 0x0000201901007387 */ /* 0x000fe20000100800 */
[----:B---3--:R-:W-:-:S04]  /*2cb0*/  LEA R12, P1, R16, R26, 0x1 ;  /* 0x0000001a100c7211 */ /* 0x008fc800078208ff */
[----:B------:R-:W-:-:S05]  /*2cc0*/  LEA.HI.X.SX32 R13, R16, R27, 0x1, P1 ;  /* 0x0000001b100d7211 */ /* 0x000fca00008f0eff */
[----:B------:R0:W3:Y:S04]  /*2cd0*/  LDG.E.U16 R16, [R12.64] ;  /* 0x000000040c107981 */ /* 0x0000e8000c1e1500 */
[----:B----4-:R4:W-:Y:S04]  /*2ce0*/  STL [R1+0x360], R28 ;  /* 0x0003601c01007387 */ /* 0x0109e80000100800 */
[----:B----4-:R4:W5:Y:S01]  /*2cf0*/  LDG.E.U16 R28, [R14.64] ;  /* 0x000000040e1c7981 */ /* 0x010962000c1e1500 */
[----:B------:R-:W-:Y:S02]  /*2d00*/  LEA R25, R0, R25, 0x1 ;  /* 0x0000001900197211 */ /* 0x000fe400078e08ff */
[----:B-1----:R-:W-:-:S02]  /*2d10*/  LEA R10, P0, R24, R26, 0x1 ;  /* 0x0000001a180a7211 */ /* 0x002fc400078008ff */
[C---:B0-----:R-:W-:Y:S01]  /*2d20*/  LEA R12, P1, R19.reuse, R26, 0x1 ;  /* 0x0000001a130c7211 */ /* 0x041fe200078208ff */
[----:B------:R-:W-:Y:S01]  /*2d30*/  IMAD R9, R0, 0x2, R25 ;  /* 0x0000000200097824 */ /* 0x000fe200078e0219 */
[-C--:B------:R-:W-:Y:S02]  /*2d40*/  LEA.HI.X.SX32 R11, R24, R27.reuse, 0x1, P0 ;  /* 0x0000001b180b7211 */ /* 0x080fe400000f0eff */
[----:B------:R-:W-:Y:S01]  /*2d50*/  LEA.HI.X.SX32 R13, R19, R27, 0x1, P1 ;  /* 0x0000001b130d7211 */ /* 0x000fe200008f0eff */
[C---:B------:R-:W-:Y:S02]  /*2d60*/  IMAD R9, R0.reuse, 0x2, R9 ;  /* 0x0000000200097824 */ /* 0x040fe400078e0209 */
[----:B------:R0:W5:Y:S04]  /*2d70*/  LDG.E.U16 R24, [R10.64] ;  /* 0x000000040a187981 */ /* 0x000168000c1e1500 */
[----:B------:R1:W-:Y:S04]  /*2d80*/  STL [R1+0x1dc], R9 ;  /* 0x0001dc0901007387 */ /* 0x0003e80000100800 */
[----:B------:R0:W5:Y:S01]  /*2d90*/  LDG.E.U16 R19, [R12.64] ;  /* 0x000000040c137981 */ /* 0x000162000c1e1500 */
[----:B-1----:R-:W-:-:S03]  /*2da0*/  LEA R9, R0, R9, 0x1 ;  /* 0x0000000900097211 */ /* 0x002fc600078e08ff */
[----:B--2---:R1:W-:Y:S01]  /*2db0*/  STL [R1+0x35c], R29 ;  /* 0x00035c1d01007387 */ /* 0x0043e20000100800 */
[----:B----4-:R-:W-:-:S03]  /*2dc0*/  LEA R14, P0, R8, R26, 0x1 ;  /* 0x0000001a080e7211 */ /* 0x010fc600078008ff */
[----:B-1----:R-:W2:Y:S04]  /*2dd0*/  LDL.LU R29, [R1+0x58] ;  /* 0x00005800011d7983 */ /* 0x002ea80000300800 */
[----:B------:R-:W-:Y:S01]  /*2de0*/  STL [R1+0x14], R9 ;  /* 0x0000140901007387 */ /* 0x000fe20000100800 */
[----:B------:R-:W-:Y:S02]  /*2df0*/  LEA.HI.X.SX32 R15, R8, R27, 0x1, P0 ;  /* 0x0000001b080f7211 */ /* 0x000fe400000f0eff */
[----:B------:R-:W-:Y:S01]  /*2e00*/  LEA R8, P0, R21, R26, 0x1 ;  /* 0x0000001a15087211 */ /* 0x000fe200078008ff */
[----:B---3--:R1:W-:Y:S02]  /*2e10*/  STL [R1+0x358], R16 ;  /* 0x0003581001007387 */ /* 0x0083e40000100800 */
[----:B-1----:R-:W-:-:S05]  /*2e20*/  IMAD R16, R0, 0x2, R9 ;  /* 0x0000000200107824 */ /* 0x002fca00078e0209 */
[----:B------:R1:W-:Y:S01]  /*2e30*/  STL [R1+0x18], R16 ;  /* 0x0000181001007387 */ /* 0x0003e20000100800 */
[----:B------:R-:W-:Y:S01]  /*2e40*/  LEA.HI.X.SX32 R9, R21, R27, 0x1, P0 ;  /* 0x0000001b15097211 */ /* 0x000fe200000f0eff */
[----:B-1----:R-:W-:-:S05]  /*2e50*/  IMAD R16, R0, 0x2, R16 ;  /* 0x0000000200107824 */ /* 0x002fca00078e0210 */
[----:B------:R-:W-:Y:S04]  /*2e60*/  STL [R1+0x38], R16 ;  /* 0x0000381001007387 */ /* 0x000fe80000100800 */
[----:B-----5:R1:W-:Y:S04]  /*2e70*/  STL [R1+0x354], R28 ;  /* 0x0003541c01007387 */ /* 0x0203e80000100800 */
[----:B-1----:R1:W3:Y:S04]  /*2e80*/  LDG.E.U16 R28, [R14.64] ;  /* 0x000000040e1c7981 */ /* 0x0022e8000c1e1500 */
[----:B-1----:R1:W4:Y:S01]  /*2e90*/  LDG.E.U16 R15, [R8.64] ;  /* 0x00000004080f7981 */ /* 0x002322000c1e1500 */
[----:B------:R-:W-:-:S02]  /*2ea0*/  LEA R16, R0, R16, 0x1 ;  /* 0x0000001000107211 */ /* 0x000fc400078e08ff */
[----:B0-----:R-:W-:-:S03]  /*2eb0*/  LEA R10, P1, R4, R26, 0x1 ;  /* 0x0000001a040a7211 */ /* 0x001fc600078208ff */
[----:B------:R0:W-:Y:S01]  /*2ec0*/  STL [R1+0x1d4], R16 ;  /* 0x0001d41001007387 */ /* 0x0001e20000100800 */
[----:B------:R-:W-:Y:S01]  /*2ed0*/  LEA.HI.X.SX32 R11, R4, R27, 0x1, P1 ;  /* 0x0000001b040b7211 */ /* 0x000fe200008f0eff */
[----:B0-----:R-:W-:-:S04]  /*2ee0*/  IMAD R16, R0, 0x2, R16 ;  /* 0x0000000200107824 */ /* 0x001fc800078e0210 */
[C---:B------:R-:W-:Y:S01]  /*2ef0*/  IMAD R4, R0.reuse, 0x2, R16 ;  /* 0x0000000200047824 */ /* 0x040fe200078e0210 */
[----:B------:R-:W-:Y:S04]  /*2f00*/  STL [R1+0x10], R16 ;  /* 0x0000101001007387 */ /* 0x000fe80000100800 */
[----:B------:R0:W-:Y:S01]  /*2f10*/  STL [R1+0x350], R24 ;  /* 0x0003501801007387 */ /* 0x0001e20000100800 */
[----:B------:R-:W-:Y:S02]  /*2f20*/  LEA R14, R0, R4, 0x1 ;  /* 0x00000004000e7211 */ /* 0x000fe400078e08ff */
[C---:B------:R-:W-:Y:S01]  /*2f30*/  LEA R12, P0, R22.reuse, R26, 0x1 ;  /* 0x0000001a160c7211 */ /* 0x040fe200078008ff */
[----:B0-----:R-:W5:Y:S04]  /*2f40*/  LDL.LU R24, [R1+0x54] ;  /* 0x0000540001187983 */ /* 0x001f680000300800 */
[----:B------:R0:W-:Y:S01]  /*2f50*/  STL [R1+0x34c], R19 ;  /* 0x00034c1301007387 */ /* 0x0001e20000100800 */
[----:B------:R-:W-:-:S03]  /*2f60*/  LEA.HI.X.SX32 R13, R22, R27, 0x1, P0 ;  /* 0x0000001b160d7211 */ /* 0x000fc600000f0eff */
[----:B------:R2:W-:Y:S04]  /*2f70*/  STL [R1+0x8], R4 ;  /* 0x0000080401007387 */ /* 0x0005e80000100800 */
[----:B0-----:R0:W5:Y:S01]  /*2f80*/  LDG.E.U16 R19, [R10.64] ;  /* 0x000000040a137981 */ /* 0x001162000c1e1500 */
[----:B-1----:R-:W-:-:S03]  /*2f90*/  LEA R8, P0, R5, R26, 0x1 ;  /* 0x0000001a05087211 */ /* 0x002fc600078008ff */
[----:B------:R1:W-:Y:S01]  /*2fa0*/  STL [R1+0x34], R14 ;  /* 0x0000340e01007387 */ /* 0x0003e20000100800 */
[-C--:B--2---:R-:W-:Y:S02]  /*2fb0*/  LEA R4, P1, R2, R26.reuse, 0x1 ;  /* 0x0000001a02047211 */ /* 0x084fe400078208ff */
[-C--:B------:R-:W-:Y:S01]  /*2fc0*/  LEA.HI.X.SX32 R9, R5, R27.reuse, 0x1, P0 ;  /* 0x0000001b05097211 */ /* 0x080fe200000f0eff */
[----:B------:R2:W5:Y:S01]  /*2fd0*/  LDG.E.U16 R22, [R12.64] ;  /* 0x000000040c167981 */ /* 0x000562000c1e1500 */
[----:B-1----:R-:W-:Y:S01]  /*2fe0*/  IMAD R14, R0, 0x2, R14 ;  /* 0x00000002000e7824 */ /* 0x002fe200078e020e */
[----:B------:R-:W-:Y:S02]  /*2ff0*/  LEA.HI.X.SX32 R5, R2, R27, 0x1, P1 ;  /* 0x0000001b02057211 */ /* 0x000fe400008f0eff */
[----:B------:R1:W5:Y:S04]  /*3000*/  LDG.E.U16 R21, [R8.64] ;  /* 0x0000000408157981 */ /* 0x000368000c1e1500 */
[----:B------:R1:W-:Y:S01]  /*3010*/  STL [R1+0x1d0], R14 ;  /* 0x0001d00e01007387 */ /* 0x0003e20000100800 */
[----:B0-----:R-:W-:Y:S01]  /*3020*/  LEA R10, P0, R7, R26, 0x1 ;  /* 0x0000001a070a7211 */ /* 0x001fe200078008ff */
[----:B-1----:R-:W-:-:S03]  /*3030*/  IMAD R14, R0, 0x2, R14 ;  /* 0x00000002000e7824 */ /* 0x002fc600078e020e */
[----:B------:R-:W-:Y:S02]  /*3040*/  LEA.HI.X.SX32 R11, R7, R27, 0x1, P0 ;  /* 0x0000001b070b7211 */ /* 0x000fe400000f0eff */
[----:B------:R0:W5:Y:S01]  /*3050*/  LDG.E.U16 R7, [R4.64] ;  /* 0x0000000404077981 */ /* 0x000162000c1e1500 */
[----:B------:R-:W-:-:S03]  /*3060*/  LEA R16, R0, R14, 0x1 ;  /* 0x0000000e00107211 */ /* 0x000fc600078e08ff */
[----:B------:R1:W-:Y:S01]  /*3070*/  STL [R1], R14 ;  /* 0x0000000e01007387 */ /* 0x0003e20000100800 */
[----:B--2---:R-:W-:-:S04]  /*3080*/  LEA R12, P0, R29, R26, 0x1 ;  /* 0x0000001a1d0c7211 */ /* 0x004fc800078008ff */
[----:B------:R-:W-:-:S05]  /*3090*/  LEA.HI.X.SX32 R13, R29, R27, 0x1, P0 ;  /* 0x0000001b1d0d7211 */ /* 0x000fca00000f0eff */
[----:B-1----:R1:W2:Y:S04]  /*30a0*/  LDG.E.U16 R14, [R12.64] ;  /* 0x000000040c0e7981 */ /* 0x0022a8000c1e1500 */
[----:B---3--:R3:W-:Y:S04]  /*30b0*/  STL [R1+0x348], R28 ;  /* 0x0003481c01007387 */ /* 0x0087e80000100800 */
[----:B---3--:R-:W3:Y:S04]  /*30c0*/  LDL.LU R28, [R1+0x50] ;  /* 0x00005000011c7983 */ /* 0x008ee80000300800 */
[----:B------:R-:W-:Y:S04]  /*30d0*/  STL [R1+0x1390], R16 ;  /* 0x0013901001007387 */ /* 0x000fe80000100800 */
[----:B----4-:R4:W-:Y:S04]  /*30e0*/  STL [R1+0x344], R15 ;  /* 0x0003440f01007387 */ /* 0x0109e80000100800 */
[----:B----4-:R5:W4:Y:S01]  /*30f0*/  LDG.E.U16 R15, [R10.64] ;  /* 0x000000040a0f7981 */ /* 0x010b22000c1e1500 */
[----:B------:R-:W-:Y:S01]  /*3100*/  IMAD R2, R0, 0x2, R16 ;  /* 0x0000000200027824 */ /* 0x000fe200078e0210 */
[----:B0-----:R-:W-:-:S03]  /*3110*/  LEA R4, P1, R18, R26, 0x1 ;  /* 0x0000001a12047211 */ /* 0x001fc600078208ff */
[----:B------:R-:W-:Y:S01]  /*3120*/  IMAD R2, R0, 0x2, R2 ;  /* 0x0000000200027824 */ /* 0x000fe200078e0202 */
[----:B------:R-:W-:-:S04]  /*3130*/  LEA.HI.X.SX32 R5, R18, R27, 0x1, P1 ;  /* 0x0000001b12057211 */ /* 0x000fc800008f0eff */
[----:B------:R-:W-:Y:S01]  /*3140*/  LEA R18, R0, R2, 0x1 ;  /* 0x0000000200127211 */ /* 0x000fe200078e08ff */
[----:B------:R-:W-:Y:S01]  /*3150*/  STL [R1+0x1c8], R2 ;  /* 0x0001c80201007387 */ /* 0x000fe20000100800 */
[----:B------:R-:W-:-:S03]  /*3160*/  LEA R8, P0, R20, R26, 0x1 ;  /* 0x0000001a14087211 */ /* 0x000fc600078008ff */
[----:B-1----:R0:W2:Y:S01]  /*3170*/  LDG.E.U16 R13, [R4.64] ;  /* 0x00000004040d7981 */ /* 0x0020a2000c1e1500 */
[----:B------:R-:W-:Y:S02]  /*3180*/  LEA.HI.X.SX32 R9, R20, R27, 0x1, P0 ;  /* 0x0000001b14097211 */ /* 0x000fe400000f0eff */
[----:B-----5:R-:W-:-:S03]  /*3190*/  LEA R10, P0, R24, R26, 0x1 ;  /* 0x0000001a180a7211 */ /* 0x020fc600078008ff */
[----:B------:R1:W5:Y:S04]  /*31a0*/  LDG.E.U16 R12, [R8.64] ;  /* 0x00000004080c7981 */ /* 0x000368000c1e1500 */
[----:B------:R1:W-:Y:S01]  /*31b0*/  STL [R1+0x340], R19 ;  /* 0x0003401301007387 */ /* 0x0003e20000100800 */
[----:B0-----:R-:W-:Y:S01]  /*31c0*/  LEA R4, P1, R17, R26, 0x1 ;  /* 0x0000001a11047211 */ /* 0x001fe200078208ff */
[----:B-1----:R-:W-:-:S04]  /*31d0*/  IMAD R19, R0, 0x2, R18 ;  /* 0x0000000200137824 */ /* 0x002fc800078e0212 */
[----:B------:R-:W-:Y:S01]  /*31e0*/  IMAD R29, R0, 0x2, R19 ;  /* 0x00000002001d7824 */ /* 0x000fe200078e0213 */
[----:B------:R-:W-:Y:S01]  /*31f0*/  STL [R1+0x1388], R18 ;  /* 0x0013881201007387 */ /* 0x000fe20000100800 */
[----:B------:R-:W-:-:S03]  /*3200*/  LEA.HI.X.SX32 R11, R24, R27, 0x1, P0 ;  /* 0x0000001b180b7211 */ /* 0x000fc600000f0eff */
[----:B------:R-:W-:Y:S01]  /*3210*/  LEA R2, R0, R29, 0x1 ;  /* 0x0000001d00027211 */ /* 0x000fe200078e08ff */
[----:B------:R-:W-:Y:S01]  /*3220*/  STL [R1+0x138c], R19 ;  /* 0x00138c1301007387 */ /* 0x000fe20000100800 */
[----:B------:R-:W-:-:S03]  /*3230*/  LEA.HI.X.SX32 R5, R17, R27, 0x1, P1 ;  /* 0x0000001b11057211 */ /* 0x000fc600008f0eff */
[----:B------:R0:W-:Y:S01]  /*3240*/  STL [R1+0x33c], R22 ;  /* 0x00033c1601007387 */ /* 0x0001e20000100800 */
[----:B------:R-:W-:-:S03]  /*3250*/  IMAD R17, R0, 0x2, R2 ;  /* 0x0000000200117824 */ /* 0x000fc600078e0202 */
[----:B------:R-:W-:Y:S01]  /*3260*/  STL [R1+0x1394], R29 ;  /* 0x0013941d01007387 */ /* 0x000fe20000100800 */
[----:B------:R-:W-:-:S03]  /*3270*/  LEA R8, P0, R6, R26, 0x1 ;  /* 0x0000001a06087211 */ /* 0x000fc600078008ff */
[----:B------:R-:W5:Y:S04]  /*3280*/  LDL.LU R16, [R1+0x4c] ;  /* 0x00004c0001107983 */ /* 0x000f680000300800 */
[----:B------:R1:W-:Y:S04]  /*3290*/  STL [R1+0x338], R21 ;  /* 0x0003381501007387 */ /* 0x0003e80000100800 */
[----:B------:R1:W-:Y:S04]  /*32a0*/  STL [R1+0x1c0], R2 ;  /* 0x0001c00201007387 */ /* 0x0003e80000100800 */
[----:B0-----:R-:W5:Y:S04]  /*32b0*/  LDL.LU R22, [R1+0x1c] ;  /* 0x00001c0001167983 */ /* 0x001f680000300800 */
[----:B-1----:R0:W5:Y:S01]  /*32c0*/  LDG.E.U16 R21, [R10.64] ;  /* 0x000000040a157981 */ /* 0x002162000c1e1500 */
[----:B------:R-:W-:-:S03]  /*32d0*/  IMAD R2, R0, 0x2, R17 ;  /* 0x0000000200027824 */ /* 0x000fc600078e0211 */
[----:B------:R1:W-:Y:S01]  /*32e0*/  STL [R1+0x334], R7 ;  /* 0x0003340701007387 */ /* 0x0003e20000100800 */
[----:B------:R-:W-:-:S03]  /*32f0*/  LEA.HI.X.SX32 R9, R6, R27, 0x1, P0 ;  /* 0x0000001b06097211 */ /* 0x000fc600000f0eff */
[----:B------:R-:W5:Y:S04]  /*3300*/  LDL.LU R24, [R1+0xc] ;  /* 0x00000c0001187983 */ /* 0x000f680000300800 */
[----:B------:R-:W-:Y:S04]  /*3310*/  STL [R1+0x1384], R17 ;  /* 0x0013841101007387 */ /* 0x000fe80000100800 */
[----:B------:R0:W5:Y:S04]  /*3320*/  LDG.E.U16 R20, [R4.64] ;  /* 0x0000000404147981 */ /* 0x000168000c1e1500 */
[----:B------:R1:W5:Y:S01]  /*3330*/  LDG.E.U16 R18, [R8.64] ;  /* 0x0000000408127981 */ /* 0x000362000c1e1500 */
[----:B0-----:R-:W-:-:S02]  /*3340*/  LEA R4, R0, R2, 0x1 ;  /* 0x0000000200047211 */ /* 0x001fc400078e08ff */
[----:B---3--:R-:W-:-:S04]  /*3350*/  LEA R6, P0, R28, R26, 0x1 ;  /* 0x0000001a1c067211 */ /* 0x008fc800078008ff */
[----:B-1----:R-:W-:-:S05]  /*3360*/  LEA.HI.X.SX32 R7, R28, R27, 0x1, P0 ;  /* 0x0000001b1c077211 */ /* 0x002fca00000f0eff */
[----:B------:R0:W3:Y:S04]  /*3370*/  LDG.E.U16 R9, [R6.64] ;  /* 0x0000000406097981 */ /* 0x0000e8000c1e1500 */
[----:B----4-:R-:W-:Y:S04]  /*3380*/  STL [R1+0x330], R15 ;  /* 0x0003300f01007387 */ /* 0x010fe80000100800 */
[----:B------:R1:W-:Y:S04]  /*3390*/  STL [R1+0x1398], R2 ;  /* 0x0013980201007387 */ /* 0x0003e80000100800 */
[----:B-1----:R-:W4:Y:S04]  /*33a0*/  LDL.LU R2, [R1+0x48] ;  /* 0x0000480001027983 */ /* 0x002f280000300800 */
[----:B--2---:R1:W-:Y:S04]  /*33b0*/  STL [R1+0x32c], R14 ;  /* 0x00032c0e01007387 */ /* 0x0043e80000100800 */
[----:B------:R-:W2:Y:S01]  /*33c0*/  LDL.LU R17, [R1+0x30] ;  /* 0x0000300001117983 */ /* 0x000ea20000300800 */
[----:B------:R-:W-:Y:S01]  /*33d0*/  LEA R10, P1, R3, R26, 0x1 ;  /* 0x0000001a030a7211 */ /* 0x000fe200078208ff */
[----:B------:R-:W-:-:S03]  /*33e0*/  IMAD R5, R0, 0x2, R4 ;  /* 0x0000000200057824 */ /* 0x000fc600078e0204 */
[----:B------:R-:W-:Y:S01]  /*33f0*/  LEA.HI.X.SX32 R11, R3, R27, 0x1, P1 ;  /* 0x0000001b030b7211 */ /* 0x000fe200008f0eff */
[----:B------:R-:W-:Y:S01]  /*3400*/  IMAD R8, R0, 0x2, R5 ;  /* 0x0000000200087824 */ /* 0x000fe200078e0205 */
[----:B------:R-:W-:Y:S01]  /*3410*/  STL [R1+0x139c], R4 ;  /* 0x00139c0401007387 */ /* 0x000fe20000100800 */
[----:B-1----:R-:W-:-:S03]  /*3420*/  LEA R14, P0, R23, R26, 0x1 ;  /* 0x0000001a170e7211 */ /* 0x002fc600078008ff */
[----:B------:R-:W-:Y:S01]  /*3430*/  STL [R1+0x328], R13 ;  /* 0x0003280d01007387 */ /* 0x000fe20000100800 */
[----:B------:R-:W-:-:S03]  /*3440*/  LEA.HI.X.SX32 R15, R23, R27, 0x1, P0 ;  /* 0x0000001b170f7211 */ /* 0x000fc600000f0eff */
[----:B------:R-:W-:Y:S01]  /*3450*/  STL [R1+0x130], R5 ;  /* 0x0001300501007387 */ /* 0x000fe20000100800 */
[----:B0-----:R-:W-:-:S03]  /*3460*/  LEA R6, R0, R8, 0x1 ;  /* 0x0000000800067211 */ /* 0x001fc600078e08ff */
[----:B------:R0:W2:Y:S04]  /*3470*/  LDG.E.U16 R7, [R10.64] ;  /* 0x000000040a077981 */ /* 0x0000a8000c1e1500 */
[----:B------:R-:W2:Y:S04]  /*3480*/  LDL.LU R28, [R1+0x2c] ;  /* 0x00002c00011c7983 */ /* 0x000ea80000300800 */
[----:B-----5:R1:W-:Y:S04]  /*3490*/  STL [R1+0x324], R12 ;  /* 0x0003240c01007387 */ /* 0x0203e80000100800 */
[----:B------:R5:W-:Y:S04]  /*34a0*/  STL [R1+0x13a0], R8 ;  /* 0x0013a00801007387 */ /* 0x000be80000100800 */
[----:B------:R-:W2:Y:S04]  /*34b0*/  LDL.LU R29, [R1+0x44] ;  /* 0x00004400011d7983 */ /* 0x000ea80000300800 */
[----:B------:R-:W2:Y:S01]  /*34c0*/  LDL.LU R19, [R1+0x28] ;  /* 0x0000280001137983 */ /* 0x000ea20000300800 */
[----:B-1----:R-:W-:-:S03]  /*34d0*/  LEA R12, P0, R16, R26, 0x1 ;  /* 0x0000001a100c7211 */ /* 0x002fc600078008ff */
[----:B------:R1:W2:Y:S01]  /*34e0*/  LDG.E.U16 R23, [R14.64] ;  /* 0x000000040e177981 */ /* 0x0002a2000c1e1500 */
[----:B------:R-:W-:-:S05]  /*34f0*/  LEA.HI.X.SX32 R13, R16, R27, 0x1, P0 ;  /* 0x0000001b100d7211 */ /* 0x000fca00000f0eff */
[----:B-----5:R4:W5:Y:S01]  /*3500*/  LDG.E.U16 R8, [R12.64] ;  /* 0x000000040c087981 */ /* 0x020962000c1e1500 */
[----:B0-----:R-:W-:-:S03]  /*3510*/  LEA R10, P1, R22, R26, 0x1 ;  /* 0x0000001a160a7211 */ /* 0x001fc600078208ff */
[----:B------:R0:W-:Y:S01]  /*3520*/  STL [R1+0x320], R21 ;  /* 0x0003201501007387 */ /* 0x0001e20000100800 */
[----:B------:R-:W-:-:S03]  /*3530*/  LEA.HI.X.SX32 R11, R22, R27, 0x1, P1 ;  /* 0x0000001b160b7211 */ /* 0x000fc600008f0eff */
[----:B------:R-:W5:Y:S01]  /*3540*/  LDL.LU R16, [R1+0x24] ;  /* 0x0000240001107983 */ /* 0x000f620000300800 */
[----:B-1----:R-:W-:-:S03]  /*3550*/  LEA R14, P0, R24, R26, 0x1 ;  /* 0x0000001a180e7211 */ /* 0x002fc600078008ff */
[----:B------:R2:W5:Y:S01]  /*3560*/  LDG.E.U16 R4, [R10.64] ;  /* 0x000000040a047981 */ /* 0x000562000c1e1500 */
[----:B0-----:R-:W-:Y:S01]  /*3570*/  IMAD R21, R0, 0x2, R6 ;  /* 0x0000000200157824 */ /* 0x001fe200078e0206 */
[----:B------:R-:W-:-:S03]  /*3580*/  LEA.HI.X.SX32 R15, R24, R27, 0x1, P0 ;  /* 0x0000001b180f7211 */ /* 0x000fc600000f0eff */
[----:B------:R-:W-:Y:S01]  /*3590*/  IMAD R3, R0, 0x2, R21 ;  /* 0x0000000200037824 */ /* 0x000fe200078e0215 */
[----:B------:R-:W-:Y:S04]  /*35a0*/  STL [R1+0x31c], R20 ;  /* 0x00031c1401007387 */ /* 0x000fe80000100800 */
[----:B------:R-:W-:Y:S04]  /*35b0*/  STL [R1+0x1b8], R3 ;  /* 0x0001b80301007387 */ /* 0x000fe80000100800 */
[----:B------:R0:W-:Y:S04]  /*35c0*/  STL [R1+0x318], R18 ;  /* 0x0003181201007387 */ /* 0x0001e80000100800 */
[----:B0-----:R-:W5:Y:S04]  /*35d0*/  LDL.LU R18, [R1+0x40] ;  /* 0x0000400001127983 */ /* 0x001f680000300800 */
[----:B------:R-:W5:Y:S04]  /*35e0*/  LDL.LU R22, [R1+0x20] ;  /* 0x0000200001167983 */ /* 0x000f680000300800 */
[----:B---3--:R0:W-:Y:S04]  /*35f0*/  STL [R1+0x314], R9 ;  /* 0x0003140901007387 */ /* 0x0081e80000100800 */
[----:B0-----:R0:W3:Y:S01]  /*3600*/  LDG.E.U16 R9, [R14.64] ;  /* 0x000000040e097981 */ /* 0x0010e2000c1e1500 */
[----:B----4-:R-:W-:-:S04]  /*3610*/  LEA R12, P0, R2, R26, 0x1 ;  /* 0x0000001a020c7211 */ /* 0x010fc800078008ff */
[----:B------:R-:W-:Y:S02]  /*3620*/  LEA.HI.X.SX32 R13, R2, R27, 0x1, P0 ;  /* 0x0000001b020d7211 */ /* 0x000fe400000f0eff */
[----:B--2---:R-:W-:-:S04]  /*3630*/  LEA R10, P1, R17, R26, 0x1 ;  /* 0x0000001a110a7211 */ /* 0x004fc800078208ff */
[----:B------:R-:W-:Y:S02]  /*3640*/  LEA.HI.X.SX32 R11, R17, R27, 0x1, P1 ;  /* 0x0000001b110b7211 */ /* 0x000fe400008f0eff */
[----:B------:R1:W2:Y:S01]  /*3650*/  LDG.E.U16 R17, [R12.64] ;  /* 0x000000040c117981 */ /* 0x0002a2000c1e1500 */
[----:B------:R-:W-:-:S05]  /*3660*/  LEA R20, R0, R3, 0x1 ;  /* 0x0000000300147211 */ /* 0x000fca00078e08ff */
[----:B------:R-:W-:-:S04]  /*3670*/  IMAD R5, R0, 0x2, R20 ;  /* 0x0000000200057824 */ /* 0x000fc800078e0214 */
[----:B------:R-:W-:-:S05]  /*3680*/  IMAD R24, R0, 0x2, R5 ;  /* 0x0000000200187824 */ /* 0x000fca00078e0205 */
[----:B------:R-:W-:-:S05]  /*3690*/  LEA R2, R0, R24, 0x1 ;  /* 0x0000001800027211 */ /* 0x000fca00078e08ff */
[----:B------:R-:W-:Y:S04]  /*36a0*/  STL [R1+0x140], R2 ;  /* 0x0001400201007387 */ /* 0x000fe80000100800 */
[----:B------:R4:W-:Y:S01]  /*36b0*/  STL [R1+0x310], R7 ;  /* 0x0003100701007387 */ /* 0x0009e20000100800 */
[----:B0-----:R-:W-:Y:S01]  /*36c0*/  LEA R14, P0, R28, R26, 0x1 ;  /* 0x0000001a1c0e7211 */ /* 0x001fe200078008ff */
[----:B----4-:R-:W-:-:S04]  /*36d0*/  IMAD R7, R0, 0x2, R2 ;  /* 0x0000000200077824 */ /* 0x010fc800078e0202 */
[----:B------:R-:W-:Y:S01]  /*36e0*/  IMAD R3, R0, 0x2, R7 ;  /* 0x0000000200037824 */ /* 0x000fe200078e0207 */
[----:B------:R-:W-:Y:S01]  /*36f0*/  LEA.HI.X.SX32 R15, R28, R27, 0x1, P0 ;  /* 0x0000001b1c0f7211 */ /* 0x000fe200000f0eff */
[----:B------:R0:W-:Y:S03]  /*3700*/  STL [R1+0x30c], R23 ;  /* 0x00030c1701007387 */ /* 0x0001e60000100800 */
[C---:B------:R-:W-:Y:S01]  /*3710*/  LEA R28, R0.reuse, R3, 0x1 ;  /* 0x00000003001c7211 */ /* 0x040fe200078e08ff */
[----:B-----5:R4:W-:Y:S04]  /*3720*/  STL [R1+0x308], R8 ;  /* 0x0003080801007387 */ /* 0x0209e80000100800 */
[----:B0-----:R0:W5:Y:S01]  /*3730*/  LDG.E.U16 R23, [R10.64] ;  /* 0x000000040a177981 */ /* 0x001162000c1e1500 */
[----:B------:R-:W-:-:S03]  /*3740*/  IMAD R2, R0, 0x2, R28 ;  /* 0x0000000200027824 */ /* 0x000fc600078e021c */
[----:B----4-:R-:W4:Y:S01]  /*3750*/  LDL.LU R8, [R1+0x14] ;  /* 0x0000140001087983 */ /* 0x010f220000300800 */
[----:B0-----:R-:W-:-:S03]  /*3760*/  LEA R10, P0, R29, R26, 0x1 ;  /* 0x0000001a1d0a7211 */ /* 0x001fc600078008ff */
[----:B------:R0:W-:Y:S01]  /*3770*/  STL [R1+0x304], R4 ;  /* 0x0003040401007387 */ /* 0x0001e20000100800 */
[----:B------:R-:W-:-:S03]  /*3780*/  LEA.HI.X.SX32 R11, R29, R27, 0x1, P0 ;  /* 0x0000001b1d0b7211 */ /* 0x000fc600000f0eff */
[----:B------:R0:W4:Y:S01]  /*3790*/  LDG.E.U16 R29, [R14.64] ;  /* 0x000000040e1d7981 */ /* 0x000122000c1e1500 */
[----:B-1----:R-:W-:-:S03]  /*37a0*/  LEA R12, P1, R19, R26, 0x1 ;  /* 0x0000001a130c7211 */ /* 0x002fc600078208ff */
[----:B0-----:R-:W4:Y:S04]  /*37b0*/  LDL.LU R4, [R1+0x18] ;  /* 0x0000180001047983 */ /* 0x001f280000300800 */
[----:B------:R-:W-:Y:S01]  /*37c0*/  STL [R1+0x138], R2 ;  /* 0x0001380201007387 */ /* 0x000fe20000100800 */
[C---:B------:R-:W-:Y:S02]  /*37d0*/  LEA R14, P0, R16.reuse, R26, 0x1 ;  /* 0x0000001a100e7211 */ /* 0x040fe400078008ff */
[-C--:B------:R-:W-:Y:S02]  /*37e0*/  LEA.HI.X.SX32 R13, R19, R27.reuse, 0x1, P1 ;  /* 0x0000001b130d7211 */ /* 0x080fe400008f0eff */
[----:B------:R-:W-:-:S03]  /*37f0*/  LEA.HI.X.SX32 R15, R16, R27, 0x1, P0 ;  /* 0x0000001b100f7211 */ /* 0x000fc600000f0eff */
[----:B------:R0:W4:Y:S04]  /*3800*/  LDG.E.U16 R19, [R12.64] ;  /* 0x000000040c137981 */ /* 0x000128000c1e1500 */
[----:B---3--:R-:W-:Y:S04]  /*3810*/  STL [R1+0x300], R9 ;  /* 0x0003000901007387 */ /* 0x008fe80000100800 */
[----:B--2---:R1:W-:Y:S04]  /*3820*/  STL [R1+0x2fc], R17 ;  /* 0x0002fc1101007387 */ /* 0x0043e80000100800 */
[----:B-1----:R1:W2:Y:S02]  /*3830*/  LDG.E.U16 R17, [R10.64] ;  /* 0x000000040a117981 */ /* 0x0022a4000c1e1500 */
[----:B-1----:R-:W-:-:S04]  /*3840*/  LEA R10, P0, R18, R26, 0x1 ;  /* 0x0000001a120a7211 */ /* 0x002fc800078008ff */
[----:B------:R-:W-:Y:S02]  /*3850*/  LEA.HI.X.SX32 R11, R18, R27, 0x1, P0 ;  /* 0x0000001b120b7211 */ /* 0x000fe400000f0eff */
[----:B------:R1:W3:Y:S04]  /*3860*/  LDG.E.U16 R18, [R14.64] ;  /* 0x000000040e127981 */ /* 0x0002e8000c1e1500 */
[----:B------:R-:W3:Y:S01]  /*3870*/  LDG.E.U16 R11, [R10.64] ;  /* 0x000000040a0b7981 */ /* 0x000ee2000c1e1500 */
[----:B------:R-:W-:Y:S01]  /*3880*/  IMAD R9, R0, 0x2, R2 ;  /* 0x0000000200097824 */ /* 0x000fe200078e0202 */
[----:B0-----:R-:W-:Y:S02]  /*3890*/  LEA R12, P1, R22, R26, 0x1 ;  /* 0x0000001a160c7211 */ /* 0x001fe400078208ff */
[----:B-----5:R0:W-:Y:S04]  /*38a0*/  STL [R1+0x2f8], R23 ;  /* 0x0002f81701007387 */ /* 0x0201e80000100800 */
[----:B------:R-:W5:Y:S01]  /*38b0*/  LDL.LU R2, [R1+0x38] ;  /* 0x0000380001027983 */ /* 0x000f620000300800 */
[----:B0-----:R-:W-:-:S05]  /*38c0*/  LEA R23, R0, R9, 0x1 ;  /* 0x0000000900177211 */ /* 0x001fca00078e08ff */
[----:B------:R-:W-:Y:S01]  /*38d0*/  IMAD R16, R0, 0x2, R23 ;  /* 0x0000000200107824 */ /* 0x000fe200078e0217 */
[----:B----4-:R0:W-:Y:S01]  /*38e0*/  STL [R1+0x2f4], R29 ;  /* 0x0002f41d01007387 */ /* 0x0101e20000100800 */
[-C--:B------:R-:W-:Y:S02]  /*38f0*/  LEA.HI.X.SX32 R13, R22, R27.reuse, 0x1, P1 ;  /* 0x0000001b160d7211 */ /* 0x080fe400008f0eff */
[C---:B-1----:R-:W-:Y:S01]  /*3900*/  LEA R14, P0, R25.reuse, R26, 0x1 ;  /* 0x0000001a190e7211 */ /* 0x042fe200078008ff */
[----:B0-----:R-:W4:Y:S04]  /*3910*/  LDL.LU R29, [R1+0x10] ;  /* 0x00001000011d7983 */ /* 0x001f280000300800 */
[----:B------:R-:W-:Y:S01]  /*3920*/  STL [R1+0xc], R16 ;  /* 0x00000c1001007387 */ /* 0x000fe20000100800 */
[----:B------:R-:W-:-:S03]  /*3930*/  LEA.HI.X.SX32 R15, R25, R27, 0x1, P0 ;  /* 0x0000001b190f7211 */ /* 0x000fc600000f0eff */
[----:B------:R0:W4:Y:S04]  /*3940*/  LDG.E.U16 R13, [R12.64] ;  /* 0x000000040c0d7981 */ /* 0x000128000c1e1500 */
[----:B------:R1:W5:Y:S04]  /*3950*/  LDG.E.U16 R15, [R14.64] ;  /* 0x000000040e0f7981 */ /* 0x000368000c1e1500 */
[----:B--2---:R2:W-:Y:S02]  /*3960*/  STL [R1+0x2f0], R17 ;  /* 0x0002f01101007387 */ /* 0x0045e40000100800 */
[----:B--2---:R-:W-:-:S02]  /*3970*/  IMAD R17, R0, 0x2, R16 ;  /* 0x0000000200117824 */ /* 0x004fc400078e0210 */
[----:B------:R-:W2:Y:S04]  /*3980*/  LDL.LU R16, [R1+0x8] ;  /* 0x0000080001107983 */ /* 0x000ea80000300800 */
[----:B------:R-:W-:Y:S01]  /*3990*/  STL [R1+0x134], R17 ;  /* 0x0001341101007387 */ /* 0x000fe20000100800 */
[----:B------:R-:W-:-:S03]  /*39a0*/  LEA R22, R0, R17, 0x1 ;  /* 0x0000001100167211 */ /* 0x000fc600078e08ff */
[----:B------:R0:W-:Y:S04]  /*39b0*/  STL [R1+0x2ec], R19 ;  /* 0x0002ec1301007387 */ /* 0x0001e80000100800 */
[----:B0-----:R-:W2:Y:S04]  /*39c0*/  LDL.LU R19, [R1+0x34] ;  /* 0x0000340001137983 */ /* 0x001ea80000300800 */
[----:B------:R-:W2:Y:S04]  /*39d0*/  LDL.LU R17, [R1] ;  /* 0x0000000001117983 */ /* 0x000ea80000300800 */
[----:B---3--:R0:W-:Y:S04]  /*39e0*/  STL [R1+0x2e8], R18 ;  /* 0x0002e81201007387 */ /* 0x0081e80000100800 */
[----:B------:R3:W-:Y:S01]  /*39f0*/  STL [R1+0x2e4], R11 ;  /* 0x0002e40b01007387 */ /* 0x0007e20000100800 */
[----:B0-----:R-:W-:-:S05]  /*3a00*/  IMAD R18, R0, 0x2, R25 ;  /* 0x0000000200127824 */ /* 0x001fca00078e0219 */
[----:B------:R-:W-:Y:S02]  /*3a10*/  LEA R10, P0, R18, R26, 0x1 ;  /* 0x0000001a120a7211 */ /* 0x000fe400078008ff */
[----:B---3--:R-:W-:-:S04]  /*3a20*/  MOV R11, R18 ;  /* 0x00000012000b7202 */ /* 0x008fc80000000f00 */
[----:B------:R-:W-:-:S06]  /*3a30*/  LEA.HI.X.SX32 R11, R11, R27, 0x1, P0 ;  /* 0x0000001b0b0b7211 */ /* 0x000fcc00000f0eff */
[----:B------:R-:W3:Y:S01]  /*3a40*/  LDG.E.U16 R11, [R10.64] ;  /* 0x000000040a0b7981 */ /* 0x000ee2000c1e1500 */
[----:B------:R-:W-:-:S04]  /*3a50*/  IMAD R25, R0, 0x2, R22 ;  /* 0x0000000200197824 */ /* 0x000fc800078e0216 */
[----:B------:R-:W-:Y:S01]  /*3a60*/  IMAD R18, R0, 0x2, R25 ;  /* 0x0000000200127824 */ /* 0x000fe200078e0219 */
[-C--:B------:R-:W-:Y:S01]  /*3a70*/  LEA R12, P1, R8, R26.reuse, 0x1 ;  /* 0x0000001a080c7211 */ /* 0x080fe200078208ff */
[----:B----4-:R0:W-:Y:S04]  /*3a80*/  STL [R1+0x2e0], R13 ;  /* 0x0002e00d01007387 */ /* 0x0101e80000100800 */
[----:B------:R4:W-:Y:S01]  /*3a90*/  STL [R1+0x1c], R18 ;  /* 0x00001c1201007387 */ /* 0x0009e20000100800 */
[----:B-1----:R-:W-:Y:S02]  /*3aa0*/  LEA R14, P0, R4, R26, 0x1 ;  /* 0x0000001a040e7211 */ /* 0x002fe400078008ff */
[----:B0-----:R-:W-:Y:S02]  /*3ab0*/  LEA.HI.X.SX32 R13, R8, R27, 0x1, P1 ;  /* 0x0000001b080d7211 */ /* 0x001fe400008f0eff */
[----:B------:R-:W2:Y:S01]  /*3ac0*/  LDL.LU R8, [R1+0x13a0] ;  /* 0x0013a00001087983 */ /* 0x000ea20000300800 */
[----:B----4-:R-:W-:-:S03]  /*3ad0*/  IMAD R18, R0, 0x2, R18 ;  /* 0x0000000200127824 */ /* 0x010fc600078e0212 */
[----:B-----5:R0:W-:Y:S04]  /*3ae0*/  STL [R1+0x2dc], R15 ;  /* 0x0002dc0f01007387 */ /* 0x0201e80000100800 */
[----:B------:R1:W-:Y:S01]  /*3af0*/  STL [R1+0x1a4], R18 ;  /* 0x0001a41201007387 */ /* 0x0003e20000100800 */
[----:B0-----:R-:W-:-:S03]  /*3b00*/  LEA.HI.X.SX32 R15, R4, R27, 0x1, P0 ;  /* 0x0000001b040f7211 */ /* 0x001fc600000f0eff */
[----:B------:R-:W4:Y:S01]  /*3b10*/  LDL.LU R4, [R1+0x139c] ;  /* 0x00139c0001047983 */ /* 0x000f220000300800 */
[----:B-1----:R-:W-:-:S03]  /*3b20*/  LEA R18, R0, R18, 0x1 ;  /* 0x0000001200127211 */ /* 0x002fc600078e08ff */
[----:B------:R2:W5:Y:S04]  /*3b30*/  LDG.E.U16 R15, [R14.64] ;  /* 0x000000040e0f7981 */ /* 0x000568000c1e1500 */
[----:B------:R-:W-:Y:S04]  /*3b40*/  STL [R1+0x14], R18 ;  /* 0x0000141201007387 */ /* 0x000fe80000100800 */
[----:B---3--:R0:W-:Y:S04]  /*3b50*/  STL [R1+0x2d8], R11 ;  /* 0x0002d80b01007387 */ /* 0x0081e80000100800 */
[----:B0-----:R0:W3:Y:S02]  /*3b60*/  LDG.E.U16 R11, [R12.64] ;  /* 0x000000040c0b7981 */ /* 0x0010e4000c1e1500 */
[----:B0-----:R-:W-:-:S04]  /*3b70*/  LEA R12, P0, R2, R26, 0x1 ;  /* 0x0000001a020c7211 */ /* 0x001fc800078008ff */
[----:B------:R-:W-:-:S06]  /*3b80*/  LEA.HI.X.SX32 R13, R2, R27, 0x1, P0 ;  /* 0x0000001b020d7211 */ /* 0x000fcc00000f0eff */
[----:B------:R0:W4:Y:S01]  /*3b90*/  LDG.E.U16 R13, [R12.64] ;  /* 0x000000040c0d7981 */ /* 0x000122000c1e1500 */
[----:B------:R-:W-:-:S04]  /*3ba0*/  IMAD R10, R0, 0x2, R18 ;  /* 0x00000002000a7824 */ /* 0x000fc800078e0212 */
[----:B------:R-:W-:Y:S01]  /*3bb0*/  IMAD R18, R0, 0x2, R10 ;  /* 0x0000000200127824 */ /* 0x000fe200078e020a */
[----:B------:R1:W-:Y:S01]  /*3bc0*/  STL [R1+0x18], R10 ;  /* 0x0000180a01007387 */ /* 0x0003e20000100800 */
[-C--:B--2---:R-:W-:Y:S02]  /*3bd0*/  LEA R14, P0, R16, R26.reuse, 0x1 ;  /* 0x0000001a100e7211 */ /* 0x084fe400078008ff */
[C---:B-1----:R-:W-:Y:S01]  /*3be0*/  LEA R10, P1, R29.reuse, R26, 0x1 ;  /* 0x0000001a1d0a7211 */ /* 0x042fe200078208ff */
[----:B---3--:R1:W-:Y:S04]  /*3bf0*/  STL [R1+0x2d4], R11 ;  /* 0x0002d40b01007387 */ /* 0x0083e80000100800 */
[----:B------:R-:W2:Y:S04]  /*3c00*/  LDL.LU R2, [R1+0x1398] ;  /* 0x0013980001027983 */ /* 0x000ea80000300800 */
[----:B------:R3:W-:Y:S01]  /*3c10*/  STL [R1+0x20], R18 ;  /* 0x0000201201007387 */ /* 0x0007e20000100800 */
[----:B-1----:R-:W-:-:S03]  /*3c20*/  LEA.HI.X.SX32 R11, R29, R27, 0x1, P1 ;  /* 0x0000001b1d0b7211 */ /* 0x002fc600008f0eff */
[----:B------:R-:W2:Y:S01]  /*3c30*/  LDL.LU R29, [R1+0x1394] ;  /* 0x00139400011d7983 */ /* 0x000ea20000300800 */
[----:B---3--:R-:W-:-:S03]  /*3c40*/  LEA R18, R0, R18, 0x1 ;  /* 0x0000001200127211 */ /* 0x008fc600078e08ff */
[----:B-----5:R1:W-:Y:S04]  /*3c50*/  STL [R1+0x2d0], R15 ;  /* 0x0002d00f01007387 */ /* 0x0203e80000100800 */
[----:B------:R3:W-:Y:S04]  /*3c60*/  STL [R1+0x13c], R18 ;  /* 0x00013c1201007387 */ /* 0x0007e80000100800 */
[----:B------:R5:W2:Y:S01]  /*3c70*/  LDG.E.U16 R11, [R10.64] ;  /* 0x000000040a0b7981 */ /* 0x000aa2000c1e1500 */
[-C--:B-1----:R-:W-:Y:S01]  /*3c80*/  LEA.HI.X.SX32 R15, R16, R27.reuse, 0x1, P0 ;  /* 0x0000001b100f7211 */ /* 0x082fe200000f0eff */
[----:B---3--:R-:W-:Y:S01]  /*3c90*/  IMAD R18, R0, 0x2, R18 ;  /* 0x0000000200127824 */ /* 0x008fe200078e0212 */
[C---:B0-----:R-:W-:Y:S01]  /*3ca0*/  LEA R12, P0, R19.reuse, R26, 0x1 ;  /* 0x0000001a130c7211 */ /* 0x041fe200078008ff */
[----:B------:R-:W3:Y:S04]  /*3cb0*/  LDL.LU R16, [R1+0x1390] ;  /* 0x0013900001107983 */ /* 0x000ee80000300800 */
[----:B------:R-:W-:Y:S04]  /*3cc0*/  STL [R1+0x10], R18 ;  /* 0x0000101201007387 */ /* 0x000fe80000100800 */
[----:B----4-:R0:W-:Y:S04]  /*3cd0*/  STL [R1+0x2cc], R13 ;  /* 0x0002cc0d01007387 */ /* 0x0101e80000100800 */
[----:B------:R1:W4:Y:S01]  /*3ce0*/  LDG.E.U16 R15, [R14.64] ;  /* 0x000000040e0f7981 */ /* 0x000322000c1e1500 */
[----:B0-----:R-:W-:-:S05]  /*3cf0*/  LEA.HI.X.SX32 R13, R19, R27, 0x1, P0 ;  /* 0x0000001b130d7211 */ /* 0x001fca00000f0eff */
[----:B------:R0:W4:Y:S01]  /*3d00*/  LDG.E.U16 R12, [R12.64] ;  /* 0x000000040c0c7981 */ /* 0x000122000c1e1500 */
[----:B------:R-:W-:-:S05]  /*3d10*/  IMAD R18, R0, 0x2, R18 ;  /* 0x0000000200127824 */ /* 0x000fca00078e0212 */
[----:B------:R0:W-:Y:S01]  /*3d20*/  STL [R1+0x38], R18 ;  /* 0x0000381201007387 */ /* 0x0001e20000100800 */
[C---:B-----5:R-:W-:Y:S02]  /*3d30*/  LEA R10, P1, R17.reuse, R26, 0x1 ;  /* 0x0000001a110a7211 */ /* 0x060fe400078208ff */
[C---:B0-----:R-:W-:Y:S01]  /*3d40*/  LEA R18, R0.reuse, R18, 0x1 ;  /* 0x0000001200127211 */ /* 0x041fe200078e08ff */
[----:B--2---:R0:W-:Y:S04]  /*3d50*/  STL [R1+0x2c8], R11 ;  /* 0x0002c80b01007387 */ /* 0x0041e80000100800 */
[----:B------:R-:W2:Y:S04]  /*3d60*/  LDL.LU R19, [R1+0x138c] ;  /* 0x00138c0001137983 */ /* 0x000ea80000300800 */
[----:B------:R5:W-:Y:S01]  /*3d70*/  STL [R1+0x3c], R18 ;  /* 0x00003c1201007387 */ /* 0x000be20000100800 */
[----:B0-----:R-:W-:Y:S01]  /*3d80*/  LEA.HI.X.SX32 R11, R17, R27, 0x1, P1 ;  /* 0x0000001b110b7211 */ /* 0x001fe200008f0eff */
[----:B---3--:R-:W-:-:S02]  /*3d90*/  IMAD R17, R0, 0x2, R16 ;  /* 0x0000000200117824 */ /* 0x008fc400078e0210 */
[----:B-----5:R-:W-:Y:S01]  /*3da0*/  IMAD R18, R0, 0x2, R18 ;  /* 0x0000000200127824 */ /* 0x020fe200078e0212 */
[----:B-1----:R-:W-:-:S04]  /*3db0*/  LEA R14, P0, R16, R26, 0x1 ;  /* 0x0000001a100e7211 */ /* 0x002fc800078008ff */
[----:B------:R0:W-:Y:S01]  /*3dc0*/  STL [R1+0x148], R18 ;  /* 0x0001481201007387 */ /* 0x0001e20000100800 */
[----:B------:R-:W-:-:S03]  /*3dd0*/  LEA R0, R0, R18, 0x1 ;  /* 0x0000001200007211 */ /* 0x000fc600078e08ff */
[----:B----4-:R1:W-:Y:S01]  /*3de0*/  STL [R1+0x2c4], R15 ;  /* 0x0002c40f01007387 */ /* 0x0103e20000100800 */
[----:B------:R-:W-:-:S03]  /*3df0*/  IMAD.MOV.U32 R13, RZ, RZ, R17 ;  /* 0x000000ffff0d7224 */ /* 0x000fc600078e0011 */
[----:B0-----:R-:W3:Y:S04]  /*3e00*/  LDL.LU R18, [R1+0x1388] ;  /* 0x0013880001127983 */ /* 0x001ee80000300800 */
[----:B------:R0:W-:Y:S01]  /*3e10*/  STL [R1+0x2c0], R12 ;  /* 0x0002c00c01007387 */ /* 0x0001e20000100800 */
[----:B-1----:R-:W-:-:S06]  /*3e20*/  LEA.HI.X.SX32 R15, R16, R27, 0x1, P0 ;  /* 0x0000001b100f7211 */ /* 0x002fcc00000f0eff */
[----:B------:R2:W4:Y:S04]  /*3e30*/  LDG.E.U16 R15, [R14.64] ;  /* 0x000000040e0f7981 */ /* 0x000528000c1e1500 */
[----:B0-----:R0:W5:Y:S02]  /*3e40*/  LDG.E.U16 R12, [R10.64] ;  /* 0x000000040a0c7981 */ /* 0x001164000c1e1500 */
[----:B0-----:R-:W-:Y:S01]  /*3e50*/  IMAD.MOV.U32 R11, RZ, RZ, R13 ;  /* 0x000000ffff0b7224 */ /* 0x001fe200078e000d */
[----:B------:R-:W-:-:S04]  /*3e60*/  LEA R10, P0, R13, R26, 0x1 ;  /* 0x0000001a0d0a7211 */ /* 0x000fc800078008ff */
[----:B------:R-:W-:-:S06]  /*3e70*/  LEA.HI.X.SX32 R11, R11, R27, 0x1, P0 ;  /* 0x0000001b0b0b7211 */ /* 0x000fcc00000f0eff */
[----:B------:R0:W4:Y:S01]  /*3e80*/  LDG.E.U16 R11, [R10.64] ;  /* 0x000000040a0b7981 */ /* 0x000122000c1e1500 */
[----:B------:R-:W-:-:S05]  /*3e90*/  IMAD.MOV.U32 R16, RZ, RZ, c[0x0][0x198] ;  /* 0x00006600ff107624 */ /* 0x000fca00078e00ff */
[----:B------:R-:W-:-:S05]  /*3ea0*/  LEA R17, R16, R0, 0x1 ;  /* 0x0000000010117211 */ /* 0x000fca00078e08ff */
[----:B------:R1:W-:Y:S02]  /*3eb0*/  STL [R1+0x30], R17 ;  /* 0x0000301101007387 */ /* 0x0003e40000100800 */
[----:B-1----:R-:W-:Y:S01]  /*3ec0*/  IMAD R17, R16, 0x2, R17 ;  /* 0x0000000210117824 */ /* 0x002fe200078e0211 */
[-C--:B--2---:R-:W-:Y:S01]  /*3ed0*/  LEA R14, P0, R19, R26.reuse, 0x1 ;  /* 0x0000001a130e7211 */ /* 0x084fe200078008ff */
[----:B-----5:R3:W-:Y:S04]  /*3ee0*/  STL [R1+0x2bc], R12 ;  /* 0x0002bc0c01007387 */ /* 0x0207e80000100800 */
[----:B------:R1:W-:Y:S01]  /*3ef0*/  STL [R1+0x48], R17 ;  /* 0x0000481101007387 */ /* 0x0003e20000100800 */
[----:B---3--:R-:W-:Y:S02]  /*3f00*/  LEA R12, P1, R18, R26, 0x1 ;  /* 0x0000001a120c7211 */ /* 0x008fe400078208ff */
[----:B-1----:R-:W-:-:S02]  /*3f10*/  LEA R17, R16, R17, 0x1 ;  /* 0x0000001110117211 */ /* 0x002fc400078e08ff */
[-C--:B------:R-:W-:Y:S01]  /*3f20*/  LEA.HI.X.SX32 R13, R18, R27.reuse, 0x1, P1 ;  /* 0x0000001b120d7211 */ /* 0x080fe200008f0eff */
[----:B----4-:R1:W-:Y:S02]  /*3f30*/  STL [R1+0x2b8], R15 ;  /* 0x0002b80f01007387 */ /* 0x0103e40000100800 */
[----:B------:R-:W-:Y:S02]  /*3f40*/  IMAD R16, R16, 0x2, R17 ;  /* 0x0000000210107824 */ /* 0x000fe400078e0211 */
[----:B------:R2:W-:Y:S04]  /*3f50*/  STL [R1+0x144], R17 ;  /* 0x0001441101007387 */ /* 0x0005e80000100800 */
[----:B------:R-:W3:Y:S01]  /*3f60*/  LDG.E.U16 R13, [R12.64] ;  /* 0x000000040c0d7981 */ /* 0x000ee2000c1e1500 */
[----:B-1----:R-:W-:-:S03]  /*3f70*/  LEA.HI.X.SX32 R15, R19, R27, 0x1, P0 ;  /* 0x0000001b130f7211 */ /* 0x002fc600000f0eff */
[----:B--2---:R-:W2:Y:S01]  /*3f80*/  LDL.LU R17, [R1+0x1384] ;  /* 0x0013840001117983 */ /* 0x004ea20000300800 */
[----:B0-----:R-:W-:-:S03]  /*3f90*/  LEA R10, P0, R29, R26, 0x1 ;  /* 0x0000001a1d0a7211 */ /* 0x001fc600078008ff */
[----:B------:R0:W-:Y:S02]  /*3fa0*/  STL [R1+0x2b4], R11 ;  /* 0x0002b40b01007387 */ /* 0x0001e40000100800 */
[----:B0-----:R-:W-:Y:S02]  /*3fb0*/  LEA.HI.X.SX32 R11, R29, R27, 0x1, P0 ;  /* 0x0000001b1d0b7211 */ /* 0x001fe400000f0eff */
[----:B------:R0:W4:Y:S04]  /*3fc0*/  LDG.E.U16 R29, [R14.64] ;  /* 0x000000040e1d7981 */ /* 0x000128000c1e1500 */
[----:B------:R-:W5:Y:S01]  /*3fd0*/  LDG.E.U16 R11, [R10.64] ;  /* 0x000000040a0b7981 */ /* 0x000f62000c1e1500 */
[----:B------:R-:W-:-:S05]  /*3fe0*/  IMAD.MOV.U32 R19, RZ, RZ, c[0x0][0x198] ;  /* 0x00006600ff137624 */ /* 0x000fca00078e00ff */
[----:B------:R-:W-:-:S05]  /*3ff0*/  LEA R18, R19, R16, 0x1 ;  /* 0x0000001013127211 */ /* 0x000fca00078e08ff */
[----:B------:R1:W-:Y:S02]  /*4000*/  STL [R1+0x28], R18 ;  /* 0x0000281201007387 */ /* 0x0003e40000100800 */
[----:B-1----:R-:W-:Y:S01]  /*4010*/  IMAD R18, R19, 0x2, R18 ;  /* 0x0000000213127824 */ /* 0x002fe200078e0212 */
[----:B0-----:R-:W-:-:S04]  /*4020*/  LEA R14, P0, R2, R26, 0x1 ;  /* 0x0000001a020e7211 */ /* 0x001fc800078008ff */
[----:B------:R-:W-:Y:S01]  /*4030*/  LEA.HI.X.SX32 R15, R2, R27, 0x1, P0 ;  /* 0x0000001b020f7211 */ /* 0x000fe200000f0eff */
[----:B---3--:R0:W-:Y:S04]  /*4040*/  STL [R1+0x2b0], R13 ;  /* 0x0002b00d01007387 */ /* 0x0081e80000100800 */
[----:B------:R1:W-:Y:S01]  /*4050*/  STL [R1+0x44], R18 ;  /* 0x0000441201007387 */ /* 0x0003e20000100800 */
[----:B--2---:R-:W-:-:S04]  /*4060*/  LEA R12, P1, R17, R26, 0x1 ;  /* 0x0000001a110c7211 */ /* 0x004fc800078208ff */
[----:B0-----:R-:W-:Y:S01]  /*4070*/  LEA.HI.X.SX32 R13, R17, R27, 0x1, P1 ;  /* 0x0000001b110d7211 */ /* 0x001fe200008f0eff */
[----:B-1----:R-:W-:-:S05]  /*4080*/  IMAD R18, R19, 0x2, R18 ;  /* 0x0000000213127824 */ /* 0x002fca00078e0212 */
[----:B------:R-:W-:Y:S01]  /*4090*/  STL [R1+0x190], R18 ;  /* 0x0001901201007387 */ /* 0x000fe20000100800 */
[----:B------:R-:W-:-:S03]  /*40a0*/  LEA R17, R19, R18, 0x1 ;  /* 0x0000001213117211 */ /* 0x000fc600078e08ff */
[----:B----4-:R0:W-:Y:S04]  /*40b0*/  STL [R1+0x2ac], R29 ;  /* 0x0002ac1d01007387 */ /* 0x0101e80000100800 */
[----:B0-----:R0:W2:Y:S01]  /*40c0*/  LDG.E.U16 R29, [R12.64] ;  /* 0x000000040c1d7981 */ /* 0x0010a2000c1e1500 */
[----:B------:R-:W-:-:S03]  /*40d0*/  IMAD R18, R19, 0x2, R17 ;  /* 0x0000000213127824 */ /* 0x000fc600078e0211 */
[----:B-----5:R-:W-:Y:S01]  /*40e0*/  STL [R1+0x2a8], R11 ;  /* 0x0002a80b01007387 */ /* 0x020fe20000100800 */
[----:B------:R-:W-:-:S03]  /*40f0*/  IMAD R2, R19, 0x2, R18 ;  /* 0x0000000213027824 */ /* 0x000fc600078e0212 */
[----:B------:R1:W-:Y:S04]  /*4100*/  STL [R1+0x8], R18 ;  /* 0x0000081201007387 */ /* 0x0003e80000100800 */
[----:B-1----:R1:W3:Y:S01]  /*4110*/  LDG.E.U16 R18, [R14.64] ;  /* 0x000000040e127981 */ /* 0x0022e2000c1e1500 */
[----:B------:R-:W-:-:S03]  /*4120*/  LEA R10, P0, R4, R26, 0x1 ;  /* 0x0000001a040a7211 */ /* 0x000fc600078008ff */
[----:B------:R4:W-:Y:S01]  /*4130*/  STL [R1+0x40], R2 ;  /* 0x0000400201007387 */ /* 0x0009e20000100800 */
[----:B------:R-:W-:Y:S02]  /*4140*/  LEA.HI.X.SX32 R11, R4, R27, 0x1, P0 ;  /* 0x0000001b040b7211 */ /* 0x000fe400000f0eff */
[----:B----4-:R-:W-:-:S05]  /*4150*/  LEA R2, R19, R2, 0x1 ;  /* 0x0000000213027211 */ /* 0x010fca00078e08ff */
[----:B------:R4:W-:Y:S01]  /*4160*/  STL [R1+0x14c], R2 ;  /* 0x00014c0201007387 */ /* 0x0009e20000100800 */
[----:B0-----:R-:W-:Y:S01]  /*4170*/  LEA R12, P1, R8, R26, 0x1 ;  /* 0x0000001a080c7211 */ /* 0x001fe200078208ff */
[----:B----4-:R-:W-:-:S04]  /*4180*/  IMAD R2, R19, 0x2, R2 ;  /* 0x0000000213027824 */ /* 0x010fc800078e0202 */
[----:B------:R-:W-:Y:S01]  /*4190*/  IMAD R4, R19, 0x2, R2 ;  /* 0x0000000213047824 */ /* 0x000fe200078e0202 */
[----:B-1----:R-:W-:Y:S02]  /*41a0*/  LEA R14, P0, R6, R26, 0x1 ;  /* 0x0000001a060e7211 */ /* 0x002fe400078008ff */
[-C--:B------:R-:W-:Y:S02]  /*41b0*/  LEA.HI.X.SX32 R13, R8, R27.reuse, 0x1, P1 ;  /* 0x0000001b080d7211 */ /* 0x080fe400008f0eff */
[----:B------:R-:W-:-:S03]  /*41c0*/  LEA.HI.X.SX32 R15, R6, R27, 0x1, P0 ;  /* 0x0000001b060f7211 */ /* 0x000fc600000f0eff */
[----:B------:R0:W4:Y:S04]  /*41d0*/  LDG.E.U16 R6, [R12.64] ;  /* 0x000000040c067981 */ /* 0x000128000c1e1500 */
[----:B--2---:R1:W-:Y:S04]  /*41e0*/  STL [R1+0x2a4], R29 ;  /* 0x0002a41d01007387 */ /* 0x0043e80000100800 */
[----:B------:R2:W-:Y:S04]  /*41f0*/  STL [R1+0x4], R4 ;  /* 0x0000040401007387 */ /* 0x0005e80000100800 */
[----:B-1----:R1:W5:Y:S01]  /*4200*/  LDG.E.U16 R29, [R10.64] ;  /* 0x000000040a1d7981 */ /* 0x002362000c1e1500 */
[----:B--2---:R-:W-:-:S05]  /*4210*/  LEA R4, R19, R4, 0x1 ;  /* 0x0000000413047211 */ /* 0x004fca00078e08ff */
[----:B------:R-:W-:Y:S04]  /*4220*/  STL [R1+0x34], R4 ;  /* 0x0000340401007387 */ /* 0x000fe80000100800 */
[----:B---3--:R2:W-:Y:S04]  /*4230*/  STL [R1+0x2a0], R18 ;  /* 0x0002a01201007387 */ /* 0x0085e80000100800 */
[----:B--2---:R2:W3:Y:S01]  /*4240*/  LDG.E.U16 R18, [R14.64] ;  /* 0x000000040e127981 */ /* 0x0044e2000c1e1500 */
[----:B------:R-:W-:Y:S01]  /*4250*/  IMAD R4, R19, 0x2, R4 ;  /* 0x0000000213047824 */ /* 0x000fe200078e0204 */
[----:B-1----:R-:W-:-:S04]  /*4260*/  LEA R10, P0, R21, R26, 0x1 ;  /* 0x0000001a150a7211 */ /* 0x002fc800078008ff */
[----:B------:R1:W-:Y:S01]  /*4270*/  STL [R1+0x150], R4 ;  /* 0x0001500401007387 */ /* 0x0003e20000100800 */
[CC--:B0-----:R-:W-:Y:S02]  /*4280*/  LEA R12, P1, R20.reuse, R26.reuse, 0x1 ;  /* 0x0000001a140c7211 */ /* 0x0c1fe400078208ff */
[-C--:B------:R-:W-:Y:S02]  /*4290*/  LEA.HI.X.SX32 R11, R21, R27.reuse, 0x1, P0 ;  /* 0x0000001b150b7211 */ /* 0x080fe400000f0eff */
[----:B--2---:R-:W-:Y:S01]  /*42a0*/  LEA R14, P0, R5, R26, 0x1 ;  /* 0x0000001a050e7211 */ /* 0x004fe200078008ff */
[----:B-1----:R-:W-:Y:S01]  /*42b0*/  IMAD R4, R19, 0x2, R4 ;  /* 0x0000000213047824 */ /* 0x002fe200078e0204 */
[-C--:B------:R-:W-:Y:S01]  /*42c0*/  LEA.HI.X.SX32 R13, R20, R27.reuse, 0x1, P1 ;  /* 0x0000001b140d7211 */ /* 0x080fe200008f0eff */
[----:B------:R0:W2:Y:S01]  /*42d0*/  LDG.E.U16 R8, [R10.64] ;  /* 0x000000040a087981 */ /* 0x0000a2000c1e1500 */
[----:B------:R-:W-:-:S03]  /*42e0*/  LEA.HI.X.SX32 R15, R5, R27, 0x1, P0 ;  /* 0x0000001b050f7211 */ /* 0x000fc600000f0eff */
[----:B------:R1:W2:Y:S01]  /*42f0*/  LDG.E.U16 R21, [R12.64] ;  /* 0x000000040c157981 */ /* 0x0002a2000c1e1500 */
[----:B0-----:R-:W-:-:S04]  /*4300*/  LEA R10, P0, R24, R26, 0x1 ;  /* 0x0000001a180a7211 */ /* 0x001fc800078008ff */
[----:B------:R-:W-:Y:S02]  /*4310*/  LEA.HI.X.SX32 R11, R24, R27, 0x1, P0 ;  /* 0x0000001b180b7211 */ /* 0x000fe400000f0eff */
[----:B-1----:R-:W-:-:S04]  /*4320*/  LEA R12, P0, R3, R26, 0x1 ;  /* 0x0000001a030c7211 */ /* 0x002fc800078008ff */
[----:B------:R-:W-:-:S06]  /*4330*/  LEA.HI.X.SX32 R13, R3, R27, 0x1, P0 ;  /* 0x0000001b030d7211 */ /* 0x000fcc00000f0eff */
[----:B------:R-:W2:Y:S04]  /*4340*/  LDG.E.U16 R13, [R12.64] ;  /* 0x000000040c0d7981 */ /* 0x000ea8000c1e1500 */
[----:B-----5:R0:W-:Y:S02]  /*4350*/  STL [R1+0x29c], R29 ;  /* 0x00029c1d01007387 */ /* 0x0201e40000100800 */
[----:B0-----:R-:W-:-:S05]  /*4360*/  LEA R29, R19, R4, 0x1 ;  /* 0x00000004131d7211 */ /* 0x001fca00078e08ff */
[----:B------:R-:W-:Y:S01]  /*4370*/  IMAD R5, R19, 0x2, R29 ;  /* 0x0000000213057824 */ /* 0x000fe200078e021d */
[----:B------:R-:W-:Y:S04]  /*4380*/  STL [R1+0x1378], R29 ;  /* 0x0013781d01007387 */ /* 0x000fe80000100800 */
[----:B----4-:R0:W-:Y:S04]  /*4390*/  STL [R1+0x298], R6 ;  /* 0x0002980601007387 */ /* 0x0101e80000100800 */
[----:B------:R1:W-:Y:S04]  /*43a0*/  STL [R1+0x2c], R5 ;  /* 0x00002c0501007387 */ /* 0x0003e80000100800 */
[----:B---3--:R3:W-:Y:S01]  /*43b0*/  STL [R1+0x294], R18 ;  /* 0x0002941201007387 */ /* 0x0087e20000100800 */
[----:B0-----:R-:W-:-:S03]  /*43c0*/  LEA R6, P1, R7, R26, 0x1 ;  /* 0x0000001a07067211 */ /* 0x001fc600078208ff */
[----:B------:R0:W4:Y:S01]  /*43d0*/  LDG.E.U16 R29, [R10.64] ;  /* 0x000000040a1d7981 */ /* 0x000122000c1e1500 */
[----:B-1----:R-:W-:Y:S01]  /*43e0*/  IMAD R5, R19, 0x2, R5 ;  /* 0x0000000213057824 */ /* 0x002fe200078e0205 */
[----:B------:R-:W-:Y:S02]  /*43f0*/  LEA.HI.X.SX32 R7, R7, R27, 0x1, P1 ;  /* 0x0000001b07077211 */ /* 0x000fe400008f0eff */
[----:B---3--:R1:W3:Y:S04]  /*4400*/  LDG.E.U16 R18, [R14.64] ;  /* 0x000000040e127981 */ /* 0x0082e8000c1e1500 */
[----:B------:R5:W-:Y:S04]  /*4410*/  STL [R1+0x154], R5 ;  /* 0x0001540501007387 */ /* 0x000be80000100800 */
[----:B------:R-:W4:Y:S04]  /*4420*/  LDL.LU R3, [R1+0xc] ;  /* 0x00000c0001037983 */ /* 0x000f280000300800 */
[----:B------:R0:W4:Y:S01]  /*4430*/  LDG.E.U16 R20, [R6.64] ;  /* 0x0000000406147981 */ /* 0x000122000c1e1500 */
[----:B-----5:R-:W-:-:S03]  /*4440*/  LEA R5, R19, R5, 0x1 ;  /* 0x0000000513057211 */ /* 0x020fc600078e08ff */
[----:B-1----:R-:W5:Y:S02]  /*4450*/  LDL.LU R15, [R1+0x1c] ;  /* 0x00001c00010f7983 */ /* 0x002f640000300800 */
[----:B------:R-:W-:-:S04]  /*4460*/  IMAD R24, R19, 0x2, R5 ;  /* 0x0000000213187824 */ /* 0x000fc800078e0205 */
[C---:B0-----:R-:W-:Y:S01]  /*4470*/  IMAD R10, R19.reuse, 0x2, R24 ;  /* 0x00000002130a7824 */ /* 0x041fe200078e0218 */
[----:B------:R0:W-:Y:S04]  /*4480*/  STL [R1+0x1374], R24 ;  /* 0x0013741801007387 */ /* 0x0001e80000100800 */
[----:B------:R-:W-:Y:S02]  /*4490*/  LEA R14, R19, R10, 0x1 ;  /* 0x0000000a130e7211 */ /* 0x000fe400078e08ff */
[-C--:B------:R-:W-:Y:S01]  /*44a0*/  LEA R6, P0, R28, R26.reuse, 0x1 ;  /* 0x0000001a1c067211 */ /* 0x080fe200078008ff */
[----:B0-----:R-:W5:Y:S04]  /*44b0*/  LDL.LU R24, [R1+0x14] ;  /* 0x0000140001187983 */ /* 0x001f680000300800 */
[----:B--2---:R0:W-:Y:S04]  /*44c0*/  STL [R1+0x290], R8 ;  /* 0x0002900801007387 */ /* 0x0041e80000100800 */
[----:B------:R-:W-:Y:S04]  /*44d0*/  STL [R1+0x24], R10 ;  /* 0x0000240a01007387 */ /* 0x000fe80000100800 */
[----:B------:R1:W-:Y:S01]  /*44e0*/  STL [R1+0x28c], R21 ;  /* 0x00028c1501007387 */ /* 0x0003e20000100800 */
[----:B0-----:R-:W-:-:S02]  /*44f0*/  LEA R8, P1, R9, R26, 0x1 ;  /* 0x0000001a09087211 */ /* 0x001fc400078208ff */
[-C--:B------:R-:W-:Y:S01]  /*4500*/  LEA.HI.X.SX32 R7, R28, R27.reuse, 0x1, P0 ;  /* 0x0000001b1c077211 */ /* 0x080fe200000f0eff */
[----:B-1----:R-:W2:Y:S04]  /*4510*/  LDL.LU R21, [R1+0x18] ;  /* 0x0000180001157983 */ /* 0x002ea80000300800 */
[----:B------:R0:W-:Y:S01]  /*4520*/  STL [R1+0x180], R14 ;  /* 0x0001800e01007387 */ /* 0x0001e20000100800 */
[----:B------:R-:W-:Y:S02]  /*4530*/  LEA.HI.X.SX32 R9, R9, R27, 0x1, P1 ;  /* 0x0000001b09097211 */ /* 0x000fe400008f0eff */
[----:B------:R-:W-:Y:S01]  /*4540*/  LEA R10, P0, R23, R26, 0x1 ;  /* 0x0000001a170a7211 */ /* 0x000fe200078008ff */
[----:B------:R1:W2:Y:S01]  /*4550*/  LDG.E.U16 R7, [R6.64] ;  /* 0x0000000406077981 */ /* 0x0002a2000c1e1500 */
[----:B0-----:R-:W-:-:S02]  /*4560*/  IMAD R14, R19, 0x2, R14 ;  /* 0x00000002130e7824 */ /* 0x001fc400078e020e */
[----:B------:R-:W-:Y:S02]  /*4570*/  LEA.HI.X.SX32 R11, R23, R27, 0x1, P0 ;  /* 0x0000001b170b7211 */ /* 0x000fe400000f0eff */
[----:B------:R0:W5:Y:S04]  /*4580*/  LDG.E.U16 R23, [R8.64] ;  /* 0x0000000408177981 */ /* 0x000168000c1e1500 */
[----:B---3--:R3:W-:Y:S04]  /*4590*/  STL [R1+0x288], R18 ;  /* 0x0002881201007387 */ /* 0x0087e80000100800 */
[----:B----4-:R4:W-:Y:S01]  /*45a0*/  STL [R1+0x284], R29 ;  /* 0x0002841d01007387 */ /* 0x0109e20000100800 */
[----:B---3--:R-:W-:Y:S01]  /*45b0*/  IMAD R18, R19, 0x2, R14 ;  /* 0x0000000213127824 */ /* 0x008fe200078e020e */
[----:B0-----:R-:W-:-:S02]  /*45c0*/  LEA R8, P0, R3, R26, 0x1 ;  /* 0x0000001a03087211 */ /* 0x001fc400078008ff */
[----:B----4-:R-:W3:Y:S02]  /*45d0*/  LDL.LU R29, [R1+0x20] ;  /* 0x00002000011d7983 */ /* 0x010ee40000300800 */
[----:B------:R-:W-:Y:S02]  /*45e0*/  LEA R28, R19, R18, 0x1 ;  /* 0x00000012131c7211 */ /* 0x000fe400078e08ff */
[----:B------:R0:W-:Y:S01]  /*45f0*/  STL [R1+0x280], R20 ;  /* 0x0002801401007387 */ /* 0x0001e20000100800 */
[----:B------:R-:W-:Y:S02]  /*4600*/  LEA.HI.X.SX32 R9, R3, R27, 0x1, P0 ;  /* 0x0000001b03097211 */ /* 0x000fe400000f0eff */
[----:B------:R-:W-:Y:S01]  /*4610*/  IMAD R3, R19, 0x2, R28 ;  /* 0x0000000213037824 */ /* 0x000fe200078e021c */
[----:B0-----:R-:W4:Y:S04]  /*4620*/  LDL.LU R20, [R1+0x10] ;  /* 0x0000100001147983 */ /* 0x001f280000300800 */
[----:B------:R0:W-:Y:S04]  /*4630*/  STL [R1+0x1370], R18 ;  /* 0x0013701201007387 */ /* 0x0001e80000100800 */
[----:B------:R-:W-:Y:S04]  /*4640*/  STL [R1+0x27c], R13 ;  /* 0x00027c0d01007387 */ /* 0x000fe80000100800 */
[----:B------:R0:W-:Y:S01]  /*4650*/  STL [R1+0x137c], R28 ;  /* 0x00137c1c01007387 */ /* 0x0001e20000100800 */
[----:B------:R-:W-:-:S02]  /*4660*/  LEA R12, P1, R22, R26, 0x1 ;  /* 0x0000001a160c7211 */ /* 0x000fc400078208ff */
[----:B-1----:R-:W-:Y:S01]  /*4670*/  LEA R6, P0, R25, R26, 0x1 ;  /* 0x0000001a19067211 */ /* 0x002fe200078008ff */
[----:B0-----:R0:W3:Y:S04]  /*4680*/  LDG.E.U16 R18, [R8.64] ;  /* 0x0000000408127981 */ /* 0x0010e8000c1e1500 */
[----:B------:R-:W3:Y:S01]  /*4690*/  LDG.E.U16 R28, [R10.64] ;  /* 0x000000040a1c7981 */ /* 0x000ee2000c1e1500 */
[----:B------:R-:W-:-:S03]  /*46a0*/  LEA.HI.X.SX32 R13, R22, R27, 0x1, P1 ;  /* 0x0000001b160d7211 */ /* 0x000fc600008f0eff */
[----:B------:R-:W-:Y:S04]  /*46b0*/  STL [R1+0x178], R3 ;  /* 0x0001780301007387 */ /* 0x000fe80000100800 */
[----:B------:R1:W4:Y:S04]  /*46c0*/  LDG.E.U16 R22, [R12.64] ;  /* 0x000000040c167981 */ /* 0x000328000c1e1500 */
[----:B--2---:R2:W-:Y:S02]  /*46d0*/  STL [R1+0x278], R7 ;  /* 0x0002780701007387 */ /* 0x0045e40000100800 */
[----:B--2---:R-:W-:-:S02]  /*46e0*/  LEA.HI.X.SX32 R7, R25, R27, 0x1, P0 ;  /* 0x0000001b19077211 */ /* 0x004fc400000f0eff */
[----:B-----5:R-:W-:Y:S04]  /*46f0*/  STL [R1+0x274], R23 ;  /* 0x0002741701007387 */ /* 0x020fe80000100800 */
[----:B---3--:R2:W-:Y:S04]  /*4700*/  STL [R1+0x270], R28 ;  /* 0x0002701c01007387 */ /* 0x0085e80000100800 */
[----:B--2---:R2:W3:Y:S01]  /*4710*/  LDG.E.U16 R28, [R6.64] ;  /* 0x00000004061c7981 */ /* 0x0044e2000c1e1500 */
[----:B------:R-:W-:Y:S01]  /*4720*/  MOV R25, c[0x0][0x198] ;  /* 0x0000660000197a02 */ /* 0x000fe20000000f00 */
[----:B------:R-:W-:-:S04]  /*4730*/  IMAD R3, R19, 0x2, R3 ;  /* 0x0000000213037824 */ /* 0x000fc800078e0203 */
[----:B------:R-:W-:Y:S01]  /*4740*/  IMAD R19, R25, 0x2, R3 ;  /* 0x0000000219137824 */ /* 0x000fe200078e0203 */
[----:B-1----:R-:W-:-:S03]  /*4750*/  LEA R12, P0, R15, R26, 0x1 ;  /* 0x0000001a0f0c7211 */ /* 0x002fc600078008ff */
[----:B------:R-:W-:Y:S01]  /*4760*/  IMAD R23, R25, 0x2, R19 ;  /* 0x0000000219177824 */ /* 0x000fe200078e0213 */
[CC--:B------:R-:W-:Y:S02]  /*4770*/  LEA R10, P1, R24.reuse, R26.reuse, 0x1 ;  /* 0x0000001a180a7211 */ /* 0x0c0fe400078208ff */
[----:B------:R-:W-:Y:S02]  /*4780*/  LEA.HI.X.SX32 R13, R15, R27, 0x1, P0 ;  /* 0x0000001b0f0d7211 */ /* 0x000fe400000f0eff */
[----:B------:R-:W-:Y:S02]  /*4790*/  LEA R15, R25, R23, 0x1 ;  /* 0x00000017190f7211 */ /* 0x000fe400078e08ff */
[----:B------:R-:W-:Y:S02]  /*47a0*/  LEA.HI.X.SX32 R11, R24, R27, 0x1, P1 ;  /* 0x0000001b180b7211 */ /* 0x000fe400008f0eff */
[----:B0-----:R-:W-:Y:S01]  /*47b0*/  LEA R8, P0, R21, R26, 0x1 ;  /* 0x0000001a15087211 */ /* 0x001fe200078008ff */
[----:B------:R0:W-:Y:S01]  /*47c0*/  STL [R1+0x170], R15 ;  /* 0x0001700f01007387 */ /* 0x0001e20000100800 */
[----:B--2---:R-:W-:-:S02]  /*47d0*/  IMAD R7, R25, 0x2, R15 ;  /* 0x0000000219077824 */ /* 0x004fc400078e020f */
[----:B------:R-:W-:Y:S01]  /*47e0*/  LEA.HI.X.SX32 R9, R21, R27, 0x1, P0 ;  /* 0x0000001b15097211 */ /* 0x000fe200000f0eff */
[----:B------:R1:W-:Y:S04]  /*47f0*/  STL [R1+0x26c], R18 ;  /* 0x00026c1201007387 */ /* 0x0003e80000100800 */
[----:B0-----:R0:W2:Y:S04]  /*4800*/  LDG.E.U16 R15, [R12.64] ;  /* 0x000000040c0f7981 */ /* 0x0010a8000c1e1500 */
[----:B-1----:R1:W5:Y:S04]  /*4810*/  LDG.E.U16 R18, [R10.64] ;  /* 0x000000040a127981 */ /* 0x002368000c1e1500 */
[----:B----4-:R-:W-:Y:S01]  /*4820*/  STL [R1+0x268], R22 ;  /* 0x0002681601007387 */ /* 0x010fe20000100800 */
[----:B-1----:R-:W-:-:S02]  /*4830*/  LEA R10, P0, R29, R26, 0x1 ;  /* 0x0000001a1d0a7211 */ /* 0x002fc400078008ff */
[C---:B0-----:R-:W-:Y:S02]  /*4840*/  LEA R12, P1, R20.reuse, R26, 0x1 ;  /* 0x0000001a140c7211 */ /* 0x041fe400078208ff */
[-C--:B------:R-:W-:Y:S02]  /*4850*/  LEA.HI.X.SX32 R11, R29, R27.reuse, 0x1, P0 ;  /* 0x0000001b1d0b7211 */ /* 0x080fe400000f0eff */
[----:B------:R-:W-:-:S03]  /*4860*/  LEA.HI.X.SX32 R13, R20, R27, 0x1, P1 ;  /* 0x0000001b140d7211 */ /* 0x000fc600008f0eff */
[----:B------:R0:W4:Y:S04]  /*4870*/  LDG.E.U16 R29, [R10.64] ;  /* 0x000000040a1d7981 */ /* 0x000128000c1e1500 */
[----:B------:R1:W4:Y:S04]  /*4880*/  LDG.E.U16 R24, [R12.64] ;  /* 0x000000040c187981 */ /* 0x000328000c1e1500 */
[----:B---3--:R3:W-:Y:S04]  /*4890*/  STL [R1+0x264], R28 ;  /* 0x0002641c01007387 */ /* 0x0087e80000100800 */
[----:B---3--:R3:W4:Y:S01]  /*48a0*/  LDG.E.U16 R28, [R8.64] ;  /* 0x00000004081c7981 */ /* 0x008722000c1e1500 */
[----:B------:R-:W-:-:S05]  /*48b0*/  IMAD R21, R25, 0x2, R7 ;  /* 0x0000000219157824 */ /* 0x000fca00078e0207 */
[----:B------:R-:W-:-:S05]  /*48c0*/  LEA R22, R25, R21, 0x1 ;  /* 0x0000001519167211 */ /* 0x000fca00078e08ff */
[----:B------:R-:W-:Y:S01]  /*48d0*/  IMAD R6, R25, 0x2, R22 ;  /* 0x0000000219067824 */ /* 0x000fe200078e0216 */
[----:B---3--:R-:W-:-:S04]  /*48e0*/  LEA R8, P0, R0, R26, 0x1 ;  /* 0x0000001a00087211 */ /* 0x008fc800078008ff */
[----:B------:R3:W-:Y:S01]  /*48f0*/  STL [R1+0x168], R6 ;  /* 0x0001680601007387 */ /* 0x0007e20000100800 */
[----:B------:R-:W-:-:S03]  /*4900*/  LEA.HI.X.SX32 R9, R0, R27, 0x1, P0 ;  /* 0x0000001b00097211 */ /* 0x000fc600000f0eff */
[----:B------:R-:W4:Y:S01]  /*4910*/  LDL.LU R0, [R1+0x1380] ;  /* 0x0013800001007983 */ /* 0x000f220000300800 */
[----:B---3--:R-:W-:-:S03]  /*4920*/  IMAD R6, R25, 0x2, R6 ;  /* 0x0000000219067824 */ /* 0x008fc600078e0206 */
[----:B--2---:R2:W-:Y:S02]  /*4930*/  STL [R1+0x260], R15 ;  /* 0x0002600f01007387 */ /* 0x0045e40000100800 */
[C---:B------:R-:W-:Y:S02]  /*4940*/  LEA R20, R25.reuse, R6, 0x1 ;  /* 0x0000000619147211 */ /* 0x040fe400078e08ff */
[----:B-----5:R3:W-:Y:S01]  /*4950*/  STL [R1+0x25c], R18 ;  /* 0x00025c1201007387 */ /* 0x0207e20000100800 */
[CC--:B0-----:R-:W-:Y:S02]  /*4960*/  LEA R10, P0, R16.reuse, R26.reuse, 0x1 ;  /* 0x0000001a100a7211 */ /* 0x0c1fe400078008ff */
[C---:B--2---:R-:W-:Y:S02]  /*4970*/  IMAD R15, R25.reuse, 0x2, R20 ;  /* 0x00000002190f7824 */ /* 0x044fe400078e0214 */
[----:B------:R-:W-:Y:S02]  /*4980*/  LEA.HI.X.SX32 R11, R16, R27, 0x1, P0 ;  /* 0x0000001b100b7211 */ /* 0x000fe400000f0eff */
[----:B---3--:R-:W-:Y:S01]  /*4990*/  IMAD R18, R25, 0x2, R15 ;  /* 0x0000000219127824 */ /* 0x008fe200078e020f */
[----:B-1----:R-:W-:-:S04]  /*49a0*/  LEA R12, P1, R17, R26, 0x1 ;  /* 0x0000001a110c7211 */ /* 0x002fc800078208ff */
[----:B------:R-:W-:Y:S01]  /*49b0*/  LEA.HI.X.SX32 R13, R17, R27, 0x1, P1 ;  /* 0x0000001b110d7211 */ /* 0x000fe200008f0eff */
[----:B----4-:R0:W-:Y:S04]  /*49c0*/  STL [R1+0x258], R28 ;  /* 0x0002581c01007387 */ /* 0x0101e80000100800 */
[----:B------:R-:W-:Y:S04]  /*49d0*/  STL [R1+0x160], R18 ;  /* 0x0001601201007387 */ /* 0x000fe80000100800 */
[----:B0-----:R0:W2:Y:S04]  /*49e0*/  LDG.E.U16 R28, [R8.64] ;  /* 0x00000004081c7981 */ /* 0x0010a8000c1e1500 */
[----:B------:R1:W-:Y:S04]  /*49f0*/  STL [R1+0x254], R29 ;  /* 0x0002541d01007387 */ /* 0x0003e80000100800 */
[----:B------:R3:W-:Y:S04]  /*4a00*/  STL [R1+0x250], R24 ;  /* 0x0002501801007387 */ /* 0x0007e80000100800 */
[----:B-1----:R1:W4:Y:S04]  /*4a10*/  LDG.E.U16 R29, [R10.64] ;  /* 0x000000040a1d7981 */ /* 0x002328000c1e1500 */
[----:B---3--:R3:W5:Y:S01]  /*4a20*/  LDG.E.U16 R24, [R12.64] ;  /* 0x000000040c187981 */ /* 0x008762000c1e1500 */
[----:B------:R-:W-:-:S02]  /*4a30*/  LEA R16, P0, R2, R26, 0x1 ;  /* 0x0000001a02107211 */ /* 0x000fc400078008ff */
[----:B0-----:R-:W-:Y:S02]  /*4a40*/  LEA R8, R25, R18, 0x1 ;  /* 0x0000001219087211 */ /* 0x001fe400078e08ff */
[----:B------:R-:W-:-:S03]  /*4a50*/  LEA.HI.X.SX32 R17, R2, R27, 0x1, P0 ;  /* 0x0000001b02117211 */ /* 0x000fc600000f0eff */
[----:B------:R-:W-:Y:S01]  /*4a60*/  IMAD R2, R25, 0x2, R8 ;  /* 0x0000000219027824 */ /* 0x000fe200078e0208 */
[----:B-1----:R-:W-:-:S04]  /*4a70*/  LEA R10, P0, R4, R26, 0x1 ;  /* 0x0000001a040a7211 */ /* 0x002fc800078008ff */
[----:B------:R-:W-:Y:S01]  /*4a80*/  LEA R9, R25, R2, 0x1 ;  /* 0x0000000219097211 */ /* 0x000fe200078e08ff */
[----:B------:R-:W-:Y:S01]  /*4a90*/  IMAD.MOV.U32 R18, RZ, RZ, R0 ;  /* 0x000000ffff127224 */ /* 0x000fe200078e0000 */
[----:B------:R-:W-:-:S03]  /*4aa0*/  LEA.HI.X.SX32 R11, R4, R27, 0x1, P0 ;  /* 0x0000001b040b7211 */ /* 0x000fc600000f0eff */
[----:B------:R-:W-:Y:S01]  /*4ab0*/  IMAD R0, R25, 0x2, R9 ;  /* 0x0000000219007824 */ /* 0x000fe200078e0209 */
[----:B---3--:R-:W-:-:S04]  /*4ac0*/  LEA R12, P1, R5, R26, 0x1 ;  /* 0x0000001a050c7211 */ /* 0x008fc800078208ff */
[----:B------:R-:W-:Y:S01]  /*4ad0*/  LEA.HI.X.SX32 R13, R5, R27, 0x1, P1 ;  /* 0x0000001b050d7211 */ /* 0x000fe200008f0eff */
[----:B--2---:R0:W-:Y:S04]  /*4ae0*/  STL [R1+0x24c], R28 ;  /* 0x00024c1c01007387 */ /* 0x0041e80000100800 */
[----:B------:R-:W-:Y:S04]  /*4af0*/  STL [R1+0x15c], R0 ;  /* 0x00015c0001007387 */ /* 0x000fe80000100800 */
[----:B0-----:R0:W2:Y:S04]  /*4b00*/  LDG.E.U16 R28, [R16.64] ;  /* 0x00000004101c7981 */ /* 0x0010a8000c1e1500 */
[----:B----4-:R1:W-:Y:S01]  /*4b10*/  STL [R1+0x248], R29 ;  /* 0x0002481d01007387 */ /* 0x0103e20000100800 */
[----:B0-----:R-:W-:-:S03]  /*4b20*/  LEA R16, P0, R14, R26, 0x1 ;  /* 0x0000001a0e107211 */ /* 0x001fc600078008ff */
[----:B-1----:R0:W3:Y:S01]  /*4b30*/  LDG.E.U16 R29, [R10.64] ;  /* 0x000000040a1d7981 */ /* 0x0020e2000c1e1500 */
[----:B------:R-:W-:-:S03]  /*4b40*/  LEA.HI.X.SX32 R17, R14, R27, 0x1, P0 ;  /* 0x0000001b0e117211 */ /* 0x000fc600000f0eff */
[----:B-----5:R1:W-:Y:S01]  /*4b50*/  STL [R1+0x244], R24 ;  /* 0x0002441801007387 */ /* 0x0203e20000100800 */
[----:B0-----:R-:W-:-:S04]  /*4b60*/  LEA R10, P0, R3, R26, 0x1 ;  /* 0x0000001a030a7211 */ /* 0x001fc800078008ff */
[----:B------:R-:W-:Y:S01]  /*4b70*/  LEA.HI.X.SX32 R11, R3, R27, 0x1, P0 ;  /* 0x0000001b030b7211 */ /* 0x000fe200000f0eff */
[----:B-1----:R0:W4:Y:S04]  /*4b80*/  LDG.E.U16 R24, [R12.64] ;  /* 0x000000040c187981 */ /* 0x002128000c1e1500 */
[----:B------:R1:W5:Y:S04]  /*4b90*/  LDG.E.U16 R3, [R16.64] ;  /* 0x0000000410037981 */ /* 0x000368000c1e1500 */
[----:B------:R1:W5:Y:S01]  /*4ba0*/  LDG.E.U16 R10, [R10.64] ;  /* 0x000000040a0a7981 */ /* 0x000362000c1e1500 */
[----:B0-----:R-:W-:-:S04]  /*4bb0*/  LEA R12, P1, R7, R26, 0x1 ;  /* 0x0000001a070c7211 */ /* 0x001fc800078208ff */
[----:B------:R-:W-:Y:S02]  /*4bc0*/  LEA.HI.X.SX32 R13, R7, R27, 0x1, P1 ;  /* 0x0000001b070d7211 */ /* 0x000fe400008f0eff */
[----:B-1----:R-:W-:Y:S01]  /*4bd0*/  LEA R16, P0, R6, R26, 0x1 ;  /* 0x0000001a06107211 */ /* 0x002fe200078008ff */
[----:B------:R-:W-:-:S03]  /*4be0*/  IMAD.MOV.U32 R11, RZ, RZ, R18 ;  /* 0x000000ffff0b7224 */ /* 0x000fc600078e0012 */
[----:B------:R-:W-:-:S06]  /*4bf0*/  LEA.HI.X.SX32 R17, R6, R27, 0x1, P0 ;  /* 0x0000001b06117211 */ /* 0x000fcc00000f0eff */
[----:B------:R0:W5:Y:S04]  /*4c00*/  LDG.E.U16 R17, [R16.64] ;  /* 0x0000000410117981 */ /* 0x000168000c1e1500 */
[----:B--2---:R1:W-:Y:S04]  /*4c10*/  STL [R1+0x240], R28 ;  /* 0x0002401c01007387 */ /* 0x0043e80000100800 */
[----:B-1----:R-:W2:Y:S04]  /*4c20*/  LDL.LU R28, [R1+0x3c] ;  /* 0x00003c00011c7983 */ /* 0x002ea80000300800 */
[----:B---3--:R1:W-:Y:S04]  /*4c30*/  STL [R1+0x23c], R29 ;  /* 0x00023c1d01007387 */ /* 0x0083e80000100800 */
[----:B-1----:R-:W3:Y:S04]  /*4c40*/  LDL.LU R29, [R1+0x30] ;  /* 0x00003000011d7983 */ /* 0x002ee80000300800 */
[----:B----4-:R1:W-:Y:S04]  /*4c50*/  STL [R1+0x238], R24 ;  /* 0x0002381801007387 */ /* 0x0103e80000100800 */
[----:B-1----:R-:W4:Y:S04]  /*4c60*/  LDL.LU R24, [R1+0x28] ;  /* 0x0000280001187983 */ /* 0x002f280000300800 */
[----:B------:R-:W2:Y:S04]  /*4c70*/  LDL.LU R18, [R1+0x8] ;  /* 0x0000080001127983 */ /* 0x000ea80000300800 */
[----:B-----5:R-:W-:Y:S04]  /*4c80*/  STL [R1+0x234], R3 ;  /* 0x0002340301007387 */ /* 0x020fe80000100800 */
[----:B------:R1:W-:Y:S04]  /*4c90*/  STL [R1+0x230], R10 ;  /* 0x0002300a01007387 */ /* 0x0003e80000100800 */
[----:B-1----:R1:W5:Y:S02]  /*4ca0*/  LDG.E.U16 R10, [R12.64] ;  /* 0x000000040c0a7981 */ /* 0x002364000c1e1500 */
[----:B-1----:R-:W-:-:S02]  /*4cb0*/  MOV R13, R11 ;  /* 0x0000000b000d7202 */ /* 0x002fc40000000f00 */
[----:B------:R-:W-:-:S03]  /*4cc0*/  LEA R12, P0, R8, R26, 0x1 ;  /* 0x0000001a080c7211 */ /* 0x000fc600078008ff */
[----:B------:R-:W-:Y:S01]  /*4cd0*/  IMAD.MOV.U32 R11, RZ, RZ, R13 ;  /* 0x000000ffff0b7224 */ /* 0x000fe200078e000d */
[----:B------:R-:W-:-:S06]  /*4ce0*/  LEA.HI.X.SX32 R13, R8, R27, 0x1, P0 ;  /* 0x0000001b080d7211 */ /* 0x000fcc00000f0eff */
[----:B------:R-:W2:Y:S01]  /*4cf0*/  LDG.E.U16 R13, [R12.64] ;  /* 0x000000040c0d7981 */ /* 0x000ea2000c1e1500 */
[----:B------:R-:W-:-:S05]  /*4d00*/  IMAD R4, R25, 0x2, R0 ;  /* 0x0000000219047824 */ /* 0x000fca00078e0200 */
[----:B------:R-:W-:-:S05]  /*4d10*/  LEA R5, R25, R4, 0x1 ;  /* 0x0000000419057211 */ /* 0x000fca00078e08ff */
[----:B------:R-:W-:-:S04]  /*4d20*/  IMAD R14, R25, 0x2, R5 ;  /* 0x00000002190e7824 */ /* 0x000fc800078e0205 */
[----:B------:R-:W-:Y:S01]  /*4d30*/  IMAD R0, R25, 0x2, R14 ;  /* 0x0000000219007824 */ /* 0x000fe200078e020e */
[----:B------:R-:W-:-:S04]  /*4d40*/  MOV R8, R11 ;  /* 0x0000000b00087202 */ /* 0x000fc80000000f00 */
[----:B------:R-:W-:-:S04]  /*4d50*/  LEA R7, R25, R0, 0x1 ;  /* 0x0000000019077211 */ /* 0x000fc800078e08ff */
[-C--:B0-----:R-:W-:Y:S01]  /*4d60*/  LEA R16, P0, R7, R26.reuse, 0x1 ;  /* 0x0000001a07107211 */ /* 0x081fe200078008ff */
[----:B------:R-:W-:Y:S01]  /*4d70*/  IMAD R3, R25, 0x2, R7 ;  /* 0x0000000219037824 */ /* 0x000fe200078e0207 */
[----:B-----5:R0:W-:Y:S02]  /*4d80*/  STL [R1+0x22c], R10 ;  /* 0x00022c0a01007387 */ /* 0x0201e40000100800 */
[C---:B0-----:R-:W-:Y:S02]  /*4d90*/  LEA R10, P1, R4.reuse, R26, 0x1 ;  /* 0x0000001a040a7211 */ /* 0x041fe400078208ff */
[----:B------:R0:W-:Y:S02]  /*4da0*/  STL [R1+0x228], R17 ;  /* 0x0002281101007387 */ /* 0x0001e40000100800 */
[----:B------:R-:W-:-:S06]  /*4db0*/  LEA.HI.X.SX32 R11, R4, R27, 0x1, P1 ;  /* 0x0000001b040b7211 */ /* 0x000fcc00008f0eff */
[----:B------:R-:W5:Y:S01]  /*4dc0*/  LDG.E.U16 R11, [R10.64] ;  /* 0x000000040a0b7981 */ /* 0x000f62000c1e1500 */
[----:B0-----:R-:W-:-:S03]  /*4dd0*/  LEA.HI.X.SX32 R17, R7, R27, 0x1, P0 ;  /* 0x0000001b07117211 */ /* 0x001fc600000f0eff */
[----:B------:R-:W3:Y:S04]  /*4de0*/  LDL.LU R7, [R1+0x4] ;  /* 0x0000040001077983 */ /* 0x000ee80000300800 */
[----:B--2---:R0:W-:Y:S04]  /*4df0*/  STL [R1+0x224], R13 ;  /* 0x0002240d01007387 */ /* 0x0041e80000100800 */
[----:B------:R-:W2:Y:S04]  /*4e00*/  LDG.E.U16 R17, [R16.64] ;  /* 0x0000000410117981 */ /* 0x000ea8000c1e1500 */
[----:B0-----:R-:W3:Y:S01]  /*4e10*/  LDL.LU R13, [R1+0x38] ;  /* 0x00003800010d7983 */ /* 0x001ee20000300800 */
[----:B------:R-:W-:-:S02]  /*4e20*/  IMAD R6, R25, 0x2, R3 ;  /* 0x0000000219067824 */ /* 0x000fc400078e0203 */
[----:B------:R-:W-:Y:S02]  /*4e30*/  IMAD.MOV.U32 R4, RZ, RZ, c[0x0][0x198] ;  /* 0x00006600ff047624 */ /* 0x000fe400078e00ff */
[----:B------:R-:W-:-:S05]  /*4e40*/  IMAD R25, R25, 0x2, R6 ;  /* 0x0000000219197824 */ /* 0x000fca00078e0206 */
[----:B------:R-:W-:-:S04]  /*4e50*/  LEA R4, R4, R25, 0x1 ;  /* 0x0000001904047211 */ /* 0x000fc800078e08ff */
[CC--:B------:R-:W-:Y:S01]  /*4e60*/  LEA R12, P1, R4.reuse, R26.reuse, 0x1 ;  /* 0x0000001a040c7211 */ /* 0x0c0fe200078208ff */
[----:B-----5:R0:W-:Y:S04]  /*4e70*/  STL [R1+0x220], R11 ;  /* 0x0002200b01007387 */ /* 0x0201e80000100800 */
[----:B--2---:R1:W-:Y:S01]  /*4e80*/  STL [R1+0x21c], R17 ;  /* 0x00021c1101007387 */ /* 0x0043e20000100800 */
[----:B---3--:R-:W-:Y:S01]  /*4e90*/  LEA R10, P0, R13, R26, 0x1 ;  /* 0x0000001a0d0a7211 */ /* 0x008fe200078008ff */
[----:B0-----:R-:W-:Y:S01]  /*4ea0*/  IMAD.MOV.U32 R11, RZ, RZ, R13 ;  /* 0x000000ffff0b7224 */ /* 0x001fe200078e000d */
[----:B------:R-:W-:-:S04]  /*4eb0*/  LEA.HI.X.SX32 R13, R4, R27, 0x1, P1 ;  /* 0x0000001b040d7211 */ /* 0x000fc800008f0eff */
[----:B------:R-:W-:Y:S01]  /*4ec0*/  LEA.HI.X.SX32 R11, R11, R27, 0x1, P0 ;  /* 0x0000001b0b0b7211 */ /* 0x000fe200000f0eff */
[----:B-1----:R0:W2:Y:S05]  /*4ed0*/  LDG.E.U16 R17, [R12.64] ;  /* 0x000000040c117981 */ /* 0x0020aa000c1e1500 */
[----:B------:R-:W3:Y:S01]  /*4ee0*/  LDG.E.U16 R11, [R10.64] ;  /* 0x000000040a0b7981 */ /* 0x000ee2000c1e1500 */
[-C--:B------:R-:W-:Y:S02]  /*4ef0*/  LEA R16, P0, R28, R26.reuse, 0x1 ;  /* 0x0000001a1c107211 */ /* 0x080fe400078008ff */
[----:B0-----:R-:W-:-:S04]  /*4f00*/  LEA R12, P1, R29, R26, 0x1 ;  /* 0x0000001a1d0c7211 */ /* 0x001fc800078208ff */
[----:B------:R-:W-:-:S06]  /*4f10*/  LEA.HI.X.SX32 R13, R29, R27, 0x1, P1 ;  /* 0x0000001b1d0d7211 */ /* 0x000fcc00008f0eff */
[----:B------:R-:W5:Y:S04]  /*4f20*/  LDG.E.U16 R13, [R12.64] ;  /* 0x000000040c0d7981 */ /* 0x000f68000c1e1500 */
[----:B--2---:R0:W-:Y:S02]  /*4f30*/  STL [R1+0x218], R17 ;  /* 0x0002181101007387 */ /* 0x0041e40000100800 */
[----:B0-----:R-:W-:Y:S02]  /*4f40*/  LEA.HI.X.SX32 R17, R28, R27, 0x1, P0 ;  /* 0x0000001b1c117211 */ /* 0x001fe400000f0eff */
[----:B------:R-:W2:Y:S04]  /*4f50*/  LDL.LU R28, [R1+0x137c] ;  /* 0x00137c00011c7983 */ /* 0x000ea80000300800 */
[----:B------:R-:W2:Y:S04]  /*4f60*/  LDL.LU R29, [R1+0x1378] ;  /* 0x00137800011d7983 */ /* 0x000ea80000300800 */
[----:B---3--:R0:W-:Y:S04]  /*4f70*/  STL [R1+0x214], R11 ;  /* 0x0002140b01007387 */ /* 0x0081e80000100800 */
[----:B0-----:R0:W3:Y:S01]  /*4f80*/  LDG.E.U16 R11, [R16.64] ;  /* 0x00000004100b7981 */ /* 0x0010e2000c1e1500 */
[----:B----4-:R-:W-:-:S02]  /*4f90*/  LEA R10, P0, R24, R26, 0x1 ;  /* 0x0000001a180a7211 */ /* 0x010fc400078008ff */
[----:B0-----:R-:W-:-:S04]  /*4fa0*/  LEA R16, P1, R18, R26, 0x1 ;  /* 0x0000001a12107211 */ /* 0x001fc800078208ff */
[-C--:B------:R-:W-:Y:S01]  /*4fb0*/  LEA.HI.X.SX32 R17, R18, R27.reuse, 0x1, P1 ;  /* 0x0000001b12117211 */ /* 0x080fe200008f0eff */
[----:B---3--:R0:W-:Y:S02]  /*4fc0*/  STL [R1+0x210], R11 ;  /* 0x0002100b01007387 */ /* 0x0081e40000100800 */
[----:B0-----:R-:W-:Y:S02]  /*4fd0*/  LEA.HI.X.SX32 R11, R24, R27, 0x1, P0 ;  /* 0x0000001b180b7211 */ /* 0x001fe400000f0eff */
[----:B------:R-:W3:Y:S04]  /*4fe0*/  LDL.LU R24, [R1+0x1374] ;  /* 0x0013740001187983 */ /* 0x000ee80000300800 */
[----:B------:R-:W4:Y:S04]  /*4ff0*/  LDL.LU R18, [R1+0x1370] ;  /* 0x0013700001127983 */ /* 0x000f280000300800 */
[----:B-----5:R0:W-:Y:S04]  /*5000*/  STL [R1+0x20c], R13 ;  /* 0x00020c0d01007387 */ /* 0x0201e80000100800 */
[----:B0-----:R-:W5:Y:S01]  /*5010*/  LDG.E.U16 R13, [R10.64] ;  /* 0x000000040a0d7981 */ /* 0x001f62000c1e1500 */
[----:B------:R-:W-:-:S03]  /*5020*/  LEA R12, P0, R7, R26, 0x1 ;  /* 0x0000001a070c7211 */ /* 0x000fc600078008ff */
[----:B-----5:R0:W-:Y:S02]  /*5030*/  STL [R1+0x208], R13 ;  /* 0x0002080d01007387 */ /* 0x0201e40000100800 */
[----:B0-----:R-:W-:Y:S02]  /*5040*/  LEA.HI.X.SX32 R13, R7, R27, 0x1, P0 ;  /* 0x0000001b070d7211 */ /* 0x001fe400000f0eff */
[----:B------:R-:W5:Y:S01]  /*5050*/  LDG.E.U16 R7, [R16.64] ;  /* 0x0000000410077981 */ /* 0x000f62000c1e1500 */
[----:B--2---:R-:W-:-:S04]  /*5060*/  LEA R10, P1, R29, R26, 0x1 ;  /* 0x0000001a1d0a7211 */ /* 0x004fc800078208ff */
[----:B------:R-:W-:-:S05]  /*5070*/  LEA.HI.X.SX32 R11, R29, R27, 0x1, P1 ;  /* 0x0000001b1d0b7211 */ /* 0x000fca00008f0eff */
[----:B------:R0:W2:Y:S04]  /*5080*/  LDG.E.U16 R29, [R10.64] ;  /* 0x000000040a1d7981 */ /* 0x0000a8000c1e1500 */
[----:B-----5:R1:W-:Y:S04]  /*5090*/  STL [R1+0x204], R7 ;  /* 0x0002040701007387 */ /* 0x0203e80000100800 */
[----:B-1----:R4:W5:Y:S01]  /*50a0*/  LDG.E.U16 R7, [R12.64] ;  /* 0x000000040c077981 */ /* 0x002962000c1e1500 */
[----:B---3--:R-:W-:-:S04]  /*50b0*/  LEA R16, P0, R24, R26, 0x1 ;  /* 0x0000001a18107211 */ /* 0x008fc800078008ff */
[----:B------:R-:W-:Y:S02]  /*50c0*/  LEA.HI.X.SX32 R17, R24, R27, 0x1, P0 ;  /* 0x0000001b18117211 */ /* 0x000fe400000f0eff */
[----:B----4-:R-:W-:-:S04]  /*50d0*/  LEA R12, P1, R18, R26, 0x1 ;  /* 0x0000001a120c7211 */ /* 0x010fc800078208ff */
[-C--:B------:R-:W-:Y:S02]  /*50e0*/  LEA.HI.X.SX32 R13, R18, R27.reuse, 0x1, P1 ;  /* 0x0000001b120d7211 */ /* 0x080fe400008f0eff */
[-C--:B------:R-:W-:Y:S02]  /*50f0*/  LEA R18, P0, R19, R26.reuse, 0x1 ;  /* 0x0000001a13127211 */ /* 0x080fe400078008ff */
[----:B0-----:R-:W-:Y:S02]  /*5100*/  LEA R10, P1, R21, R26, 0x1 ;  /* 0x0000001a150a7211 */ /* 0x001fe400078208ff */
[-C--:B------:R-:W-:Y:S01]  /*5110*/  LEA.HI.X.SX32 R19, R19, R27.reuse, 0x1, P0 ;  /* 0x0000001b13137211 */ /* 0x080fe200000f0eff */
[----:B------:R0:W3:Y:S01]  /*5120*/  LDG.E.U16 R13, [R12.64] ;  /* 0x000000040c0d7981 */ /* 0x0000e2000c1e1500 */
[----:B------:R-:W-:-:S03]  /*5130*/  LEA.HI.X.SX32 R11, R21, R27, 0x1, P1 ;  /* 0x0000001b150b7211 */ /* 0x000fc600008f0eff */
[----:B-----5:R1:W-:Y:S04]  /*5140*/  STL [R1+0x200], R7 ;  /* 0x0002000701007387 */ /* 0x0203e80000100800 */
[----:B------:R-:W4:Y:S04]  /*5150*/  LDL.LU R24, [R1+0x2c] ;  /* 0x00002c0001187983 */ /* 0x000f280000300800 */
[----:B------:R-:W5:Y:S04]  /*5160*/  LDL.LU R21, [R1+0x34] ;  /* 0x0000340001157983 */ /* 0x000f680000300800 */
[----:B-1----:R1:W3:Y:S04]  /*5170*/  LDG.E.U16 R7, [R16.64] ;  /* 0x0000000410077981 */ /* 0x0022e8000c1e1500 */
[----:B--2---:R2:W-:Y:S04]  /*5180*/  STL [R1+0x1fc], R29 ;  /* 0x0001fc1d01007387 */ /* 0x0045e80000100800 */
[----:B--2---:R2:W4:Y:S01]  /*5190*/  LDG.E.U16 R29, [R18.64] ;  /* 0x00000004121d7981 */ /* 0x004522000c1e1500 */
[----:B-1----:R-:W-:-:S04]  /*51a0*/  LEA R16, P0, R20, R26, 0x1 ;  /* 0x0000001a14107211 */ /* 0x002fc800078008ff */
[----:B------:R-:W-:Y:S01]  /*51b0*/  LEA.HI.X.SX32 R17, R20, R27, 0x1, P0 ;  /* 0x0000001b14117211 */ /* 0x000fe200000f0eff */
[----:B--2---:R-:W2:Y:S04]  /*51c0*/  LDL.LU R18, [R1+0x44] ;  /* 0x0000440001127983 */ /* 0x004ea80000300800 */
[----:B------:R-:W2:Y:S01]  /*51d0*/  LDL.LU R19, [R1+0x40] ;  /* 0x0000400001137983 */ /* 0x000ea20000300800 */
[----:B0-----:R-:W-:-:S03]  /*51e0*/  LEA R12, P0, R2, R26, 0x1 ;  /* 0x0000001a020c7211 */ /* 0x001fc600078008ff */
[----:B------:R0:W2:Y:S04]  /*51f0*/  LDG.E.U16 R16, [R16.64] ;  /* 0x0000000410107981 */ /* 0x0000a8000c1e1500 */
[----:B---3--:R1:W-:Y:S04]  /*5200*/  STL [R1+0x1f4], R7 ;  /* 0x0001f40701007387 */ /* 0x0083e80000100800 */
[----:B-1----:R-:W3:Y:S04]  /*5210*/  LDL.LU R7, [R1+0x24] ;  /* 0x0000240001077983 */ /* 0x002ee80000300800 */
[----:B------:R-:W2:Y:S04]  /*5220*/  LDL.LU R20, [R1+0x48] ;  /* 0x0000480001147983 */ /* 0x000ea80000300800 */
[----:B------:R-:W-:Y:S04]  /*5230*/  STL [R1+0x1ec], R13 ;  /* 0x0001ec0d01007387 */ /* 0x000fe80000100800 */
[----:B----4-:R1:W-:Y:S04]  /*5240*/  STL [R1+0x1e4], R29 ;  /* 0x0001e41d01007387 */ /* 0x0103e80000100800 */
[----:B-1----:R1:W4:Y:S01]  /*5250*/  LDG.E.U16 R29, [R10.64] ;  /* 0x000000040a1d7981 */ /* 0x002322000c1e1500 */
[----:B------:R-:W-:-:S05]  /*5260*/  LEA.HI.X.SX32 R13, R2, R27, 0x1, P0 ;  /* 0x0000001b020d7211 */ /* 0x000fca00000f0eff */
[----:B0-----:R0:W3:Y:S01]  /*5270*/  LDG.E.U16 R17, [R12.64] ;  /* 0x000000040c117981 */ /* 0x0010e2000c1e1500 */
[----:B-1----:R-:W-:-:S04]  /*5280*/  LEA R10, P1, R5, R26, 0x1 ;  /* 0x0000001a050a7211 */ /* 0x002fc800078208ff */
[----:B------:R-:W-:-:S05]  /*5290*/  LEA.HI.X.SX32 R11, R5, R27, 0x1, P1 ;  /* 0x0000001b050b7211 */ /* 0x000fca00008f0eff */
[----:B------:R2:W3:Y:S01]  /*52a0*/  LDG.E.U16 R5, [R10.64] ;  /* 0x000000040a057981 */ /* 0x0004e2000c1e1500 */
[----:B------:R-:W-:-:S04]  /*52b0*/  LEA R2, P0, R3, R26, 0x1 ;  /* 0x0000001a03027211 */ /* 0x000fc800078008ff */
[----:B------:R-:W-:Y:S02]  /*52c0*/  LEA.HI.X.SX32 R3, R3, R27, 0x1, P0 ;  /* 0x0000001b03037211 */ /* 0x000fe400000f0eff */
[----:B--2---:R-:W-:Y:S01]  /*52d0*/  LEA R10, P0, R20, R26, 0x1 ;  /* 0x0000001a140a7211 */ /* 0x004fe200078008ff */
[----:B----4-:R1:W-:Y:S02]  /*52e0*/  STL [R1+0x1e0], R29 ;  /* 0x0001e01d01007387 */ /* 0x0103e40000100800 */
[----:B-1----:R-:W-:-:S05]  /*52f0*/  IMAD.MOV.U32 R29, RZ, RZ, c[0x0][0x198] ;  /* 0x00006600ff1d7624 */ /* 0x002fca00078e00ff */
[----:B------:R-:W-:-:S04]  /*5300*/  LEA R4, R29, R4, 0x1 ;  /* 0x000000041d047211 */ /* 0x000fc800078e08ff */
[C---:B0-----:R-:W-:Y:S01]  /*5310*/  LEA R12, P1, R4.reuse, R26, 0x1 ;  /* 0x0000001a040c7211 */ /* 0x041fe200078208ff */
[----:B------:R0:W-:Y:S03]  /*5320*/  STL [R1+0x1d8], R16 ;  /* 0x0001d81001007387 */ /* 0x0001e60000100800 */
[-C--:B------:R-:W-:Y:S01]  /*5330*/  LEA.HI.X.SX32 R13, R4, R27.reuse, 0x1, P1 ;  /* 0x0000001b040d7211 */ /* 0x080fe200008f0eff */
[----:B---3--:R1:W-:Y:S01]  /*5340*/  STL [R1+0x1cc], R17 ;  /* 0x0001cc1101007387 */ /* 0x0083e20000100800 */
[----:B------:R-:W-:-:S03]  /*5350*/  LEA.HI.X.SX32 R11, R20, R27, 0x1, P0 ;  /* 0x0000001b140b7211 */ /* 0x000fc600000f0eff */
[----:B0-----:R0:W2:Y:S04]  /*5360*/  LDG.E.U16 R16, [R2.64] ;  /* 0x0000000402107981 */ /* 0x0010a8000c1e1500 */
[----:B-1----:R1:W3:Y:S01]  /*5370*/  LDG.E.U16 R17, [R12.64] ;  /* 0x000000040c117981 */ /* 0x0022e2000c1e1500 */
[----:B0-----:R-:W-:-:S03]  /*5380*/  LEA R2, P0, R18, R26, 0x1 ;  /* 0x0000001a12027211 */ /* 0x001fc600078008ff */
[----:B------:R0:W-:Y:S01]  /*5390*/  STL [R1+0x1c4], R5 ;  /* 0x0001c40501007387 */ /* 0x0001e20000100800 */
[CC--:B-1----:R-:W-:Y:S02]  /*53a0*/  LEA R12, P1, R19.reuse, R26.reuse, 0x1 ;  /* 0x0000001a130c7211 */ /* 0x0c2fe400078208ff */
[-C--:B------:R-:W-:Y:S02]  /*53b0*/  LEA.HI.X.SX32 R3, R18, R27.reuse, 0x1, P0 ;  /* 0x0000001b12037211 */ /* 0x080fe400000f0eff */
[----:B------:R-:W-:Y:S01]  /*53c0*/  LEA.HI.X.SX32 R13, R19, R27, 0x1, P1 ;  /* 0x0000001b130d7211 */ /* 0x000fe200008f0eff */
[----:B0-----:R5:W4:Y:S04]  /*53d0*/  LDG.E.U16 R5, [R10.64] ;  /* 0x000000040a057981 */ /* 0x001b28000c1e1500 */
[----:B------:R0:W4:Y:S04]  /*53e0*/  LDG.E.U16 R20, [R2.64] ;  /* 0x0000000402147981 */ /* 0x000128000c1e1500 */
[----:B------:R1:W4:Y:S01]  /*53f0*/  LDG.E.U16 R18, [R12.64] ;  /* 0x000000040c127981 */ /* 0x000322000c1e1500 */
[----:B-----5:R-:W-:-:S02]  /*5400*/  LEA R10, P0, R21, R26, 0x1 ;  /* 0x0000001a150a7211 */ /* 0x020fc400078008ff */
[CC--:B0-----:R-:W-:Y:S02]  /*5410*/  LEA R2, P1, R24.reuse, R26.reuse, 0x1 ;  /* 0x0000001a18027211 */ /* 0x0c1fe400078208ff */
[-C--:B------:R-:W-:Y:S02]  /*5420*/  LEA.HI.X.SX32 R11, R21, R27.reuse, 0x1, P0 ;  /* 0x0000001b150b7211 */ /* 0x080fe400000f0eff */
[C---:B-1----:R-:W-:Y:S02]  /*5430*/  LEA R12, P0, R7.reuse, R26, 0x1 ;  /* 0x0000001a070c7211 */ /* 0x042fe400078008ff */
[-C--:B------:R-:W-:Y:S01]  /*5440*/  LEA.HI.X.SX32 R3, R24, R27.reuse, 0x1, P1 ;  /* 0x0000001b18037211 */ /* 0x080fe200008f0eff */
[----:B------:R0:W5:Y:S01]  /*5450*/  LDG.E.U16 R19, [R10.64] ;  /* 0x000000040a137981 */ /* 0x000162000c1e1500 */
[----:B------:R-:W-:-:S03]  /*5460*/  LEA.HI.X.SX32 R13, R7, R27, 0x1, P0 ;  /* 0x0000001b070d7211 */ /* 0x000fc600000f0eff */
[----:B------:R1:W5:Y:S01]  /*5470*/  LDG.E.U16 R7, [R2.64] ;  /* 0x0000000402077981 */ /* 0x000362000c1e1500 */
[----:B0-----:R-:W-:-:S04]  /*5480*/  LEA R10, P1, R28, R26, 0x1 ;  /* 0x0000001a1c0a7211 */ /* 0x001fc800078208ff */
[----:B------:R-:W-:Y:S02]  /*5490*/  LEA.HI.X.SX32 R11, R28, R27, 0x1, P1 ;  /* 0x0000001b1c0b7211 */ /* 0x000fe400008f0eff */
[----:B------:R0:W5:Y:S01]  /*54a0*/  LDG.E.U16 R28, [R12.64] ;  /* 0x000000040c1c7981 */ /* 0x000162000c1e1500 */
[----:B-1----:R-:W-:-:S03]  /*54b0*/  LEA R2, P0, R23, R26, 0x1 ;  /* 0x0000001a17027211 */ /* 0x002fc600078008ff */
[----:B------:R1:W5:Y:S01]  /*54c0*/  LDG.E.U16 R21, [R10.64] ;  /* 0x000000040a157981 */ /* 0x000362000c1e1500 */
[----:B------:R-:W-:Y:S02]  /*54d0*/  LEA.HI.X.SX32 R3, R23, R27, 0x1, P0 ;  /* 0x0000001b17037211 */ /* 0x000fe400000f0eff */
[----:B0-----:R-:W-:-:S04]  /*54e0*/  LEA R12, P1, R22, R26, 0x1 ;  /* 0x0000001a160c7211 */ /* 0x001fc800078208ff */
[----:B------:R-:W-:-:S05]  /*54f0*/  LEA.HI.X.SX32 R13, R22, R27, 0x1, P1 ;  /* 0x0000001b160d7211 */ /* 0x000fca00008f0eff */
[----:B------:R0:W5:Y:S01]  /*5500*/  LDG.E.U16 R24, [R12.64] ;  /* 0x000000040c187981 */ /* 0x000162000c1e1500 */
[----:B-1----:R-:W-:-:S04]  /*5510*/  LEA R10, P0, R15, R26, 0x1 ;  /* 0x0000001a0f0a7211 */ /* 0x002fc800078008ff */
[-C--:B------:R-:W-:Y:S01]  /*5520*/  LEA.HI.X.SX32 R11, R15, R27.reuse, 0x1, P0 ;  /* 0x0000001b0f0b7211 */ /* 0x080fe200000f0eff */
[----:B--2---:R1:W-:Y:S04]  /*5530*/  STL [R1+0x1bc], R16 ;  /* 0x0001bc1001007387 */ /* 0x0043e80000100800 */
[----:B-1----:R-:W2:Y:S04]  /*5540*/  LDL.LU R16, [R1+0xc0] ;  /* 0x0000c00001107983 */ /* 0x002ea80000300800 */
[----:B---3--:R1:W-:Y:S04]  /*5550*/  STL [R1+0x1b4], R17 ;  /* 0x0001b41101007387 */ /* 0x0083e80000100800 */
[----:B-1----:R-:W3:Y:S04]  /*5560*/  LDL.LU R17, [R1+0xb8] ;  /* 0x0000b80001117983 */ /* 0x002ee80000300800 */
[----:B----4-:R1:W-:Y:S04]  /*5570*/  STL [R1+0x1b0], R5 ;  /* 0x0001b00501007387 */ /* 0x0103e80000100800 */
[----:B-1----:R1:W4:Y:S04]  /*5580*/  LDG.E.U16 R5, [R2.64] ;  /* 0x0000000402057981 */ /* 0x002328000c1e1500 */
[----:B------:R0:W-:Y:S04]  /*5590*/  STL [R1+0x1ac], R20 ;  /* 0x0001ac1401007387 */ /* 0x0001e80000100800 */
[----:B0-----:R-:W2:Y:S04]  /*55a0*/  LDL.LU R20, [R1+0xbc] ;  /* 0x0000bc0001147983 */ /* 0x001ea80000300800 */
[----:B------:R0:W-:Y:S04]  /*55b0*/  STL [R1+0x1a8], R18 ;  /* 0x0001a81201007387 */ /* 0x0001e80000100800 */
[----:B0-----:R-:W2:Y:S04]  /*55c0*/  LDL.LU R18, [R1+0xb4] ;  /* 0x0000b40001127983 */ /* 0x001ea80000300800 */
[----:B-----5:R0:W-:Y:S04]  /*55d0*/  STL [R1+0x1a0], R19 ;  /* 0x0001a01301007387 */ /* 0x0201e80000100800 */
[----:B0-----:R-:W5:Y:S04]  /*55e0*/  LDL.LU R19, [R1+0xb0] ;  /* 0x0000b00001137983 */ /* 0x001f680000300800 */
[----:B------:R0:W-:Y:S04]  /*55f0*/  STL [R1+0x19c], R7 ;  /* 0x00019c0701007387 */ /* 0x0001e80000100800 */
[----:B0-----:R-:W2:Y:S04]  /*5600*/  LDL.LU R7, [R1+0xa8] ;  /* 0x0000a80001077983 */ /* 0x001ea80000300800 */
[----:B------:R0:W-:Y:S04]  /*5610*/  STL [R1+0x198], R28 ;  /* 0x0001981c01007387 */ /* 0x0001e80000100800 */
[----:B0-----:R0:W2:Y:S01]  /*5620*/  LDG.E.U16 R28, [R10.64] ;  /* 0x000000040a1c7981 */ /* 0x0010a2000c1e1500 */
[CC--:B-1----:R-:W-:Y:S01]  /*5630*/  LEA R2, P1, R9.reuse, R26.reuse, 0x1 ;  /* 0x0000001a09027211 */ /* 0x0c2fe200078208ff */
[----:B------:R-:W-:Y:S01]  /*5640*/  IMAD.MOV.U32 R23, RZ, RZ, R8 ;  /* 0x000000ffff177224 */ /* 0x000fe200078e0008 */
[----:B------:R-:W-:Y:S01]  /*5650*/  LEA R8, P0, R14, R26, 0x1 ;  /* 0x0000001a0e087211 */ /* 0x000fe200078008ff */
[----:B------:R1:W-:Y:S01]  /*5660*/  STL [R1+0x194], R21 ;  /* 0x0001941501007387 */ /* 0x0003e20000100800 */
[----:B------:R-:W-:-:S02]  /*5670*/  LEA.HI.X.SX32 R3, R9, R27, 0x1, P1 ;  /* 0x0000001b09037211 */ /* 0x000fc400008f0eff */
[----:B------:R-:W-:-:S03]  /*5680*/  LEA.HI.X.SX32 R9, R14, R27, 0x1, P0 ;  /* 0x0000001b0e097211 */ /* 0x000fc600000f0eff */
[----:B------:R0:W3:Y:S04]  /*5690*/  LDG.E.U16 R22, [R2.64] ;  /* 0x0000000402167981 */ /* 0x0000e8000c1e1500 */
[----:B-1----:R-:W3:Y:S04]  /*56a0*/  LDL.LU R21, [R1+0xac] ;  /* 0x0000ac0001157983 */ /* 0x002ee80000300800 */
[----:B------:R-:W5:Y:S04]  /*56b0*/  LDL.LU R12, [R1+0xa4] ;  /* 0x0000a400010c7983 */ /* 0x000f680000300800 */
[----:B------:R-:W5:Y:S01]  /*56c0*/  LDL.LU R13, [R1+0xa0] ;  /* 0x0000a000010d7983 */ /* 0x000f620000300800 */
[----:B------:R-:W-:Y:S01]  /*56d0*/  IMAD R4, R29, 0x2, R4 ;  /* 0x000000021d047824 */ /* 0x000fe200078e0204 */
[----:B0-----:R-:W-:-:S04]  /*56e0*/  LEA R10, P1, R6, R26, 0x1 ;  /* 0x0000001a060a7211 */ /* 0x001fc800078208ff */
[----:B------:R-:W-:Y:S02]  /*56f0*/  LEA R2, P0, R4, R26, 0x1 ;  /* 0x0000001a04027211 */ /* 0x000fe400078008ff */
[-C--:B------:R-:W-:Y:S02]  /*5700*/  LEA.HI.X.SX32 R11, R6, R27.reuse, 0x1, P1 ;  /* 0x0000001b060b7211 */ /* 0x080fe400008f0eff */
[----:B------:R-:W-:-:S03]  /*5710*/  LEA.HI.X.SX32 R3, R4, R27, 0x1, P0 ;  /* 0x0000001b04037211 */ /* 0x000fc600000f0eff */
[----:B------:R0:W5:Y:S04]  /*5720*/  LDG.E.U16 R6, [R10.64] ;  /* 0x000000040a067981 */ /* 0x000168000c1e1500 */
[----:B----4-:R1:W-:Y:S04]  /*5730*/  STL [R1+0x18c], R5 ;  /* 0x00018c0501007387 */ /* 0x0103e80000100800 */
[----:B-1----:R-:W4:Y:S04]  /*5740*/  LDL.LU R5, [R1+0x9c] ;  /* 0x00009c0001057983 */ /* 0x002f280000300800 */
[----:B------:R1:W-:Y:S04]  /*5750*/  STL [R1+0x188], R24 ;  /* 0x0001881801007387 */ /* 0x0003e80000100800 */
[----:B-1----:R3:W4:Y:S04]  /*5760*/  LDG.E.U16 R24, [R8.64] ;  /* 0x0000000408187981 */ /* 0x002728000c1e1500 */
[----:B--2---:R1:W-:Y:S02]  /*5770*/  STL [R1+0x184], R28 ;  /* 0x0001841c01007387 */ /* 0x0043e40000100800 */
[----:B-1----:R-:W-:-:S02]  /*5780*/  LEA R28, R29, R4, 0x1 ;  /* 0x000000041d1c7211 */ /* 0x002fc400078e08ff */
[----:B------:R1:W2:Y:S01]  /*5790*/  LDG.E.U16 R4, [R2.64] ;  /* 0x0000000402047981 */ /* 0x0002a2000c1e1500 */
[-C--:B------:R-:W-:Y:S02]  /*57a0*/  LEA R14, P0, R23, R26.reuse, 0x1 ;  /* 0x0000001a170e7211 */ /* 0x080fe400078008ff */
[CC--:B0-----:R-:W-:Y:S02]  /*57b0*/  LEA R10, P1, R16.reuse, R26.reuse, 0x1 ;  /* 0x0000001a100a7211 */ /* 0x0c1fe400078208ff */
[----:B---3--:R-:W-:Y:S01]  /*57c0*/  LEA R8, P2, R17, R26, 0x1 ;  /* 0x0000001a11087211 */ /* 0x008fe200078408ff */
[----:B------:R-:W-:Y:S01]  /*57d0*/  STL [R1+0x128], R14 ;  /* 0x0001280e01007387 */ /* 0x000fe20000100800 */
[-C--:B------:R-:W-:Y:S01]  /*57e0*/  LEA.HI.X.SX32 R11, R16, R27.reuse, 0x1, P1 ;  /* 0x0000001b100b7211 */ /* 0x080fe200008f0eff */
[----:B-1----:R-:W-:Y:S01]  /*57f0*/  IMAD.MOV.U32 R3, RZ, RZ, R15 ;  /* 0x000000ffff037224 */ /* 0x002fe200078e000f */
[-C--:B------:R-:W-:Y:S01]  /*5800*/  LEA.HI.X.SX32 R3, R23, R27.reuse, 0x1, P0 ;  /* 0x0000001b17037211 */ /* 0x080fe200000f0eff */
[----:B------:R-:W3:Y:S01]  /*5810*/  LDL.LU R15, [R1+0x98] ;  /* 0x00009800010f7983 */ /* 0x000ee20000300800 */
[----:B------:R-:W-:-:S03]  /*5820*/  LEA.HI.X.SX32 R9, R17, R27, 0x1, P2 ;  /* 0x0000001b11097211 */ /* 0x000fc600010f0eff */
[----:B------:R0:W-:Y:S01]  /*5830*/  STL [R1+0x17c], R22 ;  /* 0x00017c1601007387 */ /* 0x0001e20000100800 */
[----:B------:R-:W-:Y:S01]  /*5840*/  LEA R16, P0, R20, R26, 0x1 ;  /* 0x0000001a14107211 */ /* 0x000fe200078008ff */
[----:B------:R-:W-:-:S03]  /*5850*/  IMAD.MOV.U32 R2, RZ, RZ, R14 ;  /* 0x000000ffff027224 */ /* 0x000fc600078e000e */
[----:B------:R-:W-:Y:S01]  /*5860*/  LEA.HI.X.SX32 R17, R20, R27, 0x1, P0 ;  /* 0x0000001b14117211 */ /* 0x000fe200000f0eff */
[----:B0-----:R-:W3:Y:S01]  /*5870*/  LDL.LU R22, [R1+0x94] ;  /* 0x0000940001167983 */ /* 0x001ee20000300800 */
[----:B------:R-:W-:-:S03]  /*5880*/  LEA R2, P3, R7, R26, 0x1 ;  /* 0x0000001a07027211 */ /* 0x000fc600078608ff */
[----:B----4-:R0:W-:Y:S04]  /*5890*/  STL [R1+0x174], R24 ;  /* 0x0001741801007387 */ /* 0x0101e80000100800 */
[----:B0-----:R-:W4:Y:S04]  /*58a0*/  LDL.LU R24, [R1+0x90] ;  /* 0x0000900001187983 */ /* 0x001f280000300800 */
[----:B------:R-:W4:Y:S04]  /*58b0*/  LDL.LU R29, [R1+0x8c] ;  /* 0x00008c00011d7983 */ /* 0x000f280000300800 */
[----:B------:R-:W-:Y:S04]  /*58c0*/  STL [R1+0x12c], R3 ;  /* 0x00012c0301007387 */ /* 0x000fe80000100800 */
[----:B------:R0:W-:Y:S04]  /*58d0*/  STL.64 [R1+0x120], R10 ;  /* 0x0001200a01007387 */ /* 0x0001e80000100a00 */
[----:B------:R5:W-:Y:S04]  /*58e0*/  STL.64 [R1+0x118], R8 ;  /* 0x0001180801007387 */ /* 0x000be80000100a00 */
[----:B------:R-:W4:Y:S01]  /*58f0*/  LDL.LU R23, [R1+0x88] ;  /* 0x0000880001177983 */ /* 0x000f220000300800 */
[----:B0-----:R-:W-:-:S03]  /*5900*/  LEA R10, P1, R18, R26, 0x1 ;  /* 0x0000001a120a7211 */ /* 0x001fc600078208ff */
[----:B------:R0:W-:Y:S01]  /*5910*/  STL.64 [R1+0x110], R16 ;  /* 0x0001101001007387 */ /* 0x0001e20000100a00 */
[CC--:B-----5:R-:W-:Y:S02]  /*5920*/  LEA R8, P2, R19.reuse, R26.reuse, 0x1 ;  /* 0x0000001a13087211 */ /* 0x0e0fe400078408ff */
[-C--:B------:R-:W-:Y:S02]  /*5930*/  LEA.HI.X.SX32 R11, R18, R27.reuse, 0x1, P1 ;  /* 0x0000001b120b7211 */ /* 0x080fe400008f0eff */
[-C--:B------:R-:W-:Y:S02]  /*5940*/  LEA.HI.X.SX32 R9, R19, R27.reuse, 0x1, P2 ;  /* 0x0000001b13097211 */ /* 0x080fe400010f0eff */
[----:B------:R-:W-:Y:S01]  /*5950*/  LEA.HI.X.SX32 R3, R7, R27, 0x1, P3 ;  /* 0x0000001b07037211 */ /* 0x000fe200018f0eff */
[----:B0-----:R-:W5:Y:S04]  /*5960*/  LDL.LU R16, [R1+0x84] ;  /* 0x0000840001107983 */ /* 0x001f680000300800 */
[----:B------:R-:W5:Y:S04]  /*5970*/  LDL.LU R17, [R1+0x80] ;  /* 0x0000800001117983 */ /* 0x000f680000300800 */
[----:B------:R-:W5:Y:S04]  /*5980*/  LDL.LU R20, [R1+0x78] ;  /* 0x0000780001147983 */ /* 0x000f680000300800 */
[----:B------:R0:W-:Y:S04]  /*5990*/  STL [R1+0x16c], R6 ;  /* 0x00016c0601007387 */ /* 0x0001e80000100800 */
[----:B------:R1:W-:Y:S04]  /*59a0*/  STL.64 [R1+0x108], R10 ;  /* 0x0001080a01007387 */ /* 0x0003e80000100a00 */
[----:B------:R0:W-:Y:S04]  /*59b0*/  STL.64 [R1+0x100], R8 ;  /* 0x0001000801007387 */ /* 0x0001e80000100a00 */
[----:B--2---:R-:W-:Y:S04]  /*59c0*/  STL [R1+0x164], R4 ;  /* 0x0001640401007387 */ /* 0x004fe80000100800 */
[----:B------:R2:W-:Y:S04]  /*59d0*/  STL.64 [R1+0xf8], R2 ;  /* 0x0000f80201007387 */ /* 0x0005e80000100a00 */
[----:B------:R-:W5:Y:S01]  /*59e0*/  LDL.LU R18, [R1+0x7c] ;  /* 0x00007c0001127983 */ /* 0x000f620000300800 */
[----:B0-----:R-:W-:-:S02]  /*59f0*/  LEA R6, P0, R21, R26, 0x1 ;  /* 0x0000001a15067211 */ /* 0x001fc400078008ff */
[CC--:B-1----:R-:W-:Y:S01]  /*5a00*/  LEA R10, P1, R12.reuse, R26.reuse, 0x1 ;  /* 0x0000001a0c0a7211 */ /* 0x0c2fe200078208ff */
[----:B------:R-:W5:Y:S01]  /*5a10*/  LDL.LU R19, [R1+0x70] ;  /* 0x0000700001137983 */ /* 0x000f620000300800 */
[-C--:B------:R-:W-:Y:S02]  /*5a20*/  LEA R8, P2, R13, R26.reuse, 0x1 ;  /* 0x0000001a0d087211 */ /* 0x080fe400078408ff */
[-C--:B------:R-:W-:Y:S02]  /*5a30*/  LEA.HI.X.SX32 R7, R21, R27.reuse, 0x1, P0 ;  /* 0x0000001b15077211 */ /* 0x080fe400000f0eff */
[-C--:B------:R-:W-:Y:S01]  /*5a40*/  LEA.HI.X.SX32 R11, R12, R27.reuse, 0x1, P1 ;  /* 0x0000001b0c0b7211 */ /* 0x080fe200008f0eff */
[----:B------:R-:W5:Y:S01]  /*5a50*/  LDL.LU R21, [R1+0x68] ;  /* 0x0000680001157983 */ /* 0x000f620000300800 */
[----:B--2---:R-:W-:Y:S02]  /*5a60*/  LEA R2, P3, R5, R26, 0x1 ;  /* 0x0000001a05027211 */ /* 0x004fe400078608ff */
[-C--:B------:R-:W-:Y:S01]  /*5a70*/  LEA.HI.X.SX32 R9, R13, R27.reuse, 0x1, P2 ;  /* 0x0000001b0d097211 */ /* 0x080fe200010f0eff */
[----:B------:R0:W-:Y:S01]  /*5a80*/  STL.64 [R1+0xf0], R6 ;  /* 0x0000f00601007387 */ /* 0x0001e20000100a00 */
[----:B------:R-:W-:-:S03]  /*5a90*/  LEA.HI.X.SX32 R3, R5, R27, 0x1, P3 ;  /* 0x0000001b05037211 */ /* 0x000fc600018f0eff */
[----:B0-----:R-:W2:Y:S04]  /*5aa0*/  LDL.LU R7, [R1+0x60] ;  /* 0x0000600001077983 */ /* 0x001ea80000300800 */
[----:B------:R3:W-:Y:S04]  /*5ab0*/  STL.64 [R1+0xe8], R10 ;  /* 0x0000e80a01007387 */ /* 0x0007e80000100a00 */
[----:B------:R0:W-:Y:S01]  /*5ac0*/  STL.64 [R1+0xe0], R8 ;  /* 0x0000e00801007387 */ /* 0x0001e20000100a00 */
[----:B---3--:R-:W-:-:S03]  /*5ad0*/  LEA R10, P0, R15, R26, 0x1 ;  /* 0x0000001a0f0a7211 */ /* 0x008fc600078008ff */
[----:B------:R1:W-:Y:S01]  /*5ae0*/  STL.64 [R1+0xd8], R2 ;  /* 0x0000d80201007387 */ /* 0x0003e20000100a00 */
[C---:B0-----:R-:W-:Y:S02]  /*5af0*/  LEA R8, P1, R22.reuse, R26, 0x1 ;  /* 0x0000001a16087211 */ /* 0x041fe400078208ff */
[-C--:B------:R-:W-:Y:S02]  /*5b00*/  LEA.HI.X.SX32 R11, R15, R27.reuse, 0x1, P0 ;  /* 0x0000001b0f0b7211 */ /* 0x080fe400000f0eff */
[----:B------:R-:W-:-:S03]  /*5b10*/  LEA.HI.X.SX32 R9, R22, R27, 0x1, P1 ;  /* 0x0000001b16097211 */ /* 0x000fc600008f0eff */
[----:B------:R0:W-:Y:S04]  /*5b20*/  STL.64 [R1+0xd0], R10 ;  /* 0x0000d00a01007387 */ /* 0x0001e80000100a00 */
[----:B------:R-:W3:Y:S04]  /*5b30*/  LDL.LU R13, [R1+0x74] ;  /* 0x00007400010d7983 */ /* 0x000ee80000300800 */
[----:B------:R5:W-:Y:S04]  /*5b40*/  STL.64 [R1+0xc8], R8 ;  /* 0x0000c80801007387 */ /* 0x000be80000100a00 */
[----:B------:R-:W3:Y:S01]  /*5b50*/  LDL.LU R15, [R1+0x6c] ;  /* 0x00006c00010f7983 */ /* 0x000ee20000300800 */
[----:B----4-:R-:W-:-:S02]  /*5b60*/  LEA R4, P2, R24, R26, 0x1 ;  /* 0x0000001a18047211 */ /* 0x010fc400078408ff */
[C---:B-1----:R-:W-:Y:S02]  /*5b70*/  LEA R2, P3, R29.reuse, R26, 0x1 ;  /* 0x0000001a1d027211 */ /* 0x042fe400078608ff */
[-C--:B------:R-:W-:Y:S02]  /*5b80*/  LEA.HI.X.SX32 R5, R24, R27.reuse, 0x1, P2 ;  /* 0x0000001b18057211 */ /* 0x080fe400010f0eff */
[----:B------:R-:W-:-:S03]  /*5b90*/  LEA.HI.X.SX32 R3, R29, R27, 0x1, P3 ;  /* 0x0000001b1d037211 */ /* 0x000fc600018f0eff */
[----:B------:R1:W-:Y:S04]  /*5ba0*/  STL.64 [R1+0xc0], R4 ;  /* 0x0000c00401007387 */ /* 0x0003e80000100a00 */
[----:B------:R-:W4:Y:S01]  /*5bb0*/  LDL.LU R24, [R1+0x1f8] ;  /* 0x0001f80001187983 */ /* 0x000f220000300800 */
[----:B0-----:R-:W-:-:S03]  /*5bc0*/  LEA R10, P0, R23, R26, 0x1 ;  /* 0x0000001a170a7211 */ /* 0x001fc600078008ff */
[----:B------:R0:W-:Y:S01]  /*5bd0*/  STL.64 [R1+0xb8], R2 ;  /* 0x0000b80201007387 */ /* 0x0001e20000100a00 */
[----:B------:R-:W-:-:S03]  /*5be0*/  LEA.HI.X.SX32 R11, R23, R27, 0x1, P0 ;  /* 0x0000001b170b7211 */ /* 0x000fc600000f0eff */
[----:B------:R-:W3:Y:S04]  /*5bf0*/  LDL.LU R29, [R1+0x5c] ;  /* 0x00005c00011d7983 */ /* 0x000ee80000300800 */
[----:B------:R-:W-:Y:S04]  /*5c00*/  STL.64 [R1+0xb0], R10 ;  /* 0x0000b00a01007387 */ /* 0x000fe80000100a00 */
[----:B------:R-:W3:Y:S01]  /*5c10*/  LDL.LU R14, [R1+0x1f0] ;  /* 0x0001f000010e7983 */ /* 0x000ee20000300800 */
[-C--:B-----5:R-:W-:Y:S02]  /*5c20*/  LEA R8, P1, R16, R26.reuse, 0x1 ;  /* 0x0000001a10087211 */ /* 0x0a0fe400078208ff */
[----:B-1----:R-:W-:-:S02]  /*5c30*/  LEA R4, P2, R17, R26, 0x1 ;  /* 0x0000001a11047211 */ /* 0x002fc400078408ff */
[-C--:B------:R-:W-:Y:S02]  /*5c40*/  LEA.HI.X.SX32 R9, R16, R27.reuse, 0x1, P1 ;  /* 0x0000001b10097211 */ /* 0x080fe400008f0eff */
[C---:B0-----:R-:W-:Y:S02]  /*5c50*/  LEA R2, P3, R20.reuse, R26, 0x1 ;  /* 0x0000001a14027211 */ /* 0x041fe400078608ff */
[-C--:B------:R-:W-:Y:S01]  /*5c60*/  LEA.HI.X.SX32 R5, R17, R27.reuse, 0x1, P2 ;  /* 0x0000001b11057211 */ /* 0x080fe200010f0eff */
[----:B------:R-:W-:Y:S01]  /*5c70*/  STL.64 [R1+0xa8], R8 ;  /* 0x0000a80801007387 */ /* 0x000fe20000100a00 */
[----:B------:R-:W-:-:S03]  /*5c80*/  LEA.HI.X.SX32 R3, R20, R27, 0x1, P3 ;  /* 0x0000001b14037211 */ /* 0x000fc600018f0eff */
[----:B------:R-:W5:Y:S04]  /*5c90*/  LDL.LU R12, [R1+0x1e8] ;  /* 0x0001e800010c7983 */ /* 0x000f680000300800 */
[----:B------:R0:W-:Y:S04]  /*5ca0*/  STL.64 [R1+0xa0], R4 ;  /* 0x0000a00401007387 */ /* 0x0001e80000100a00 */
[----:B------:R-:W3:Y:S01]  /*5cb0*/  LDL.LU R22, [R1+0x1dc] ;  /* 0x0001dc0001167983 */ /* 0x000ee20000300800 */
[----:B------:R-:W-:-:S03]  /*5cc0*/  LEA R16, P0, R18, R26, 0x1 ;  /* 0x0000001a12107211 */ /* 0x000fc600078008ff */
[----:B------:R-:W-:Y:S01]  /*5cd0*/  STL.64 [R1+0x98], R2 ;  /* 0x0000980201007387 */ /* 0x000fe20000100a00 */
[----:B------:R-:W-:-:S03]  /*5ce0*/  LEA.HI.X.SX32 R17, R18, R27, 0x1, P0 ;  /* 0x0000001b12117211 */ /* 0x000fc600000f0eff */
[----:B0-----:R-:W3:Y:S04]  /*5cf0*/  LDL.LU R5, [R1+0x1d4] ;  /* 0x0001d40001057983 */ /* 0x001ee80000300800 */
[----:B------:R-:W3:Y:S04]  /*5d00*/  LDL.LU R23, [R1+0x1d0] ;  /* 0x0001d00001177983 */ /* 0x000ee80000300800 */
[----:B------:R0:W-:Y:S04]  /*5d10*/  STL.64 [R1+0x90], R16 ;  /* 0x0000901001007387 */ /* 0x0001e80000100a00 */
[----:B0-----:R-:W3:Y:S04]  /*5d20*/  LDL.LU R16, [R1+0x1c8] ;  /* 0x0001c80001107983 */ /* 0x001ee80000300800 */
[----:B------:R-:W3:Y:S01]  /*5d30*/  LDL.LU R17, [R1+0x1c0] ;  /* 0x0001c00001117983 */ /* 0x000ee20000300800 */
[----:B------:R-:W-:-:S02]  /*5d40*/  LEA R10, P1, R19, R26, 0x1 ;  /* 0x0000001a130a7211 */ /* 0x000fc400078208ff */
[-C--:B------:R-:W-:Y:S02]  /*5d50*/  LEA R8, P2, R21, R26.reuse, 0x1 ;  /* 0x0000001a15087211 */ /* 0x080fe400078408ff */
[-C--:B--2---:R-:W-:Y:S02]  /*5d60*/  LEA R2, P3, R7, R26.reuse, 0x1 ;  /* 0x0000001a07027211 */ /* 0x084fe400078608ff */
[-C--:B------:R-:W-:Y:S02]  /*5d70*/  LEA.HI.X.SX32 R11, R19, R27.reuse, 0x1, P1 ;  /* 0x0000001b130b7211 */ /* 0x080fe400008f0eff */
[-C--:B------:R-:W-:Y:S02]  /*5d80*/  LEA.HI.X.SX32 R9, R21, R27.reuse, 0x1, P2 ;  /* 0x0000001b15097211 */ /* 0x080fe400010f0eff */
[----:B------:R-:W-:Y:S01]  /*5d90*/  LEA.HI.X.SX32 R3, R7, R27, 0x1, P3 ;  /* 0x0000001b07037211 */ /* 0x000fe200018f0eff */
[----:B---3--:R0:W-:Y:S04]  /*5da0*/  STL.64 [R1+0x1368], R16 ;  /* 0x0013681001007387 */ /* 0x0081e80000100a00 */
[----:B------:R-:W2:Y:S04]  /*5db0*/  LDL.LU R20, [R1+0x130] ;  /* 0x0001300001147983 */ /* 0x000ea80000300800 */
[----:B------:R-:W3:Y:S01]  /*5dc0*/  LDL.LU R18, [R1+0x1b8] ;  /* 0x0001b80001127983 */ /* 0x000ee20000300800 */
[----:B0-----:R-:W-:-:S03]  /*5dd0*/  LEA R16, P0, R13, R26, 0x1 ;  /* 0x0000001a0d107211 */ /* 0x001fc600078008ff */
[----:B------:R0:W-:Y:S01]  /*5de0*/  STL.64 [R1+0x88], R10 ;  /* 0x0000880a01007387 */ /* 0x0001e20000100a00 */
[----:B------:R-:W-:-:S03]  /*5df0*/  LEA.HI.X.SX32 R17, R13, R27, 0x1, P0 ;  /* 0x0000001b0d117211 */ /* 0x000fc600000f0eff */
[----:B------:R-:W3:Y:S04]  /*5e00*/  LDL.LU R19, [R1+0x140] ;  /* 0x0001400001137983 */ /* 0x000ee80000300800 */
[----:B------:R4:W-:Y:S01]  /*5e10*/  STL.64 [R1+0x80], R8 ;  /* 0x0000800801007387 */ /* 0x0009e20000100a00 */
[----:B0-----:R-:W-:-:S03]  /*5e20*/  LEA R10, P1, R15, R26, 0x1 ;  /* 0x0000001a0f0a7211 */ /* 0x001fc600078208ff */
[----:B------:R-:W3:Y:S01]  /*5e30*/  LDL.LU R21, [R1+0x138] ;  /* 0x0001380001157983 */ /* 0x000ee20000300800 */
[----:B------:R-:W-:-:S03]  /*5e40*/  LEA.HI.X.SX32 R11, R15, R27, 0x1, P1 ;  /* 0x0000001b0f0b7211 */ /* 0x000fc600008f0eff */
[----:B------:R0:W-:Y:S01]  /*5e50*/  STL.64 [R1+0x78], R2 ;  /* 0x0000780201007387 */ /* 0x0001e20000100a00 */
[----:B----4-:R-:W-:-:S03]  /*5e60*/  LEA R8, P2, R24, R26, 0x1 ;  /* 0x0000001a18087211 */ /* 0x010fc600078408ff */
[----:B------:R-:W4:Y:S01]  /*5e70*/  LDL.LU R7, [R1+0x134] ;  /* 0x0001340001077983 */ /* 0x000f220000300800 */
[----:B------:R-:W-:-:S03]  /*5e80*/  LEA.HI.X.SX32 R9, R24, R27, 0x1, P2 ;  /* 0x0000001b18097211 */ /* 0x000fc600010f0eff */
[----:B------:R1:W-:Y:S01]  /*5e90*/  STL.64 [R1+0x70], R16 ;  /* 0x0000701001007387 */ /* 0x0003e20000100a00 */
[----:B0-----:R-:W-:-:S03]  /*5ea0*/  LEA R2, P3, R29, R26, 0x1 ;  /* 0x0000001a1d027211 */ /* 0x001fc600078608ff */
[----:B------:R-:W4:Y:S01]  /*5eb0*/  LDL.LU R24, [R1+0x1a4] ;  /* 0x0001a40001187983 */ /* 0x000f220000300800 */
[----:B------:R-:W-:-:S03]  /*5ec0*/  LEA.HI.X.SX32 R3, R29, R27, 0x1, P3 ;  /* 0x0000001b1d037211 */ /* 0x000fc600018f0eff */
[----:B------:R-:W-:Y:S01]  /*5ed0*/  STL.64 [R1+0x68], R10 ;  /* 0x0000680a01007387 */ /* 0x000fe20000100a00 */
[----:B-1----:R-:W-:-:S03]  /*5ee0*/  LEA R16, P0, R14, R26, 0x1 ;  /* 0x0000001a0e107211 */ /* 0x002fc600078008ff */
[----:B------:R-:W4:Y:S01]  /*5ef0*/  LDL.LU R13, [R1+0x13c] ;  /* 0x00013c00010d7983 */ /* 0x000f220000300800 */
[----:B------:R-:W-:-:S03]  /*5f00*/  LEA.HI.X.SX32 R17, R14, R27, 0x1, P0 ;  /* 0x0000001b0e117211 */ /* 0x000fc600000f0eff */
[----:B------:R-:W-:Y:S04]  /*5f10*/  STL.64 [R1+0x60], R8 ;  /* 0x0000600801007387 */ /* 0x000fe80000100a00 */
[----:B------:R-:W4:Y:S04]  /*5f20*/  LDL.LU R15, [R1+0x148] ;  /* 0x00014800010f7983 */ /* 0x000f280000300800 */
[----:B------:R-:W-:Y:S04]  /*5f30*/  STL.64 [R1+0x58], R2 ;  /* 0x0000580201007387 */ /* 0x000fe80000100a00 */
[----:B------:R-:W4:Y:S04]  /*5f40*/  LDL.LU R29, [R1+0x144] ;  /* 0x00014400011d7983 */ /* 0x000f280000300800 */
[----:B------:R0:W-:Y:S04]  /*5f50*/  STL.64 [R1+0x50], R16 ;  /* 0x0000501001007387 */ /* 0x0001e80000100a00 */
[----:B0-----:R-:W4:Y:S01]  /*5f60*/  LDL.LU.64 R16, [R1+0x1368] ;  /* 0x0013680001107983 */ /* 0x001f220000300a00 */
[----:B-----5:R-:W-:-:S02]  /*5f70*/  LEA R10, P1, R12, R26, 0x1 ;  /* 0x0000001a0c0a7211 */ /* 0x020fc400078208ff */
[-C--:B------:R-:W-:Y:S02]  /*5f80*/  LEA R8, P2, R22, R26.reuse, 0x1 ;  /* 0x0000001a16087211 */ /* 0x080fe400078408ff */
[-C--:B------:R-:W-:Y:S02]  /*5f90*/  LEA.HI.X.SX32 R11, R12, R27.reuse, 0x1, P1 ;  /* 0x0000001b0c0b7211 */ /* 0x080fe400008f0eff */
[C---:B------:R-:W-:Y:S02]  /*5fa0*/  LEA R2, P3, R5.reuse, R26, 0x1 ;  /* 0x0000001a05027211 */ /* 0x040fe400078608ff */
[-C--:B------:R-:W-:Y:S01]  /*5fb0*/  LEA.HI.X.SX32 R9, R22, R27.reuse, 0x1, P2 ;  /* 0x0000001b16097211 */ /* 0x080fe200010f0eff */
[----:B------:R0:W-:Y:S01]  /*5fc0*/  STL.64 [R1+0x48], R10 ;  /* 0x0000480a01007387 */ /* 0x0001e20000100a00 */
[----:B------:R-:W-:-:S03]  /*5fd0*/  LEA.HI.X.SX32 R3, R5, R27, 0x1, P3 ;  /* 0x0000001b05037211 */ /* 0x000fc600018f0eff */
[----:B------:R-:W-:Y:S04]  /*5fe0*/  STL.64 [R1+0x40], R8 ;  /* 0x0000400801007387 */ /* 0x000fe80000100a00 */
[----:B------:R2:W-:Y:S01]  /*5ff0*/  STL.64 [R1+0x38], R2 ;  /* 0x0000380201007387 */ /* 0x0005e20000100a00 */
[----:B0-----:R-:W-:-:S03]  /*6000*/  LEA R10, P0, R23, R26, 0x1 ;  /* 0x0000001a170a7211 */ /* 0x001fc600078008ff */
[----:B------:R-:W5:Y:S01]  /*6010*/  LDL.LU R22, [R1+0x190] ;  /* 0x0001900001167983 */ /* 0x000f620000300800 */
[----:B------:R-:W-:-:S05]  /*6020*/  LEA.HI.X.SX32 R11, R23, R27, 0x1, P0 ;  /* 0x0000001b170b7211 */ /* 0x000fca00000f0eff */
[----:B------:R3:W-:Y:S04]  /*6030*/  STL.64 [R1+0x30], R10 ;  /* 0x0000300a01007387 */ /* 0x0007e80000100a00 */
[----:B------:R-:W5:Y:S01]  /*6040*/  LDL.LU R23, [R1+0x14c] ;  /* 0x00014c0001177983 */ /* 0x000f620000300800 */
[----:B--2---:R-:W-:-:S04]  /*6050*/  LEA R2, P3, R20, R26, 0x1 ;  /* 0x0000001a14027211 */ /* 0x004fc800078608ff */
[----:B------:R-:W-:Y:S02]  /*6060*/  LEA.HI.X.SX32 R3, R20, R27, 0x1, P3 ;  /* 0x0000001b14037211 */ /* 0x000fe400018f0eff */
[----:B---3--:R-:W-:-:S04]  /*6070*/  LEA R10, P0, R18, R26, 0x1 ;  /* 0x0000001a120a7211 */ /* 0x008fc800078008ff */
[-C--:B------:R-:W-:Y:S02]  /*6080*/  LEA.HI.X.SX32 R11, R18, R27.reuse, 0x1, P0 ;  /* 0x0000001b120b7211 */ /* 0x080fe400000f0eff */
[CC--:B----4-:R-:W-:Y:S02]  /*6090*/  LEA R8, P1, R16.reuse, R26.reuse, 0x1 ;  /* 0x0000001a10087211 */ /* 0x0d0fe400078208ff */
[C---:B------:R-:W-:Y:S02]  /*60a0*/  LEA R4, P2, R17.reuse, R26, 0x1 ;  /* 0x0000001a11047211 */ /* 0x040fe400078408ff */
[-C--:B------:R-:W-:Y:S02]  /*60b0*/  LEA.HI.X.SX32 R9, R16, R27.reuse, 0x1, P1 ;  /* 0x0000001b10097211 */ /* 0x080fe400008f0eff */
[----:B------:R-:W-:-:S03]  /*60c0*/  LEA.HI.X.SX32 R5, R17, R27, 0x1, P2 ;  /* 0x0000001b11057211 */ /* 0x000fc600010f0eff */
[----:B------:R0:W-:Y:S04]  /*60d0*/  STL.64 [R1+0x28], R8 ;  /* 0x0000280801007387 */ /* 0x0001e80000100a00 */
[----:B------:R-:W2:Y:S04]  /*60e0*/  LDL.LU R16, [R1+0x150] ;  /* 0x0001500001107983 */ /* 0x000ea80000300800 */
[----:B------:R1:W-:Y:S01]  /*60f0*/  STL.64 [R1+0x20], R4 ;  /* 0x0000200401007387 */ /* 0x0003e20000100a00 */
[----:B0-----:R-:W-:-:S03]  /*6100*/  LEA R8, P1, R19, R26, 0x1 ;  /* 0x0000001a13087211 */ /* 0x001fc600078208ff */
[----:B------:R0:W-:Y:S01]  /*6110*/  STL.64 [R1+0x18], R2 ;  /* 0x0000180201007387 */ /* 0x0001e20000100a00 */
[----:B------:R-:W-:-:S03]  /*6120*/  LEA.HI.X.SX32 R9, R19, R27, 0x1, P1 ;  /* 0x0000001b13097211 */ /* 0x000fc600008f0eff */
[----:B------:R-:W3:Y:S01]  /*6130*/  LDL.LU R17, [R1+0x154] ;  /* 0x0001540001117983 */ /* 0x000ee20000300800 */
[----:B-1----:R-:W-:-:S03]  /*6140*/  LEA R4, P2, R21, R26, 0x1 ;  /* 0x0000001a15047211 */ /* 0x002fc600078408ff */
[----:B------:R-:W4:Y:S01]  /*6150*/  LDL.LU R18, [R1+0x180] ;  /* 0x0001800001127983 */ /* 0x000f220000300800 */
[----:B0-----:R-:W-:-:S03]  /*6160*/  LEA R2, P3, R7, R26, 0x1 ;  /* 0x0000001a07027211 */ /* 0x001fc600078608ff */
[----:B------:R-:W-:Y:S01]  /*6170*/  STL.64 [R1+0x10], R10 ;  /* 0x0000100a01007387 */ /* 0x000fe20000100a00 */
[-C--:B------:R-:W-:Y:S02]  /*6180*/  LEA.HI.X.SX32 R5, R21, R27.reuse, 0x1, P2 ;  /* 0x0000001b15057211 */ /* 0x080fe400010f0eff */
[----:B------:R-:W-:Y:S01]  /*6190*/  LEA.HI.X.SX32 R3, R7, R27, 0x1, P3 ;  /* 0x0000001b07037211 */ /* 0x000fe200018f0eff */
[----:B------:R-:W3:Y:S04]  /*61a0*/  LDL.LU R19, [R1+0x178] ;  /* 0x0001780001137983 */ /* 0x000ee80000300800 */
[----:B------:R0:W-:Y:S04]  /*61b0*/  STL.64 [R1+0x8], R8 ;  /* 0x0000080801007387 */ /* 0x0001e80000100a00 */
[----:B------:R1:W-:Y:S04]  /*61c0*/  STL.64 [R1+0x130], R2 ;  /* 0x0001300201007387 */ /* 0x0003e80000100a00 */
[----:B------:R5:W-:Y:S01]  /*61d0*/  STL.64 [R1], R4 ;  /* 0x0000000401007387 */ /* 0x000be20000100a00 */
[----:B0-----:R-:W-:-:S03]  /*61e0*/  LEA R8, P1, R13, R26, 0x1 ;  /* 0x0000001a0d087211 */ /* 0x001fc600078208ff */
[----:B------:R-:W3:Y:S01]  /*61f0*/  LDL.LU R20, [R1+0x170] ;  /* 0x0001700001147983 */ /* 0x000ee20000300800 */
[----:B-1----:R-:W-:-:S03]  /*6200*/  LEA R2, P0, R24, R26, 0x1 ;  /* 0x0000001a18027211 */ /* 0x002fc600078008ff */
[----:B------:R-:W3:Y:S01]  /*6210*/  LDL.LU R21, [R1+0x168] ;  /* 0x0001680001157983 */ /* 0x000ee20000300800 */
[CC--:B-----5:R-:W-:Y:S02]  /*6220*/  LEA R4, P2, R15.reuse, R26.reuse, 0x1 ;  /* 0x0000001a0f047211 */ /* 0x0e0fe400078408ff */
[-C--:B------:R-:W-:Y:S02]  /*6230*/  LEA.HI.X.SX32 R3, R24, R27.reuse, 0x1, P0 ;  /* 0x0000001b18037211 */ /* 0x080fe400000f0eff */
[-C--:B------:R-:W-:Y:S01]  /*6240*/  LEA.HI.X.SX32 R5, R15, R27.reuse, 0x1, P2 ;  /* 0x0000001b0f057211 */ /* 0x080fe200010f0eff */
[----:B------:R-:W5:Y:S01]  /*6250*/  LDL.LU R24, [R1+0x160] ;  /* 0x0001600001187983 */ /* 0x000f620000300800 */
[-C--:B------:R-:W-:Y:S02]  /*6260*/  LEA.HI.X.SX32 R9, R13, R27.reuse, 0x1, P1 ;  /* 0x0000001b0d097211 */ /* 0x080fe400008f0eff */
[C---:B------:R-:W-:Y:S01]  /*6270*/  LEA R6, P3, R29.reuse, R26, 0x1 ;  /* 0x0000001a1d067211 */ /* 0x040fe200078608ff */
[----:B------:R-:W-:Y:S04]  /*6280*/  STL [R1+0x123c], R3 ;  /* 0x00123c0301007387 */ /* 0x000fe80000100800 */
[----:B------:R0:W-:Y:S01]  /*6290*/  STL [R1+0x1240], R2 ;  /* 0x0012400201007387 */ /* 0x0001e20000100800 */
[----:B------:R-:W-:-:S03]  /*62a0*/  LEA.HI.X.SX32 R7, R29, R27, 0x1, P3 ;  /* 0x0000001b1d077211 */ /* 0x000fc600018f0eff */
[----:B------:R-:W-:Y:S04]  /*62b0*/  STL [R1+0x1244], R5 ;  /* 0x0012440501007387 */ /* 0x000fe80000100800 */
[----:B------:R-:W-:Y:S04]  /*62c0*/  STL [R1+0x1248], R4 ;  /* 0x0012480401007387 */ /* 0x000fe80000100800 */
[----:B------:R-:W-:Y:S04]  /*62d0*/  STL.64 [R1+0x138], R8 ;  /* 0x0001380801007387 */ /* 0x000fe80000100a00 */
[----:B------:R-:W5:Y:S04]  /*62e0*/  LDL.LU R29, [R1+0x15c] ;  /* 0x00015c00011d7983 */ /* 0x000f680000300800 */
[----:B------:R1:W-:Y:S01]  /*62f0*/  STL.64 [R1+0x140], R6 ;  /* 0x0001400601007387 */ /* 0x0003e20000100a00 */
[----:B0-----:R-:W-:-:S02]  /*6300*/  LEA R2, P1, R23, R26, 0x1 ;  /* 0x0000001a17027211 */ /* 0x001fc400078208ff */
[----:B-1----:R-:W-:-:S04]  /*6310*/  LEA R6, P0, R22, R26, 0x1 ;  /* 0x0000001a16067211 */ /* 0x002fc800078008ff */
[-C--:B------:R-:W-:Y:S02]  /*6320*/  LEA.HI.X.SX32 R7, R22, R27.reuse, 0x1, P0 ;  /* 0x0000001b16077211 */ /* 0x080fe400000f0eff */
[----:B------:R-:W-:-:S03]  /*6330*/  LEA.HI.X.SX32 R3, R23, R27, 0x1, P1 ;  /* 0x0000001b17037211 */ /* 0x000fc600008f0eff */
[----:B------:R-:W-:Y:S04]  /*6340*/  STL [R1+0x124c], R7 ;  /* 0x00124c0701007387 */ /* 0x000fe80000100800 */
[----:B------:R-:W-:Y:S01]  /*6350*/  STL [R1+0x1250], R6 ;  /* 0x0012500601007387 */ /* 0x000fe20000100800 */
[----:B--2---:R-:W-:-:S04]  /*6360*/  LEA R8, P2, R16, R26, 0x1 ;  /* 0x0000001a10087211 */ /* 0x004fc800078408ff */
[----:B------:R-:W-:-:S05]  /*6370*/  LEA.HI.X.SX32 R9, R16, R27, 0x1, P2 ;  /* 0x0000001b10097211 */ /* 0x000fca00010f0eff */
[----:B------:R-:W-:Y:S04]  /*6380*/  STL [R1+0x1254], R9 ;  /* 0x0012540901007387 */ /* 0x000fe80000100800 */
[----:B------:R-:W-:Y:S04]  /*6390*/  STL [R1+0x1258], R8 ;  /* 0x0012580801007387 */ /* 0x000fe80000100800 */
[----:B------:R0:W-:Y:S01]  /*63a0*/  STL.64 [R1+0x148], R2 ;  /* 0x0001480201007387 */ /* 0x0001e20000100a00 */
[----:B----4-:R-:W-:-:S04]  /*63b0*/  LEA R10, P1, R18, R26, 0x1 ;  /* 0x0000001a120a7211 */ /* 0x010fc800078208ff */
[----:B------:R-:W-:Y:S02]  /*63c0*/  LEA.HI.X.SX32 R11, R18, R27, 0x1, P1 ;  /* 0x0000001b120b7211 */ /* 0x000fe400008f0eff */
[-C--:B---3--:R-:W-:Y:S02]  /*63d0*/  LEA R12, P2, R19, R26.reuse, 0x1 ;  /* 0x0000001a130c7211 */ /* 0x088fe400078408ff */
[----:B0-----:R-:W-:-:S04]  /*63e0*/  LEA R2, P0, R17, R26, 0x1 ;  /* 0x0000001a11027211 */ /* 0x001fc800078008ff */
[-C--:B------:R-:W-:Y:S02]  /*63f0*/  LEA.HI.X.SX32 R3, R17, R27.reuse, 0x1, P0 ;  /* 0x0000001b11037211 */ /* 0x080fe400000f0eff */
[----:B------:R-:W-:Y:S01]  /*6400*/  LEA.HI.X.SX32 R13, R19, R27, 0x1, P2 ;  /* 0x0000001b130d7211 */ /* 0x000fe200010f0eff */
[----:B------:R-:W-:Y:S01]  /*6410*/  STL [R1+0x125c], R11 ;  /* 0x00125c0b01007387 */ /* 0x000fe20000100800 */
[----:B------:R-:W-:-:S03]  /*6420*/  LEA R14, P0, R20, R26, 0x1 ;  /* 0x0000001a140e7211 */ /* 0x000fc600078008ff */
[----:B------:R-:W-:Y:S01]  /*6430*/  STL [R1+0x1260], R10 ;  /* 0x0012600a01007387 */ /* 0x000fe20000100800 */
[CC--:B------:R-:W-:Y:S02]  /*6440*/  LEA R16, P1, R21.reuse, R26.reuse, 0x1 ;  /* 0x0000001a15107211 */ /* 0x0c0fe400078208ff */
[-C--:B------:R-:W-:Y:S01]  /*6450*/  LEA.HI.X.SX32 R15, R20, R27.reuse, 0x1, P0 ;  /* 0x0000001b140f7211 */ /* 0x080fe200000f0eff */
[----:B------:R0:W-:Y:S01]  /*6460*/  STL.64 [R1+0x150], R2 ;  /* 0x0001500201007387 */ /* 0x0001e20000100a00 */
[-C--:B------:R-:W-:Y:S02]  /*6470*/  LEA.HI.X.SX32 R17, R21, R27.reuse, 0x1, P1 ;  /* 0x0000001b15117211 */ /* 0x080fe400008f0eff */
[CC--:B-----5:R-:W-:Y:S01]  /*6480*/  LEA R18, P2, R24.reuse, R26.reuse, 0x1 ;  /* 0x0000001a18127211 */ /* 0x0e0fe200078408ff */
[----:B------:R-:W-:Y:S03]  /*6490*/  STL [R1+0x1264], R13 ;  /* 0x0012640d01007387 */ /* 0x000fe60000100800 */
[----:B------:R-:W-:Y:S01]  /*64a0*/  LEA.HI.X.SX32 R19, R24, R27, 0x1, P2 ;  /* 0x0000001b18137211 */ /* 0x000fe200010f0eff */
[----:B------:R-:W-:Y:S04]  /*64b0*/  STL [R1+0x1268], R12 ;  /* 0x0012680c01007387 */ /* 0x000fe80000100800 */
[----:B------:R-:W-:Y:S01]  /*64c0*/  STL [R1+0x126c], R15 ;  /* 0x00126c0f01007387 */ /* 0x000fe20000100800 */
[----:B------:R-:W-:-:S03]  /*64d0*/  LEA R22, P1, R0, R26, 0x1 ;  /* 0x0000001a00167211 */ /* 0x000fc600078208ff */
[----:B------:R-:W-:Y:S04]  /*64e0*/  STL [R1+0x1270], R14 ;  /* 0x0012700e01007387 */ /* 0x000fe80000100800 */
[----:B------:R-:W-:Y:S01]  /*64f0*/  STL [R1+0x1274], R17 ;  /* 0x0012741101007387 */ /* 0x000fe20000100800 */
[----:B------:R-:W-:-:S03]  /*6500*/  LEA R20, P0, R29, R26, 0x1 ;  /* 0x0000001a1d147211 */ /* 0x000fc600078008ff */
[----:B------:R-:W-:Y:S01]  /*6510*/  STL [R1+0x1278], R16 ;  /* 0x0012781001007387 */ /* 0x000fe20000100800 */
[----:B------:R-:W-:-:S03]  /*6520*/  LEA.HI.X.SX32 R21, R29, R27, 0x1, P0 ;  /* 0x0000001b1d157211 */ /* 0x000fc600000f0eff */
[----:B------:R-:W-:Y:S01]  /*6530*/  STL [R1+0x127c], R19 ;  /* 0x00127c1301007387 */ /* 0x000fe20000100800 */
[----:B------:R-:W-:-:S03]  /*6540*/  LEA.HI.X.SX32 R23, R0, R27, 0x1, P1 ;  /* 0x0000001b00177211 */ /* 0x000fc600008f0eff */
[----:B------:R-:W-:Y:S04]  /*6550*/  STL [R1+0x1280], R18 ;  /* 0x0012801201007387 */ /* 0x000fe80000100800 */
[----:B------:R-:W2:Y:S04]  /*6560*/  LDL.LU R5, [R1+0x4bc] ;  /* 0x0004bc0001057983 */ /* 0x000ea80000300800 */
[----:B------:R-:W-:Y:S04]  /*6570*/  STL [R1+0x1284], R21 ;  /* 0x0012841501007387 */ /* 0x000fe80000100800 */
[----:B------:R1:W-:Y:S04]  /*6580*/  STL [R1+0x1288], R20 ;  /* 0x0012881401007387 */ /* 0x0003e80000100800 */
[----:B------:R-:W2:Y:S04]  /*6590*/  LDL.LU R0, [R1+0x1360] ;  /* 0x0013600001007983 */ /* 0x000ea80000300800 */
[----:B0-----:R-:W3:Y:S04]  /*65a0*/  LDL.LU R3, [R1+0x4ac] ;  /* 0x0004ac0001037983 */ /* 0x001ee80000300800 */
[----:B-1----:R-:W4:Y:S04]  /*65b0*/  LDL.LU R20, [R1+0x47c] ;  /* 0x00047c0001147983 */ /* 0x002f280000300800 */
[----:B------:R-:W5:Y:S04]  /*65c0*/  LDL.LU R21, [R1+0x46c] ;  /* 0x00046c0001157983 */ /* 0x000f680000300800 */
[----:B------:R-:W4:Y:S04]  /*65d0*/  LDL.LU R18, [R1+0x45c] ;  /* 0x00045c0001127983 */ /* 0x000f280000300800 */
[----:B------:R-:W4:Y:S04]  /*65e0*/  LDL.LU R19, [R1+0x44c] ;  /* 0x00044c0001137983 */ /* 0x000f280000300800 */
[----:B------:R-:W4:Y:S04]  /*65f0*/  LDL.LU R16, [R1+0x43c] ;  /* 0x00043c0001107983 */ /* 0x000f280000300800 */
[----:B------:R-:W4:Y:S04]  /*6600*/  LDL.LU R17, [R1+0x430] ;  /* 0x0004300001117983 */ /* 0x000f280000300800 */
[----:B------:R-:W4:Y:S04]  /*6610*/  LDL.LU R14, [R1+0x424] ;  /* 0x00042400010e7983 */ /* 0x000f280000300800 */
[----:B------:R-:W4:Y:S04]  /*6620*/  LDL.LU R29, [R1+0x418] ;  /* 0x00041800011d7983 */ /* 0x000f280000300800 */
[----:B------:R-:W5:Y:S04]  /*6630*/  LDL.LU R15, [R1+0x40c] ;  /* 0x00040c00010f7983 */ /* 0x000f680000300800 */
[----:B------:R-:W5:Y:S04]  /*6640*/  LDL.LU R12, [R1+0x400] ;  /* 0x00040000010c7983 */ /* 0x000f680000300800 */
[----:B------:R-:W5:Y:S04]  /*6650*/  LDL.LU R13, [R1+0x3f4] ;  /* 0x0003f400010d7983 */ /* 0x000f680000300800 */
[----:B------:R-:W5:Y:S04]  /*6660*/  LDL.LU R10, [R1+0x3e8] ;  /* 0x0003e800010a7983 */ /* 0x000f680000300800 */
[----:B------:R-:W5:Y:S04]  /*6670*/  LDL.LU R11, [R1+0x3dc] ;  /* 0x0003dc00010b7983 */ /* 0x000f680000300800 */
[----:B------:R-:W5:Y:S04]  /*6680*/  LDL.LU R8, [R1+0x3d0] ;  /* 0x0003d00001087983 */ /* 0x000f680000300800 */
[----:B------:R-:W5:Y:S04]  /*6690*/  LDL.LU R9, [R1+0x3c4] ;  /* 0x0003c40001097983 */ /* 0x000f680000300800 */
[----:B------:R-:W5:Y:S04]  /*66a0*/  LDL.LU R6, [R1+0x3b8] ;  /* 0x0003b80001067983 */ /* 0x000f680000300800 */
[----:B------:R-:W5:Y:S01]  /*66b0*/  LDL.LU R2, [R1+0x3ac] ;  /* 0x0003ac0001027983 */ /* 0x000f620000300800 */
[----:B------:R-:W-:-:S02]  /*66c0*/  LEA R24, P2, R25, R26, 0x1 ;  /* 0x0000001a19187211 */ /* 0x000fc400078408ff */
[C---:B------:R-:W-:Y:S01]  /*66d0*/  LEA R26, P3, R28.reuse, R26, 0x1 ;  /* 0x0000001a1c1a7211 */ /* 0x040fe200078608ff */
[----:B------:R-:W5:Y:S01]  /*66e0*/  LDL.LU R4, [R1+0x3a0] ;  /* 0x0003a00001047983 */ /* 0x000f620000300800 */
[-C--:B------:R-:W-:Y:S02]  /*66f0*/  LEA.HI.X.SX32 R25, R25, R27.reuse, 0x1, P2 ;  /* 0x0000001b19197211 */ /* 0x080fe400010f0eff */
[----:B------:R-:W-:Y:S01]  /*6700*/  LEA.HI.X.SX32 R27, R28, R27, 0x1, P3 ;  /* 0x0000001b1c1b7211 */ /* 0x000fe200018f0eff */
[----:B------:R0:W-:Y:S04]  /*6710*/  STL [R1+0x128c], R23 ;  /* 0x00128c1701007387 */ /* 0x0001e80000100800 */
[----:B0-----:R-:W5:Y:S04]  /*6720*/  LDL.LU R23, [R1+0x48c] ;  /* 0x00048c0001177983 */ /* 0x001f680000300800 */
[----:B------:R0:W-:Y:S04]  /*6730*/  STL [R1+0x1290], R22 ;  /* 0x0012901601007387 */ /* 0x0001e80000100800 */
[----:B0-----:R-:W5:Y:S04]  /*6740*/  LDL.LU R22, [R1+0x49c] ;  /* 0x00049c0001167983 */ /* 0x001f680000300800 */
[----:B------:R-:W-:Y:S04]  /*6750*/  STL [R1+0x1294], R25 ;  /* 0x0012941901007387 */ /* 0x000fe80000100800 */
[----:B------:R-:W-:Y:S04]  /*6760*/  STL [R1+0x1298], R24 ;  /* 0x0012981801007387 */ /* 0x000fe80000100800 */
[----:B------:R-:W-:Y:S04]  /*6770*/  STL [R1+0x129c], R27 ;  /* 0x00129c1b01007387 */ /* 0x000fe80000100800 */
[----:B------:R-:W-:Y:S04]  /*6780*/  STL [R1+0x12a0], R26 ;  /* 0x0012a01a01007387 */ /* 0x000fe80000100800 */
[----:B------:R-:W5:Y:S04]  /*6790*/  LDL.LU R7, [R1+0x394] ;  /* 0x0003940001077983 */ /* 0x000f680000300800 */
[----:B--2---:R0:W-:Y:S04]  /*67a0*/  STS.U16 [R0], R5 ;  /* 0x0000000500007388 */ /* 0x0041e80000000400 */
[----:B0-----:R-:W2:Y:S04]  /*67b0*/  LDL.LU R5, [R1+0x388] ;  /* 0x0003880001057983 */ /* 0x001ea80000300800 */
[----:B---3--:R0:W-:Y:S04]  /*67c0*/  STS.U16 [R0+0x1000], R3 ;  /* 0x0010000300007388 */ /* 0x0081e80000000400 */
[----:B0-----:R-:W3:Y:S04]  /*67d0*/  LDL.LU R3, [R1+0x37c] ;  /* 0x00037c0001037983 */ /* 0x001ee80000300800 */
[----:B----4-:R0:W-:Y:S04]  /*67e0*/  STS.U16 [R0+0xb000], R29 ;  /* 0x00b0001d00007388 */ /* 0x0101e80000000400 */
[----:B0-----:R-:W4:Y:S04]  /*67f0*/  LDL.LU R29, [R1+0x370] ;  /* 0x00037000011d7983 */ /* 0x001f280000300800 */
[----:B------:R-:W3:Y:S04]  /*6800*/  LDL.LU R28, [R1+0x364] ;  /* 0x00036400011c7983 */ /* 0x000ee80000300800 */
[----:B------:R-:W3:Y:S04]  /*6810*/  LDL.LU R24, [R1+0x358] ;  /* 0x0003580001187983 */ /* 0x000ee80000300800 */
[----:B-----5:R0:W-:Y:S04]  /*6820*/  STS.U16 [R0+0x14000], R2 ;  /* 0x0140000200007388 */ /* 0x0201e80000000400 */
[----:B0-----:R-:W5:Y:S04]  /*6830*/  LDL.LU R2, [R1+0x34c] ;  /* 0x00034c0001027983 */ /* 0x001f680000300800 */
[----:B------:R0:W-:Y:S04]  /*6840*/  STS.U16 [R0+0x13000], R6 ;  /* 0x0130000600007388 */ /* 0x0001e80000000400 */
[----:B------:R-:W4:Y:S04]  /*6850*/  LDL.LU R25, [R1+0x340] ;  /* 0x0003400001197983 */ /* 0x000f280000300800 */
[----:B------:R1:W-:Y:S04]  /*6860*/  STS.U16 [R0+0x15000], R4 ;  /* 0x0150000400007388 */ /* 0x0003e80000000400 */
[----:B0-----:R-:W4:Y:S04]  /*6870*/  LDL.LU R6, [R1+0x334] ;  /* 0x0003340001067983 */ /* 0x001f280000300800 */
[----:B------:R-:W-:Y:S04]  /*6880*/  STS.U16 [R0+0x3000], R23 ;  /* 0x0030001700007388 */ /* 0x000fe80000000400 */
[----:B-1----:R-:W5:Y:S04]  /*6890*/  LDL.LU R4, [R1+0x328] ;  /* 0x0003280001047983 */ /* 0x002f680000300800 */
[----:B------:R-:W-:Y:S04]  /*68a0*/  STS.U16 [R0+0x2000], R22 ;  /* 0x0020001600007388 */ /* 0x000fe80000000400 */
        /* <DEDUP_REMOVED lines=15> */
[----:B--2---:R0:W-:Y:S04]  /*69a0*/  STS.U16 [R0+0x17000], R5 ;  /* 0x0170000500007388 */ /* 0x0041e80000000400 */
[----:B0-----:R-:W2:Y:S04]  /*69b0*/  LDL.LU R5, [R1+0x31c] ;  /* 0x00031c0001057983 */ /* 0x001ea80000300800 */
[----:B------:R-:W2:Y:S04]  /*69c0*/  LDL.LU R22, [R1+0x310] ;  /* 0x0003100001167983 */ /* 0x000ea80000300800 */
[----:B------:R-:W2:Y:S04]  /*69d0*/  LDL.LU R23, [R1+0x304] ;  /* 0x0003040001177983 */ /* 0x000ea80000300800 */
[----:B------:R-:W2:Y:S04]  /*69e0*/  LDL.LU R20, [R1+0x2f8] ;  /* 0x0002f80001147983 */ /* 0x000ea80000300800 */
[----:B------:R-:W2:Y:S04]  /*69f0*/  LDL.LU R21, [R1+0x2ec] ;  /* 0x0002ec0001157983 */ /* 0x000ea80000300800 */
[----:B------:R-:W2:Y:S04]  /*6a00*/  LDL.LU R18, [R1+0x2e0] ;  /* 0x0002e00001127983 */ /* 0x000ea80000300800 */
[----:B------:R-:W2:Y:S04]  /*6a10*/  LDL.LU R19, [R1+0x2d4] ;  /* 0x0002d40001137983 */ /* 0x000ea80000300800 */
[----:B------:R-:W2:Y:S04]  /*6a20*/  LDL.LU R16, [R1+0x2c8] ;  /* 0x0002c80001107983 */ /* 0x000ea80000300800 */
[----:B------:R-:W2:Y:S04]  /*6a30*/  LDL.LU R17, [R1+0x2bc] ;  /* 0x0002bc0001117983 */ /* 0x000ea80000300800 */
[----:B---3--:R0:W-:Y:S04]  /*6a40*/  STS.U16 [R0+0x18000], R3 ;  /* 0x0180000300007388 */ /* 0x0081e80000000400 */
[----:B------:R-:W3:Y:S04]  /*6a50*/  LDL.LU R14, [R1+0x2b0] ;  /* 0x0002b000010e7983 */ /* 0x000ee80000300800 */
[----:B0-----:R-:W3:Y:S04]  /*6a60*/  LDL.LU R3, [R1+0x2a4] ;  /* 0x0002a40001037983 */ /* 0x001ee80000300800 */
[----:B------:R-:W3:Y:S04]  /*6a70*/  LDL.LU R15, [R1+0x298] ;  /* 0x00029800010f7983 */ /* 0x000ee80000300800 */
[----:B------:R-:W3:Y:S04]  /*6a80*/  LDL.LU R12, [R1+0x28c] ;  /* 0x00028c00010c7983 */ /* 0x000ee80000300800 */
[----:B------:R-:W3:Y:S04]  /*6a90*/  LDL.LU R13, [R1+0x280] ;  /* 0x00028000010d7983 */ /* 0x000ee80000300800 */
[----:B------:R-:W3:Y:S04]  /*6aa0*/  LDL.LU R10, [R1+0x274] ;  /* 0x00027400010a7983 */ /* 0x000ee80000300800 */
[----:B------:R-:W3:Y:S04]  /*6ab0*/  LDL.LU R11, [R1+0x268] ;  /* 0x00026800010b7983 */ /* 0x000ee80000300800 */
[----:B------:R-:W3:Y:S04]  /*6ac0*/  LDL.LU R8, [R1+0x25c] ;  /* 0x00025c0001087983 */ /* 0x000ee80000300800 */
[----:B------:R-:W3:Y:S04]  /*6ad0*/  LDL.LU R9, [R1+0x250] ;  /* 0x0002500001097983 */ /* 0x000ee80000300800 */
[----:B----4-:R0:W-:Y:S04]  /*6ae0*/  STS.U16 [R0+0x19000], R29 ;  /* 0x0190001d00007388 */ /* 0x0101e80000000400 */
[----:B------:R-:W4:Y:S04]  /*6af0*/  LDL.LU R7, [R1+0x24c] ;  /* 0x00024c0001077983 */ /* 0x000f280000300800 */
[----:B-----5:R1:W-:Y:S04]  /*6b00*/  STS.U16 [R0+0x1c000], R2 ;  /* 0x01c0000200007388 */ /* 0x0203e80000000400 */
[----:B0-----:R-:W5:Y:S04]  /*6b10*/  LDL.LU R29, [R1+0x248] ;  /* 0x00024800011d7983 */ /* 0x001f680000300800 */
[----:B-1----:R-:W5:Y:S04]  /*6b20*/  LDL.LU R2, [R1+0x244] ;  /* 0x0002440001027983 */ /* 0x002f680000300800 */
[----:B------:R0:W-:Y:S04]  /*6b30*/  STS.U16 [R0+0x1e000], R6 ;  /* 0x01e0000600007388 */ /* 0x0001e80000000400 */
[----:B------:R1:W-:Y:S04]  /*6b40*/  STS.U16 [R0+0x1f000], R4 ;  /* 0x01f0000400007388 */ /* 0x0003e80000000400 */
[----:B0-----:R-:W5:Y:S04]  /*6b50*/  LDL.LU R6, [R1+0x240] ;  /* 0x0002400001067983 */ /* 0x001f680000300800 */
[----:B-1----:R-:W5:Y:S04]  /*6b60*/  LDL.LU R4, [R1+0x23c] ;  /* 0x00023c0001047983 */ /* 0x002f680000300800 */
[----:B------:R-:W-:Y:S04]  /*6b70*/  STS.U16 [R0+0x1a000], R28 ;  /* 0x01a0001c00007388 */ /* 0x000fe80000000400 */
[----:B------:R-:W-:Y:S04]  /*6b80*/  STS.U16 [R0+0x1b000], R24 ;  /* 0x01b0001800007388 */ /* 0x000fe80000000400 */
[----:B------:R-:W-:Y:S04]  /*6b90*/  STS.U16 [R0+0x1d000], R25 ;  /* 0x01d0001900007388 */ /* 0x000fe80000000400 */
[----:B--2---:R0:W-:Y:S04]  /*6ba0*/  STS.U16 [R0+0x20000], R5 ;  /* 0x0200000500007388 */ /* 0x0041e80000000400 */
[----:B0-----:R-:W2:Y:S04]  /*6bb0*/  LDL.LU R5, [R1+0x238] ;  /* 0x0002380001057983 */ /* 0x001ea80000300800 */
[----:B---3--:R0:W-:Y:S04]  /*6bc0*/  STS.U16 [R0+0x2a000], R3 ;  /* 0x02a0000300007388 */ /* 0x0081e80000000400 */
[----:B0-----:R-:W3:Y:S04]  /*6bd0*/  LDL.LU R3, [R1+0x234] ;  /* 0x0002340001037983 */ /* 0x001ee80000300800 */
[----:B------:R-:W3:Y:S04]  /*6be0*/  LDL.LU R28, [R1+0x230] ;  /* 0x00023000011c7983 */ /* 0x000ee80000300800 */
[----:B------:R-:W3:Y:S04]  /*6bf0*/  LDL.LU R24, [R1+0x22c] ;  /* 0x00022c0001187983 */ /* 0x000ee80000300800 */
[----:B----4-:R-:W-:Y:S04]  /*6c00*/  STS.U16 [R0+0x32000], R7 ;  /* 0x0320000700007388 */ /* 0x010fe80000000400 */
[----:B-----5:R0:W-:Y:S04]  /*6c10*/  STS.U16 [R0+0x33000], R29 ;  /* 0x0330001d00007388 */ /* 0x0201e80000000400 */
[----:B------:R1:W-:Y:S04]  /*6c20*/  STS.U16 [R0+0x34000], R2 ;  /* 0x0340000200007388 */ /* 0x0003e80000000400 */
[----:B0-----:R-:W4:Y:S04]  /*6c30*/  LDL.LU R29, [R1+0x228] ;  /* 0x00022800011d7983 */ /* 0x001f280000300800 */
[----:B------:R-:W5:Y:S04]  /*6c40*/  LDL.LU R25, [R1+0x224] ;  /* 0x0002240001197983 */ /* 0x000f680000300800 */
[----:B------:R-:W4:Y:S04]  /*6c50*/  LDL.LU R7, [R1+0x220] ;  /* 0x0002200001077983 */ /* 0x000f280000300800 */
[----:B-1----:R-:W5:Y:S04]  /*6c60*/  LDL.LU R2, [R1+0x21c] ;  /* 0x00021c0001027983 */ /* 0x002f680000300800 */
[----:B------:R0:W-:Y:S04]  /*6c70*/  STS.U16 [R0+0x21000], R22 ;  /* 0x0210001600007388 */ /* 0x0001e80000000400 */
[----:B------:R1:W-:Y:S04]  /*6c80*/  STS.U16 [R0+0x22000], R23 ;  /* 0x0220001700007388 */ /* 0x0003e80000000400 */
[----:B------:R1:W-:Y:S04]  /*6c90*/  STS.U16 [R0+0x23000], R20 ;  /* 0x0230001400007388 */ /* 0x0003e80000000400 */
[----:B0-----:R-:W5:Y:S04]  /*6ca0*/  LDL.LU R22, [R1+0x218] ;  /* 0x0002180001167983 */ /* 0x001f680000300800 */
[----:B-1----:R-:W5:Y:S04]  /*6cb0*/  LDL.LU R23, [R1+0x4b8] ;  /* 0x0004b80001177983 */ /* 0x002f680000300800 */
[----:B------:R0:W-:Y:S04]  /*6cc0*/  STS.U16 [R0+0x24000], R21 ;  /* 0x0240001500007388 */ /* 0x0001e80000000400 */
[----:B------:R-:W5:Y:S04]  /*6cd0*/  LDL.LU R20, [R1+0x4a8] ;  /* 0x0004a80001147983 */ /* 0x000f680000300800 */
[----:B------:R1:W-:Y:S04]  /*6ce0*/  STS.U16 [R0+0x25000], R18 ;  /* 0x0250001200007388 */ /* 0x0003e80000000400 */
[----:B0-----:R-:W5:Y:S04]  /*6cf0*/  LDL.LU R21, [R1+0x498] ;  /* 0x0004980001157983 */ /* 0x001f680000300800 */
[----:B------:R0:W-:Y:S04]  /*6d00*/  STS.U16 [R0+0x26000], R19 ;  /* 0x0260001300007388 */ /* 0x0001e80000000400 */
[----:B-1----:R-:W5:Y:S04]  /*6d10*/  LDL.LU R18, [R1+0x488] ;  /* 0x0004880001127983 */ /* 0x002f680000300800 */
        /* <DEDUP_REMOVED lines=24> */
[----:B0-----:R-:W5:Y:S04]  /*6ea0*/  LDL.LU R6, [R1+0x3d8] ;  /* 0x0003d80001067983 */ /* 0x001f680000300800 */
[----:B--2---:R0:W-:Y:S04]  /*6eb0*/  STS.U16 [R0+0x37000], R5 ;  /* 0x0370000500007388 */ /* 0x0041e80000000400 */
[----:B0-----:R-:W2:Y:S04]  /*6ec0*/  LDL.LU R5, [R1+0x3cc] ;  /* 0x0003cc0001057983 */ /* 0x001ea80000300800 */
[----:B---3--:R0:W-:Y:S04]  /*6ed0*/  STS.U16 [R0+0x38000], R3 ;  /* 0x0380000300007388 */ /* 0x0081e80000000400 */
[----:B0-----:R-:W3:Y:S04]  /*6ee0*/  LDL.LU R3, [R1+0x3c0] ;  /* 0x0003c00001037983 */ /* 0x001ee80000300800 */
[----:B----4-:R0:W-:Y:S04]  /*6ef0*/  STS.U16 [R0+0x3d000], R7 ;  /* 0x03d0000700007388 */ /* 0x0101e80000000400 */
[----:B-----5:R1:W-:Y:S04]  /*6f00*/  STS.U16 [R0+0x3e000], R2 ;  /* 0x03e0000200007388 */ /* 0x0203e80000000400 */
[----:B0-----:R-:W4:Y:S04]  /*6f10*/  LDL.LU R7, [R1+0x3b4] ;  /* 0x0003b40001077983 */ /* 0x001f280000300800 */
[----:B-1----:R-:W5:Y:S04]  /*6f20*/  LDL.LU R2, [R1+0x3a8] ;  /* 0x0003a80001027983 */ /* 0x002f680000300800 */
[----:B------:R0:W-:Y:S04]  /*6f30*/  STS.U16 [R0+0x3b000], R29 ;  /* 0x03b0001d00007388 */ /* 0x0001e80000000400 */
[----:B------:R-:W-:Y:S01]  /*6f40*/  STS.U16 [R0+0x39000], R28 ;  /* 0x0390001c00007388 */ /* 0x000fe20000000400 */
[----:B0-----:R-:W-:-:S03]  /*6f50*/  LOP3.LUT R29, R0, 0x20, RZ, 0x3c, !PT ;  /* 0x00000020001d7812 */ /* 0x001fc600078e3cff */
[----:B------:R-:W-:Y:S04]  /*6f60*/  STS.U16 [R0+0x3a000], R24 ;  /* 0x03a0001800007388 */ /* 0x000fe80000000400 */
[----:B------:R-:W-:Y:S04]  /*6f70*/  STS.U16 [R0+0x3c000], R25 ;  /* 0x03c0001900007388 */ /* 0x000fe80000000400 */
[----:B------:R-:W-:Y:S04]  /*6f80*/  STS.U16 [R0+0x3f000], R22 ;  /* 0x03f0001600007388 */ /* 0x000fe80000000400 */
[----:B------:R-:W-:Y:S04]  /*6f90*/  STL [R1+0x135c], R0 ;  /* 0x00135c0001007387 */ /* 0x000fe80000100800 */
[----:B------:R-:W-:Y:S04]  /*6fa0*/  STS.U16 [R29+0x400], R23 ;  /* 0x000400171d007388 */ /* 0x000fe80000000400 */
[----:B------:R-:W-:Y:S04]  /*6fb0*/  STS.U16 [R29+0x1400], R20 ;  /* 0x001400141d007388 */ /* 0x000fe80000000400 */
[----:B------:R-:W-:Y:S04]  /*6fc0*/  STS.U16 [R29+0x2400], R21 ;  /* 0x002400151d007388 */ /* 0x000fe80000000400 */
[----:B------:R-:W-:Y:S04]  /*6fd0*/  STS.U16 [R29+0x3400], R18 ;  /* 0x003400121d007388 */ /* 0x000fe80000000400 */
[----:B------:R-:W-:Y:S04]  /*6fe0*/  STS.U16 [R29+0x4400], R19 ;  /* 0x004400131d007388 */ /* 0x000fe80000000400 */
[----:B------:R-:W-:Y:S04]  /*6ff0*/  STS.U16 [R29+0x5400], R16 ;  /* 0x005400101d007388 */ /* 0x000fe80000000400 */
[----:B------:R-:W-:Y:S04]  /*7000*/  STS.U16 [R29+0x6400], R17 ;  /* 0x006400111d007388 */ /* 0x000fe80000000400 */
[----:B------:R0:W-:Y:S04]  /*7010*/  STS.U16 [R29+0x9400], R4 ;  /* 0x009400041d007388 */ /* 0x0001e80000000400 */
[----:B0-----:R-:W4:Y:S04]  /*7020*/  LDL.LU R4, [R1+0x39c] ;  /* 0x00039c0001047983 */ /* 0x001f280000300800 */
[----:B------:R-:W4:Y:S04]  /*7030*/  LDL.LU R0, [R1+0x390] ;  /* 0x0003900001007983 */ /* 0x000f280000300800 */
[----:B------:R-:W4:Y:S04]  /*7040*/  LDL.LU R26, [R1+0x384] ;  /* 0x00038400011a7983 */ /* 0x000f280000300800 */
[----:B------:R-:W4:Y:S04]  /*7050*/  LDL.LU R27, [R1+0x378] ;  /* 0x00037800011b7983 */ /* 0x000f280000300800 */
[----:B------:R-:W4:Y:S04]  /*7060*/  LDL.LU R28, [R1+0x36c] ;  /* 0x00036c00011c7983 */ /* 0x000f280000300800 */
[----:B------:R-:W4:Y:S04]  /*7070*/  LDL.LU R24, [R1+0x360] ;  /* 0x0003600001187983 */ /* 0x000f280000300800 */
        /* <DEDUP_REMOVED lines=17> */
[----:B-----5:R0:W-:Y:S04]  /*7190*/  STS.U16 [R29+0x14400], R2 ;  /* 0x014400021d007388 */ /* 0x0201e80000000400 */
[----:B0-----:R-:W5:Y:S04]  /*71a0*/  LDL.LU R2, [R1+0x2b8] ;  /* 0x0002b80001027983 */ /* 0x001f680000300800 */
        /* <DEDUP_REMOVED lines=13> */
[----:B----4-:R0:W-:Y:S04]  /*7280*/  STS.U16 [R29+0x13400], R7 ;  /* 0x013400071d007388 */ /* 0x0101e80000000400 */
[----:B-1----:R-:W4:Y:S04]  /*7290*/  LDL.LU R6, [R1+0x264] ;  /* 0x0002640001067983 */ /* 0x002f280000300800 */
[----:B0-----:R-:W4:Y:S04]  /*72a0*/  LDL.LU R7, [R1+0x258] ;  /* 0x0002580001077983 */ /* 0x001f280000300800 */
[----:B------:R0:W-:Y:S04]  /*72b0*/  STS.U16 [R29+0x15400], R4 ;  /* 0x015400041d007388 */ /* 0x0001e80000000400 */
[----:B0-----:R-:W4:Y:S04]  /*72c0*/  LDL.LU R4, [R1+0x214] ;  /* 0x0002140001047983 */ /* 0x001f280000300800 */
[----:B------:R-:W-:Y:S04]  /*72d0*/  STS.U16 [R29+0x16400], R0 ;  /* 0x016400001d007388 */ /* 0x000fe80000000400 */
[----:B--2---:R0:W-:Y:S04]  /*72e0*/  STS.U16 [R29+0x1b400], R5 ;  /* 0x01b400051d007388 */ /* 0x0041e80000000400 */
[----:B0-----:R-:W2:Y:S04]  /*72f0*/  LDL.LU R5, [R1+0x20c] ;  /* 0x00020c0001057983 */ /* 0x001ea80000300800 */
[----:B---3--:R0:W-:Y:S04]  /*7300*/  STS.U16 [R29+0x1c400], R3 ;  /* 0x01c400031d007388 */ /* 0x0081e80000000400 */
[----:B0-----:R-:W3:Y:S04]  /*7310*/  LDL.LU R3, [R1+0x208] ;  /* 0x0002080001037983 */ /* 0x001ee80000300800 */
[----:B-----5:R0:W-:Y:S04]  /*7320*/  STS.U16 [R29+0x28400], R2 ;  /* 0x028400021d007388 */ /* 0x0201e80000000400 */
[----:B0-----:R-:W5:Y:S04]  /*7330*/  LDL.LU R2, [R1+0x204] ;  /* 0x0002040001027983 */ /* 0x001f680000300800 */
[----:B------:R-:W5:Y:S04]  /*7340*/  LDL.LU R0, [R1+0x200] ;  /* 0x0002000001007983 */ /* 0x000f680000300800 */
        /* <DEDUP_REMOVED lines=33> */
[----:B------:R-:W-:Y:S04]  /*7560*/  STS.U16 [R29+0x2b400], R10 ;  /* 0x02b4000a1d007388 */ /* 0x000fe80000000400 */
[----:B-1----:R-:W5:Y:S04]  /*7570*/  LDL.LU R13, [R1+0x454] ;  /* 0x00045400010d7983 */ /* 0x002f680000300800 */
[----:B------:R-:W-:Y:S04]  /*7580*/  STS.U16 [R29+0x2c400], R11 ;  /* 0x02c4000b1d007388 */ /* 0x000fe80000000400 */
[----:B------:R-:W-:Y:S04]  /*7590*/  STS.U16 [R29+0x2d400], R8 ;  /* 0x02d400081d007388 */ /* 0x000fe80000000400 */
[----:B------:R-:W-:Y:S04]  /*75a0*/  STS.U16 [R29+0x2e400], R9 ;  /* 0x02e400091d007388 */ /* 0x000fe80000000400 */
[----:B----4-:R-:W-:Y:S04]  /*75b0*/  STS.U16 [R29+0x2f400], R6 ;  /* 0x02f400061d007388 */ /* 0x010fe80000000400 */
[----:B------:R-:W-:Y:S04]  /*75c0*/  STS.U16 [R29+0x30400], R7 ;  /* 0x030400071d007388 */ /* 0x000fe80000000400 */
[----:B------:R-:W-:Y:S04]  /*75d0*/  STS.U16 [R29+0x31400], R4 ;  /* 0x031400041d007388 */ /* 0x000fe80000000400 */
[----:B--2---:R-:W-:Y:S04]  /*75e0*/  STS.U16 [R29+0x32400], R5 ;  /* 0x032400051d007388 */ /* 0x004fe80000000400 */
[----:B---3--:R0:W-:Y:S04]  /*75f0*/  STS.U16 [R29+0x33400], R3 ;  /* 0x033400031d007388 */ /* 0x0081e80000000400 */
[----:B0-----:R-:W2:Y:S04]  /*7600*/  LDL.LU R3, [R1+0x444] ;  /* 0x0004440001037983 */ /* 0x001ea80000300800 */
[----:B------:R-:W3:Y:S04]  /*7610*/  LDL.LU R10, [R1+0x434] ;  /* 0x00043400010a7983 */ /* 0x000ee80000300800 */
[----:B------:R-:W4:Y:S04]  /*7620*/  LDL.LU R11, [R1+0x428] ;  /* 0x00042800010b7983 */ /* 0x000f280000300800 */
[----:B------:R-:W2:Y:S04]  /*7630*/  LDL.LU R8, [R1+0x41c] ;  /* 0x00041c0001087983 */ /* 0x000ea80000300800 */
[----:B------:R-:W2:Y:S04]  /*7640*/  LDL.LU R9, [R1+0x410] ;  /* 0x0004100001097983 */ /* 0x000ea80000300800 */
[----:B------:R-:W2:Y:S04]  /*7650*/  LDL.LU R6, [R1+0x404] ;  /* 0x0004040001067983 */ /* 0x000ea80000300800 */
[----:B------:R-:W2:Y:S04]  /*7660*/  LDL.LU R7, [R1+0x3f8] ;  /* 0x0003f80001077983 */ /* 0x000ea80000300800 */
[----:B------:R-:W2:Y:S04]  /*7670*/  LDL.LU R4, [R1+0x3ec] ;  /* 0x0003ec0001047983 */ /* 0x000ea80000300800 */
[----:B------:R-:W2:Y:S04]  /*7680*/  LDL.LU R5, [R1+0x3e0] ;  /* 0x0003e00001057983 */ /* 0x000ea80000300800 */
[----:B-----5:R0:W-:Y:S04]  /*7690*/  STS.U16 [R29+0x34400], R2 ;  /* 0x034400021d007388 */ /* 0x0201e80000000400 */
[----:B------:R1:W-:Y:S04]  /*76a0*/  STS.U16 [R29+0x35400], R0 ;  /* 0x035400001d007388 */ /* 0x0003e80000000400 */
[----:B0-----:R-:W5:Y:S04]  /*76b0*/  LDL.LU R2, [R1+0x3d4] ;  /* 0x0003d40001027983 */ /* 0x001f680000300800 */
[----:B-1----:R-:W2:Y:S04]  /*76c0*/  LDL.LU R0, [R1+0x135c] ;  /* 0x00135c0001007983 */ /* 0x002ea80000300800 */
[----:B------:R-:W-:Y:S04]  /*76d0*/  STS.U16 [R29+0x36400], R26 ;  /* 0x0364001a1d007388 */ /* 0x000fe80000000400 */
[----:B------:R-:W-:Y:S04]  /*76e0*/  STS.U16 [R29+0x37400], R27 ;  /* 0x0374001b1d007388 */ /* 0x000fe80000000400 */
[----:B------:R2:W-:Y:S04]  /*76f0*/  STS.U16 [R29+0x38400], R28 ;  /* 0x0384001c1d007388 */ /* 0x0005e80000000400 */
[----:B------:R-:W-:Y:S04]  /*7700*/  STS.U16 [R29+0x39400], R24 ;  /* 0x039400181d007388 */ /* 0x000fe80000000400 */
[----:B------:R-:W-:Y:S04]  /*7710*/  STS.U16 [R29+0x3a400], R25 ;  /* 0x03a400191d007388 */ /* 0x000fe80000000400 */
[----:B------:R-:W-:Y:S04]  /*7720*/  STS.U16 [R29+0x3b400], R22 ;  /* 0x03b400161d007388 */ /* 0x000fe80000000400 */
[----:B------:R-:W-:Y:S04]  /*7730*/  STS.U16 [R29+0x3c400], R23 ;  /* 0x03c400171d007388 */ /* 0x000fe80000000400 */
[----:B------:R-:W-:Y:S04]  /*7740*/  STS.U16 [R29+0x3d400], R20 ;  /* 0x03d400141d007388 */ /* 0x000fe80000000400 */
[----:B------:R-:W-:Y:S04]  /*7750*/  STS.U16 [R29+0x3e400], R21 ;  /* 0x03e400151d007388 */ /* 0x000fe80000000400 */
[----:B------:R-:W-:Y:S01]  /*7760*/  STS.U16 [R29+0x3f400], R18 ;  /* 0x03f400121d007388 */ /* 0x000fe20000000400 */
[----:B--2---:R-:W-:-:S03]  /*7770*/  LOP3.LUT R28, R0, 0x40, RZ, 0x3c, !PT ;  /* 0x00000040001c7812 */ /* 0x004fc600078e3cff */
[----:B------:R-:W-:Y:S04]  /*7780*/  STL [R1+0x1330], R0 ;  /* 0x0013300001007387 */ /* 0x000fe80000100800 */
[----:B------:R0:W-:Y:S04]  /*7790*/  STS.U16 [R28+0x7800], R3 ;  /* 0x007800031c007388 */ /* 0x0001e80000000400 */
[----:B0-----:R-:W2:Y:S04]  /*77a0*/  LDL.LU R3, [R1+0x3c8] ;  /* 0x0003c80001037983 */ /* 0x001ea80000300800 */
[----:B------:R-:W2:Y:S04]  /*77b0*/  LDL.LU R29, [R1+0x3a4] ;  /* 0x0003a400011d7983 */ /* 0x000ea80000300800 */
[----:B--2---:R0:W-:Y:S04]  /*77c0*/  STL [R1+0x1354], R29 ;  /* 0x0013541d01007387 */ /* 0x0041e80000100800 */
[----:B0-----:R-:W2:Y:S04]  /*77d0*/  LDL.LU R29, [R1+0x3b0] ;  /* 0x0003b000011d7983 */ /* 0x001ea80000300800 */
[----:B------:R-:W-:Y:S04]  /*77e0*/  STS.U16 [R28+0x800], R19 ;  /* 0x000800131c007388 */ /* 0x000fe80000000400 */
[----:B------:R-:W-:Y:S04]  /*77f0*/  STS.U16 [R28+0x1800], R16 ;  /* 0x001800101c007388 */ /* 0x000fe80000000400 */
[----:B------:R-:W-:Y:S04]  /*7800*/  STS.U16 [R28+0x2800], R17 ;  /* 0x002800111c007388 */ /* 0x000fe80000000400 */
[----:B--2---:R0:W-:Y:S04]  /*7810*/  STL [R1+0x1358], R29 ;  /* 0x0013581d01007387 */ /* 0x0041e80000100800 */
        /* <DEDUP_REMOVED lines=13> */
[----:B------:R0:W-:Y:S04]  /*78f0*/  STS.U16 [R28+0x3800], R14 ;  /* 0x0038000e1c007388 */ /* 0x0001e80000000400 */
[----:B------:R-:W2:Y:S04]  /*7900*/  LDL.LU R17, [R1+0x308] ;  /* 0x0003080001117983 */ /* 0x000ea80000300800 */
[----:B------:R1:W-:Y:S04]  /*7910*/  STS.U16 [R28+0x4800], R15 ;  /* 0x0048000f1c007388 */ /* 0x0003e80000000400 */
[----:B0-----:R-:W2:Y:S04]  /*7920*/  LDL.LU R14, [R1+0x2fc] ;  /* 0x0002fc00010e7983 */ /* 0x001ea80000300800 */
[----:B-----5:R0:W-:Y:S04]  /*7930*/  STS.U16 [R28+0x10800], R2 ;  /* 0x010800021c007388 */ /* 0x0201e80000000400 */
[----:B-1----:R-:W5:Y:S04]  /*7940*/  LDL.LU R15, [R1+0x2f0] ;  /* 0x0002f000010f7983 */ /* 0x002f680000300800 */
[----:B------:R1:W-:Y:S04]  /*7950*/  STS.U16 [R28+0x5800], R12 ;  /* 0x0058000c1c007388 */ /* 0x0003e80000000400 */
[----:B0-----:R-:W5:Y:S04]  /*7960*/  LDL.LU R2, [R1+0x2e4] ;  /* 0x0002e40001027983 */ /* 0x001f680000300800 */
[----:B------:R0:W-:Y:S04]  /*7970*/  STS.U16 [R28+0x6800], R13 ;  /* 0x0068000d1c007388 */ /* 0x0001e80000000400 */
[----:B-1----:R-:W5:Y:S04]  /*7980*/  LDL.LU R12, [R1+0x2d8] ;  /* 0x0002d800010c7983 */ /* 0x002f680000300800 */
[----:B---3--:R1:W-:Y:S04]  /*7990*/  STS.U16 [R28+0x8800], R10 ;  /* 0x0088000a1c007388 */ /* 0x0083e80000000400 */
[----:B0-----:R-:W3:Y:S04]  /*79a0*/  LDL.LU R13, [R1+0x2cc] ;  /* 0x0002cc00010d7983 */ /* 0x001ee80000300800 */
[----:B----4-:R0:W-:Y:S04]  /*79b0*/  STS.U16 [R28+0x9800], R11 ;  /* 0x0098000b1c007388 */ /* 0x0101e80000000400 */
[----:B-1----:R-:W4:Y:S04]  /*79c0*/  LDL.LU R10, [R1+0x2c0] ;  /* 0x0002c000010a7983 */ /* 0x002f280000300800 */
[----:B------:R1:W-:Y:S04]  /*79d0*/  STS.U16 [R28+0xa800], R8 ;  /* 0x00a800081c007388 */ /* 0x0003e80000000400 */
[----:B0-----:R-:W3:Y:S04]  /*79e0*/  LDL.LU R11, [R1+0x2b4] ;  /* 0x0002b400010b7983 */ /* 0x001ee80000300800 */
[----:B------:R0:W-:Y:S04]  /*79f0*/  STS.U16 [R28+0xb800], R9 ;  /* 0x00b800091c007388 */ /* 0x0001e80000000400 */
[----:B-1----:R-:W3:Y:S04]  /*7a00*/  LDL.LU R8, [R1+0x2a8] ;  /* 0x0002a80001087983 */ /* 0x002ee80000300800 */
        /* <DEDUP_REMOVED lines=10> */
[----:B-1----:R-:W3:Y:S04]  /*7ab0*/  LDL.LU R3, [R1+0x260] ;  /* 0x0002600001037983 */ /* 0x002ee80000300800 */
[----:B--2---:R0:W-:Y:S04]  /*7ac0*/  STS.U16 [R28+0x12800], R29 ;  /* 0x0128001d1c007388 */ /* 0x0041e80000000400 */
[----:B0-----:R-:W2:Y:S04]  /*7ad0*/  LDL.LU R29, [R1+0x1358] ;  /* 0x00135800011d7983 */ /* 0x001ea80000300800 */
[----:B------:R-:W-:Y:S04]  /*7ae0*/  STS.U16 [R28+0x15800], R0 ;  /* 0x015800001c007388 */ /* 0x000fe80000000400 */
[----:B-----5:R-:W-:Y:S04]  /*7af0*/  STS.U16 [R28+0x24800], R2 ;  /* 0x024800021c007388 */ /* 0x020fe80000000400 */
[----:B---3--:R-:W-:Y:S04]  /*7b00*/  STS.U16 [R28+0x2f800], R3 ;  /* 0x02f800031c007388 */ /* 0x008fe80000000400 */
[----:B--2---:R0:W-:Y:S04]  /*7b10*/  STS.U16 [R28+0x13800], R29 ;  /* 0x0138001d1c007388 */ /* 0x0041e80000000400 */
[----:B0-----:R-:W2:Y:S04]  /*7b20*/  LDL.LU R29, [R1+0x1354] ;  /* 0x00135400011d7983 */ /* 0x001ea80000300800 */
[----:B------:R-:W3:Y:S04]  /*7b30*/  LDL.LU R2, [R1+0x254] ;  /* 0x0002540001027983 */ /* 0x000ee80000300800 */
[----:B------:R-:W5:Y:S04]  /*7b40*/  LDL.LU R3, [R1+0x210] ;  /* 0x0002100001037983 */ /* 0x000f680000300800 */
[----:B------:R-:W2:Y:S04]  /*7b50*/  LDL.LU R0, [R1+0x188] ;  /* 0x0001880001007983 */ /* 0x000ea80000300800 */
[----:B--2---:R0:W-:Y:S04]  /*7b60*/  STL [R1+0x1334], R0 ;  /* 0x0013340001007387 */ /* 0x0041e80000100800 */
[----:B0-----:R-:W2:Y:S04]  /*7b70*/  LDL.LU R0, [R1+0x18c] ;  /* 0x00018c0001007983 */ /* 0x001ea80000300800 */
        /* <DEDUP_REMOVED lines=12> */
[----:B------:R-:W-:Y:S04]  /*7c40*/  STS.U16 [R28+0x14800], R29 ;  /* 0x0148001d1c007388 */ /* 0x000fe80000000400 */
        /* <DEDUP_REMOVED lines=8> */
[----:B------:R0:W-:Y:S04]  /*7cd0*/  STS.U16 [R28+0x19800], R25 ;  /* 0x019800191c007388 */ /* 0x0001e80000000400 */
[----:B------:R-:W2:Y:S04]  /*7ce0*/  LDL.LU R24, [R1+0x16c] ;  /* 0x00016c0001187983 */ /* 0x000ea80000300800 */
[----:B------:R1:W-:Y:S04]  /*7cf0*/  STS.U16 [R28+0x1a800], R22 ;  /* 0x01a800161c007388 */ /* 0x0003e80000000400 */
[----:B0-----:R-:W2:Y:S04]  /*7d00*/  LDL.LU R25, [R1+0x164] ;  /* 0x0001640001197983 */ /* 0x001ea80000300800 */
[----:B------:R0:W-:Y:S04]  /*7d10*/  STS.U16 [R28+0x1b800], R23 ;  /* 0x01b800171c007388 */ /* 0x0001e80000000400 */
[----:B-1----:R-:W2:Y:S04]  /*7d20*/  LDL.LU R22, [R1+0x4b0] ;  /* 0x0004b00001167983 */ /* 0x002ea80000300800 */
        /* <DEDUP_REMOVED lines=12> */
[----:B------:R-:W-:Y:S04]  /*7df0*/  STS.U16 [R28+0x22800], R14 ;  /* 0x0228000e1c007388 */ /* 0x000fe80000000400 */
[----:B------:R1:W-:Y:S04]  /*7e00*/  STS.U16 [R28+0x23800], R15 ;  /* 0x0238000f1c007388 */ /* 0x0003e80000000400 */
[----:B0-----:R-:W2:Y:S04]  /*7e10*/  LDL.LU R17, [R1+0x440] ;  /* 0x0004400001117983 */ /* 0x001ea80000300800 */
[----:B------:R-:W-:Y:S04]  /*7e20*/  STS.U16 [R28+0x25800], R12 ;  /* 0x0258000c1c007388 */ /* 0x000fe80000000400 */
[----:B------:R0:W-:Y:S04]  /*7e30*/  STS.U16 [R28+0x26800], R13 ;  /* 0x0268000d1c007388 */ /* 0x0001e80000000400 */
[----:B-1----:R-:W2:Y:S04]  /*7e40*/  LDL.LU.64 R14, [R1+0x128] ;  /* 0x00012800010e7983 */ /* 0x002ea80000300a00 */
[----:B----4-:R-:W-:Y:S04]  /*7e50*/  STS.U16 [R28+0x27800], R10 ;  /* 0x0278000a1c007388 */ /* 0x010fe80000000400 */
[----:B------:R1:W-:Y:S04]  /*7e60*/  STS.U16 [R28+0x28800], R11 ;  /* 0x0288000b1c007388 */ /* 0x0003e80000000400 */
[----:B0-----:R-:W4:Y:S04]  /*7e70*/  LDL.LU.64 R12, [R1+0x120] ;  /* 0x00012000010c7983 */ /* 0x001f280000300a00 */
[----:B------:R-:W-:Y:S04]  /*7e80*/  STS.U16 [R28+0x29800], R8 ;  /* 0x029800081c007388 */ /* 0x000fe80000000400 */
[----:B------:R0:W-:Y:S04]  /*7e90*/  STS.U16 [R28+0x2a800], R9 ;  /* 0x02a800091c007388 */ /* 0x0001e80000000400 */
[----:B-1----:R-:W4:Y:S04]  /*7ea0*/  LDL.LU.64 R10, [R1+0x118] ;  /* 0x00011800010a7983 */ /* 0x002f280000300a00 */
[----:B------:R-:W-:Y:S04]  /*7eb0*/  STS.U16 [R28+0x2b800], R6 ;  /* 0x02b800061c007388 */ /* 0x000fe80000000400 */
[----:B------:R1:W-:Y:S04]  /*7ec0*/  STS.U16 [R28+0x2c800], R7 ;  /* 0x02c800071c007388 */ /* 0x0003e80000000400 */
[----:B0-----:R-:W4:Y:S04]  /*7ed0*/  LDL.LU.64 R8, [R1+0x110] ;  /* 0x0001100001087983 */ /* 0x001f280000300a00 */
[----:B------:R-:W-:Y:S04]  /*7ee0*/  STS.U16 [R28+0x2d800], R4 ;  /* 0x02d800041c007388 */ /* 0x000fe80000000400 */
[----:B------:R0:W-:Y:S04]  /*7ef0*/  STS.U16 [R28+0x2e800], R5 ;  /* 0x02e800051c007388 */ /* 0x0001e80000000400 */
[----:B-1----:R-:W4:Y:S04]  /*7f00*/  LDL.LU.64 R6, [R1+0x108] ;  /* 0x0001080001067983 */ /* 0x002f280000300a00 */
[----:B---3--:R-:W-:Y:S04]  /*7f10*/  STS.U16 [R28+0x30800], R2 ;  /* 0x030800021c007388 */ /* 0x008fe80000000400 */
[----:B-----5:R1:W-:Y:S04]  /*7f20*/  STS.U16 [R28+0x31800], R3 ;  /* 0x031800031c007388 */ /* 0x0203e80000000400 */
[----:B0-----:R-:W3:Y:S04]  /*7f30*/  LDL.LU.64 R4, [R1+0x100] ;  /* 0x0001000001047983 */ /* 0x001ee80000300a00 */
[----:B-1----:R-:W5:Y:S04]  /*7f40*/  LDL.LU.64 R2, [R1+0xf8] ;  /* 0x0000f80001027983 */ /* 0x002f680000300a00 */
[----:B--2---:R0:W-:Y:S04]  /*7f50*/  STS.U16 [R28+0x32800], R0 ;  /* 0x032800001c007388 */ /* 0x0041e80000000400 */
[----:B0-----:R-:W2:Y:S04]  /*7f60*/  LDL.LU R0, [R1+0x1350] ;  /* 0x0013500001007983 */ /* 0x001ea80000300800 */
        /* <DEDUP_REMOVED lines=16> */
[----:B------:R-:W-:Y:S04]  /*8070*/  STS.U16 [R28+0x3c800], R26 ;  /* 0x03c8001a1c007388 */ /* 0x000fe80000000400 */
[----:B------:R0:W-:Y:S01]  /*8080*/  STS.U16 [R28+0x3d800], R27 ;  /* 0x03d8001b1c007388 */ /* 0x0001e20000000400 */
[----:B--2---:R-:W-:-:S05]  /*8090*/  LOP3.LUT R0, R0, 0x60, RZ, 0x3c, !PT ;  /* 0x0000006000007812 */ /* 0x004fca00078e3cff */
[----:B------:R-:W-:Y:S04]  /*80a0*/  STL [R1+0x12a4], R0 ;  /* 0x0012a40001007387 */ /* 0x000fe80000100800 */
[----:B0-----:R-:W2:Y:S04]  /*80b0*/  LDL.LU.64 R26, [R1+0x68] ;  /* 0x00006800011a7983 */ /* 0x001ea80000300a00 */
[----:B--2---:R0:W-:Y:S04]  /*80c0*/  STL.64 [R1+0x12a8], R26 ;  /* 0x0012a81a01007387 */ /* 0x0041e80000100a00 */
        /* <DEDUP_REMOVED lines=30> */
[----:B------:R-:W2:Y:S04]  /*82b0*/  LDG.E.U16 R14, [R14.64] ;  /* 0x000000040e0e7981 */ /* 0x000ea8000c1e1500 */
[----:B----4-:R-:W4:Y:S04]  /*82c0*/  LDG.E.U16 R12, [R12.64] ;  /* 0x000000040c0c7981 */ /* 0x010f28000c1e1500 */
[----:B------:R-:W4:Y:S04]  /*82d0*/  LDG.E.U16 R10, [R10.64] ;  /* 0x000000040a0a7981 */ /* 0x000f28000c1e1500 */
[----:B------:R-:W4:Y:S04]  /*82e0*/  LDG.E.U16 R8, [R8.64] ;  /* 0x0000000408087981 */ /* 0x000f28000c1e1500 */
[----:B------:R-:W4:Y:S04]  /*82f0*/  LDG.E.U16 R6, [R6.64] ;  /* 0x0000000406067981 */ /* 0x000f28000c1e1500 */
[----:B---3--:R-:W3:Y:S04]  /*8300*/  LDG.E.U16 R4, [R4.64] ;  /* 0x0000000404047981 */ /* 0x008ee8000c1e1500 */
[----:B-----5:R-:W5:Y:S04]  /*8310*/  LDG.E.U16 R0, [R2.64] ;  /* 0x0000000402007981 */ /* 0x020f68000c1e1500 */
[----:B--2---:R0:W-:Y:S04]  /*8320*/  STL.64 [R1+0x12f8], R26 ;  /* 0x0012f81a01007387 */ /* 0x0041e80000100a00 */
[----:B0-----:R-:W2:Y:S04]  /*8330*/  LDL.LU.64 R26, [R1+0xc0] ;  /* 0x0000c000011a7983 */ /* 0x001ea80000300a00 */
[----:B--2---:R0:W-:Y:S04]  /*8340*/  STL.64 [R1+0x1300], R26 ;  /* 0x0013001a01007387 */ /* 0x0041e80000100a00 */
[----:B------:R-:W-:Y:S04]  /*8350*/  STL [R1+0x128], R14 ;  /* 0x0001280e01007387 */ /* 0x000fe80000100800 */
[----:B0-----:R-:W2:Y:S04]  /*8360*/  LDL.LU.64 R26, [R1+0xc8] ;  /* 0x0000c800011a7983 */ /* 0x001ea80000300a00 */
[----:B----4-:R-:W-:Y:S04]  /*8370*/  STL [R1+0x120], R12 ;  /* 0x0001200c01007387 */ /* 0x010fe80000100800 */
[----:B--2---:R0:W-:Y:S04]  /*8380*/  STL.64 [R1+0x1308], R26 ;  /* 0x0013081a01007387 */ /* 0x0041e80000100a00 */
[----:B------:R-:W-:Y:S04]  /*8390*/  STL [R1+0x118], R10 ;  /* 0x0001180a01007387 */ /* 0x000fe80000100800 */
[----:B0-----:R-:W2:Y:S04]  /*83a0*/  LDL.LU.64 R26, [R1+0xd0] ;  /* 0x0000d000011a7983 */ /* 0x001ea80000300a00 */
[----:B------:R-:W-:Y:S04]  /*83b0*/  STL [R1+0x110], R8 ;  /* 0x0001100801007387 */ /* 0x000fe80000100800 */
[----:B--2---:R0:W-:Y:S04]  /*83c0*/  STL.64 [R1+0x1310], R26 ;  /* 0x0013101a01007387 */ /* 0x0041e80000100a00 */
[----:B------:R-:W-:Y:S04]  /*83d0*/  STL [R1+0x108], R6 ;  /* 0x0001080601007387 */ /* 0x000fe80000100800 */
[----:B0-----:R-:W2:Y:S04]  /*83e0*/  LDL.LU.64 R26, [R1+0xd8] ;  /* 0x0000d800011a7983 */ /* 0x001ea80000300a00 */
[----:B---3--:R-:W-:Y:S04]  /*83f0*/  STL [R1+0x100], R4 ;  /* 0x0001000401007387 */ /* 0x008fe80000100800 */
[----:B--2---:R0:W-:Y:S04]  /*8400*/  STL.64 [R1+0x1318], R26 ;  /* 0x0013181a01007387 */ /* 0x0041e80000100a00 */
[----:B-----5:R-:W-:Y:S04]  /*8410*/  STL [R1+0xf8], R0 ;  /* 0x0000f80001007387 */ /* 0x020fe80000100800 */
[----:B0-----:R-:W2:Y:S04]  /*8420*/  LDL.LU.64 R26, [R1+0xe0] ;  /* 0x0000e000011a7983 */ /* 0x001ea80000300a00 */
[----:B--2---:R0:W-:Y:S04]  /*8430*/  STL.64 [R1+0x1320], R26 ;  /* 0x0013201a01007387 */ /* 0x0041e80000100a00 */
[----:B0-----:R-:W2:Y:S04]  /*8440*/  LDL.LU.64 R26, [R1+0xe8] ;  /* 0x0000e800011a7983 */ /* 0x001ea80000300a00 */
[----:B--2---:R0:W-:Y:S04]  /*8450*/  STL.64 [R1+0x1328], R26 ;  /* 0x0013281a01007387 */ /* 0x0041e80000100a00 */
[----:B0-----:R-:W2:Y:S04]  /*8460*/  LDL.LU.64 R26, [R1+0xf0] ;  /* 0x0000f000011a7983 */ /* 0x001ea80000300a00 */
[----:B------:R-:W3:Y:S04]  /*8470*/  LDL.LU.64 R24, [R1+0x60] ;  /* 0x0000600001187983 */ /* 0x000ee80000300a00 */
[----:B------:R-:W4:Y:S04]  /*8480*/  LDL.LU.64 R22, [R1+0x58] ;  /* 0x0000580001167983 */ /* 0x000f280000300a00 */
[----:B------:R-:W5:Y:S04]  /*8490*/  LDL.LU.64 R20, [R1+0x50] ;  /* 0x0000500001147983 */ /* 0x000f680000300a00 */
        /* <DEDUP_REMOVED lines=9> */
[----:B------:R-:W5:Y:S04]  /*8530*/  LDL.LU.64 R28, [R1] ;  /* 0x00000000011c7983 */ /* 0x000f680000300a00 */
[----:B--2---:R0:W2:Y:S04]  /*8540*/  LDG.E.U16 R0, [R26.64] ;  /* 0x000000041a007981 */ /* 0x0040a8000c1e1500 */
[----:B---3--:R1:W3:Y:S04]  /*8550*/  LDG.E.U16 R25, [R24.64] ;  /* 0x0000000418197981 */ /* 0x0082e8000c1e1500 */
[----:B----4-:R4:W3:Y:S04]  /*8560*/  LDG.E.U16 R23, [R22.64] ;  /* 0x0000000416177981 */ /* 0x0108e8000c1e1500 */
[----:B0-----:R-:W3:Y:S04]  /*8570*/  LDL.LU.64 R26, [R1+0x1328] ;  /* 0x00132800011a7983 */ /* 0x001ee80000300a00 */
[----:B-----5:R0:W5:Y:S04]  /*8580*/  LDG.E.U16 R21, [R20.64] ;  /* 0x0000000414157981 */ /* 0x020168000c1e1500 */
[----:B------:R0:W4:Y:S04]  /*8590*/  LDG.E.U16 R19, [R18.64] ;  /* 0x0000000412137981 */ /* 0x000128000c1e1500 */
        /* <DEDUP_REMOVED lines=8> */
[----:B------:R-:W4:Y:S04]  /*8620*/  LDG.E.U16 R28, [R28.64] ;  /* 0x000000041c1c7981 */ /* 0x000f28000c1e1500 */
[----:B--2---:R3:W-:Y:S04]  /*8630*/  STL [R1+0xf0], R0 ;  /* 0x0000f00001007387 */ /* 0x0047e80000100800 */
[----:B---3--:R2:W3:Y:S04]  /*8640*/  LDG.E.U16 R0, [R26.64] ;  /* 0x000000041a007981 */ /* 0x0084e8000c1e1500 */
[----:B--2---:R-:W2:Y:S04]  /*8650*/  LDL.LU.64 R26, [R1+0x1320] ;  /* 0x00132000011a7983 */ /* 0x004ea80000300a00 */
[----:B---3--:R2:W-:Y:S04]  /*8660*/  STL [R1+0xe8], R0 ;  /* 0x0000e80001007387 */ /* 0x0085e80000100800 */
[----:B--2---:R2:W3:Y:S04]  /*8670*/  LDG.E.U16 R0, [R26.64] ;  /* 0x000000041a007981 */ /* 0x0044e8000c1e1500 */
        /* <DEDUP_REMOVED lines=43> */
[----:B--2---:R2:W4:Y:S04]  /*8930*/  LDG.E.U16 R27, [R26.64] ;  /* 0x000000041a1b7981 */ /* 0x004528000c1e1500 */
[----:B---3--:R3:W-:Y:S04]  /*8940*/  STL [R1+0x70], R0 ;  /* 0x0000700001007387 */ /* 0x0087e80000100800 */
[----:B---3--:R-:W3:Y:S04]  /*8950*/  LDL.LU R0, [R1+0x12a4] ;  /* 0x0012a40001007983 */ /* 0x008ee80000300800 */
[----:B--2---:R-:W2:Y:S04]  /*8960*/  LDL.LU R26, [R1+0x12a0] ;  /* 0x0012a000011a7983 */ /* 0x004ea80000300800 */
[----:B----4-:R4:W-:Y:S04]  /*8970*/  STL [R1+0x68], R27 ;  /* 0x0000681b01007387 */ /* 0x0109e80000100800 */
[----:B----4-:R-:W2:Y:S04]  /*8980*/  LDL.LU R27, [R1+0x129c] ;  /* 0x00129c00011b7983 */ /* 0x010ea80000300800 */
[----:B-1----:R-:W4:Y:S04]  /*8990*/  LDL.LU R24, [R1+0x1298] ;  /* 0x0012980001187983 */ /* 0x002f280000300800 */
[----:B------:R1:W-:Y:S04]  /*89a0*/  STL [R1+0x60], R25 ;  /* 0x0000601901007387 */ /* 0x0003e80000100800 */
[----:B-1----:R-:W4:Y:S04]  /*89b0*/  LDL.LU R25, [R1+0x1294] ;  /* 0x0012940001197983 */ /* 0x002f280000300800 */
[----:B------:R-:W3:Y:S04]  /*89c0*/  LDL.LU R22, [R1+0x1290] ;  /* 0x0012900001167983 */ /* 0x000ee80000300800 */
[----:B------:R1:W-:Y:S04]  /*89d0*/  STL [R1+0x58], R23 ;  /* 0x0000581701007387 */ /* 0x0003e80000100800 */
[----:B-1----:R-:W3:Y:S04]  /*89e0*/  LDL.LU R23, [R1+0x128c] ;  /* 0x00128c0001177983 */ /* 0x002ee80000300800 */
[----:B0-----:R-:W3:Y:S04]  /*89f0*/  LDL.LU R20, [R1+0x1288] ;  /* 0x0012880001147983 */ /* 0x001ee80000300800 */
[----:B-----5:R0:W-:Y:S04]  /*8a00*/  STL [R1+0x50], R21 ;  /* 0x0000501501007387 */ /* 0x0201e80000100800 */
[----:B0-----:R-:W5:Y:S04]  /*8a10*/  LDL.LU R21, [R1+0x1284] ;  /* 0x0012840001157983 */ /* 0x001f680000300800 */
[----:B------:R-:W5:Y:S04]  /*8a20*/  LDL.LU R18, [R1+0x1280] ;  /* 0x0012800001127983 */ /* 0x000f680000300800 */
[----:B------:R0:W-:Y:S04]  /*8a30*/  STL [R1+0x48], R19 ;  /* 0x0000481301007387 */ /* 0x0001e80000100800 */
        /* <DEDUP_REMOVED lines=25> */
[----:B------:R0:W-:Y:S04]  /*8bd0*/  STL [R1+0x11e4], R28 ;  /* 0x0011e41c01007387 */ /* 0x0001e80000100800 */
[----:B0-----:R-:W5:Y:S04]  /*8be0*/  LDL.LU.64 R28, [R1+0x130] ;  /* 0x00013000011c7983 */ /* 0x001f680000300a00 */
[----:B--2---:R-:W2:Y:S04]  /*8bf0*/  LDG.E.U16 R26, [R26.64] ;  /* 0x000000041a1a7981 */ /* 0x004ea8000c1e1500 */
[----:B----4-:R-:W4:Y:S04]  /*8c00*/  LDG.E.U16 R24, [R24.64] ;  /* 0x0000000418187981 */ /* 0x010f28000c1e1500 */
[----:B---3--:R-:W3:Y:S04]  /*8c10*/  LDG.E.U16 R22, [R22.64] ;  /* 0x0000000416167981 */ /* 0x008ee8000c1e1500 */
[----:B-----5:R-:W5:Y:S04]  /*8c20*/  LDG.E.U16 R20, [R20.64] ;  /* 0x0000000414147981 */ /* 0x020f68000c1e1500 */
[----:B------:R-:W2:Y:S04]  /*8c30*/  LDG.E.U16 R18, [R18.64] ;  /* 0x0000000412127981 */ /* 0x000ea8000c1e1500 */
[----:B------:R-:W2:Y:S04]  /*8c40*/  LDG.E.U16 R16, [R16.64] ;  /* 0x0000000410107981 */ /* 0x000ea8000c1e1500 */
[----:B------:R-:W2:Y:S04]  /*8c50*/  LDG.E.U16 R14, [R14.64] ;  /* 0x000000040e0e7981 */ /* 0x000ea8000c1e1500 */
[----:B------:R-:W2:Y:S04]  /*8c60*/  LDG.E.U16 R12, [R12.64] ;  /* 0x000000040c0c7981 */ /* 0x000ea8000c1e1500 */
[----:B------:R-:W2:Y:S04]  /*8c70*/  LDG.E.U16 R10, [R10.64] ;  /* 0x000000040a0a7981 */ /* 0x000ea8000c1e1500 */
[----:B------:R0:W2:Y:S04]  /*8c80*/  LDG.E.U16 R8, [R8.64] ;  /* 0x0000000408087981 */ /* 0x0000a8000c1e1500 */
[----:B------:R1:W2:Y:S04]  /*8c90*/  LDG.E.U16 R6, [R6.64] ;  /* 0x0000000406067981 */ /* 0x0002a8000c1e1500 */
[----:B------:R0:W2:Y:S04]  /*8ca0*/  LDG.E.U16 R4, [R4.64] ;  /* 0x0000000404047981 */ /* 0x0000a8000c1e1500 */
[----:B------:R-:W2:Y:S04]  /*8cb0*/  LDG.E.U16 R2, [R2.64] ;  /* 0x0000000402027981 */ /* 0x000ea8000c1e1500 */
[----:B------:R-:W2:Y:S04]  /*8cc0*/  LDG.E.U16 R29, [R28.64] ;  /* 0x000000041c1d7981 */ /* 0x000ea8000c1e1500 */
[----:B--2---:R2:W-:Y:S04]  /*8cd0*/  STL [R1+0x11e8], R29 ;  /* 0x0011e81d01007387 */ /* 0x0045e80000100800 */
[----:B--2---:R-:W1:Y:S04]  /*8ce0*/  LDL.LU.64 R28, [R1+0x148] ;  /* 0x00014800011c7983 */ /* 0x004e680000300a00 */
[----:B------:R2:W-:Y:S04]  /*8cf0*/  STL [R1+0x11ec], R2 ;  /* 0x0011ec0201007387 */ /* 0x0005e80000100800 */
[----:B--2---:R-:W2:Y:S04]  /*8d00*/  LDL.LU.64 R2, [R1+0x138] ;  /* 0x0001380001027983 */ /* 0x004ea80000300a00 */
[----:B-1----:R1:W3:Y:S04]  /*8d10*/  LDG.E.U16 R7, [R28.64] ;  /* 0x000000041c077981 */ /* 0x0022e8000c1e1500 */
[----:B--2---:R-:W2:Y:S04]  /*8d20*/  LDG.E.U16 R3, [R2.64] ;  /* 0x0000000402037981 */ /* 0x004ea8000c1e1500 */
[----:B--2---:R2:W-:Y:S04]  /*8d30*/  STL [R1+0x11f0], R3 ;  /* 0x0011f00301007387 */ /* 0x0045e80000100800 */
[----:B--2---:R-:W0:Y:S04]  /*8d40*/  LDL.LU.64 R2, [R1+0x140] ;  /* 0x0001400001027983 */ /* 0x004e280000300a00 */
[----:B0-----:R-:W2:Y:S04]  /*8d50*/  LDG.E.U16 R5, [R2.64] ;  /* 0x0000000402057981 */ /* 0x001ea8000c1e1500 */
[----:B------:R-:W-:Y:S04]  /*8d60*/  STL [R1+0x11f4], R4 ;  /* 0x0011f40401007387 */ /* 0x000fe80000100800 */
[----:B--2---:R0:W-:Y:S04]  /*8d70*/  STL [R1+0x11f8], R5 ;  /* 0x0011f80501007387 */ /* 0x0041e80000100800 */
[----:B------:R-:W-:Y:S04]  /*8d80*/  STL [R1+0x11fc], R6 ;  /* 0x0011fc0601007387 */ /* 0x000fe80000100800 */
[----:B0-----:R-:W2:Y:S04]  /*8d90*/  LDL.LU R5, [R1+0x128] ;  /* 0x0001280001057983 */ /* 0x001ea80000300800 */
[----:B------:R-:W2:Y:S04]  /*8da0*/  LDL.LU R4, [R1+0x120] ;  /* 0x0001200001047983 */ /* 0x000ea80000300800 */
[----:B------:R-:W2:Y:S04]  /*8db0*/  LDL.LU R3, [R1+0x118] ;  /* 0x0001180001037983 */ /* 0x000ea80000300800 */
[----:B------:R-:W2:Y:S04]  /*8dc0*/  LDL.LU R2, [R1+0x110] ;  /* 0x0001100001027983 */ /* 0x000ea80000300800 */
[----:B-1----:R-:W2:Y:S04]  /*8dd0*/  LDL.LU R29, [R1+0x108] ;  /* 0x00010800011d7983 */ /* 0x002ea80000300800 */
[----:B------:R-:W2:Y:S04]  /*8de0*/  LDL.LU R28, [R1+0x100] ;  /* 0x00010000011c7983 */ /* 0x000ea80000300800 */
[----:B---3--:R0:W-:Y:S04]  /*8df0*/  STL [R1+0x1200], R7 ;  /* 0x0012000701007387 */ /* 0x0081e80000100800 */
[----:B0-----:R-:W3:Y:S04]  /*8e00*/  LDL.LU.64 R6, [R1+0x150] ;  /* 0x0001500001067983 */ /* 0x001ee80000300a00 */
[----:B---3--:R-:W3:Y:S04]  /*8e10*/  LDG.E.U16 R9, [R6.64] ;  /* 0x0000000406097981 */ /* 0x008ee8000c1e1500 */
[----:B------:R-:W-:Y:S04]  /*8e20*/  STL [R1+0x1204], R8 ;  /* 0x0012040801007387 */ /* 0x000fe80000100800 */
[----:B---3--:R-:W-:Y:S04]  /*8e30*/  STL [R1+0x1208], R9 ;  /* 0x0012080901007387 */ /* 0x008fe80000100800 */
[----:B------:R-:W-:Y:S04]  /*8e40*/  STL [R1+0x120c], R10 ;  /* 0x00120c0a01007387 */ /* 0x000fe80000100800 */
[----:B------:R-:W-:Y:S04]  /*8e50*/  STL [R1+0x1210], R12 ;  /* 0x0012100c01007387 */ /* 0x000fe80000100800 */
[----:B------:R-:W-:Y:S04]  /*8e60*/  STL [R1+0x1214], R14 ;  /* 0x0012140e01007387 */ /* 0x000fe80000100800 */
[----:B------:R-:W-:Y:S04]  /*8e70*/  STL [R1+0x1218], R16 ;  /* 0x0012181001007387 */ /* 0x000fe80000100800 */
[----:B------:R-:W-:Y:S04]  /*8e80*/  STL [R1+0x121c], R18 ;  /* 0x00121c1201007387 */ /* 0x000fe80000100800 */
[----:B-----5:R-:W-:Y:S04]  /*8e90*/  STL [R1+0x1220], R20 ;  /* 0x0012201401007387 */ /* 0x020fe80000100800 */
[----:B------:R-:W-:Y:S04]  /*8ea0*/  STL [R1+0x1224], R22 ;  /* 0x0012241601007387 */ /* 0x000fe80000100800 */
[----:B----4-:R-:W-:Y:S04]  /*8eb0*/  STL [R1+0x1228], R24 ;  /* 0x0012281801007387 */ /* 0x010fe80000100800 */
[----:B------:R0:W-:Y:S04]  /*8ec0*/  STL [R1+0x122c], R26 ;  /* 0x00122c1a01007387 */ /* 0x0001e80000100800 */
[----:B0-----:R-:W3:Y:S04]  /*8ed0*/  LDL.LU R26, [R1+0xe0] ;  /* 0x0000e000011a7983 */ /* 0x001ee80000300800 */
[----:B---3--:R0:W-:Y:S04]  /*8ee0*/  STL [R1+0x1230], R26 ;  /* 0x0012301a01007387 */ /* 0x0081e80000100800 */
[----:B0-----:R-:W3:Y:S04]  /*8ef0*/  LDL.LU R26, [R1+0xe8] ;  /* 0x0000e800011a7983 */ /* 0x001ee80000300800 */
[----:B---3--:R0:W-:Y:S04]  /*8f00*/  STL [R1+0x1234], R26 ;  /* 0x0012341a01007387 */ /* 0x0081e80000100800 */
[----:B0-----:R-:W3:Y:S01]  /*8f10*/  LDL.LU R26, [R1+0xf0] ;  /* 0x0000f000011a7983 */ /* 0x001ee20000300800 */
[----:B------:R-:W-:-:S03]  /*8f20*/  MOV R11, c[0x0][0x1d0] ;  /* 0x00007400000b7a02 */ /* 0x000fc60000000f00 */
[----:B--2---:R-:W-:Y:S04]  /*8f30*/  STS.U16 [R0+0x8c00], R5 ;  /* 0x008c000500007388 */ /* 0x004fe80000000400 */
[----:B------:R-:W-:Y:S04]  /*8f40*/  STS.U16 [R0+0x9c00], R4 ;  /* 0x009c000400007388 */ /* 0x000fe80000000400 */
[----:B------:R-:W-:Y:S04]  /*8f50*/  STS.U16 [R0+0xac00], R3 ;  /* 0x00ac000300007388 */ /* 0x000fe80000000400 */
[----:B---3--:R0:W-:Y:S04]  /*8f60*/  STL [R1+0x1238], R26 ;  /* 0x0012381a01007387 */ /* 0x0081e80000100800 */
[----:B0-----:R-:W2:Y:S04]  /*8f70*/  LDL.LU R26, [R1+0xf8] ;  /* 0x0000f800011a7983 */ /* 0x001ea80000300800 */
[----:B------:R-:W3:Y:S04]  /*8f80*/  LDL.LU R24, [R1+0xd8] ;  /* 0x0000d80001187983 */ /* 0x000ee80000300800 */
[----:B------:R-:W4:Y:S04]  /*8f90*/  LDL.LU R22, [R1+0xd0] ;  /* 0x0000d00001167983 */ /* 0x000f280000300800 */
[----:B------:R-:W5:Y:S04]  /*8fa0*/  LDL.LU R20, [R1+0xc8] ;  /* 0x0000c80001147983 */ /* 0x000f680000300800 */
        /* <DEDUP_REMOVED lines=10> */
[----:B------:R-:W3:Y:S01]  /*9050*/  LDL.LU R4, [R1+0x70] ;  /* 0x0000700001047983 */ /* 0x000ee20000300800 */
[----:B------:R-:W-:-:S03]  /*9060*/  ISETP.GE.AND P0, PT, R11, 0x1, PT ;  /* 0x000000010b00780c */ /* 0x000fc60003f06270 */
[----:B------:R0:W-:Y:S04]  /*9070*/  STS.U16 [R0+0xbc00], R2 ;  /* 0x00bc000200007388 */ /* 0x0001e80000000400 */
[----:B------:R-:W3:Y:S04]  /*9080*/  LDL.LU R3, [R1+0x68] ;  /* 0x0000680001037983 */ /* 0x000ee80000300800 */
[----:B------:R1:W-:Y:S04]  /*9090*/  STS.U16 [R0+0xcc00], R29 ;  /* 0x00cc001d00007388 */ /* 0x0003e80000000400 */
[----:B0-----:R-:W3:Y:S04]  /*90a0*/  LDL.LU R2, [R1+0x60] ;  /* 0x0000600001027983 */ /* 0x001ee80000300800 */
[----:B------:R0:W-:Y:S04]  /*90b0*/  STS.U16 [R0+0xdc00], R28 ;  /* 0x00dc001c00007388 */ /* 0x0001e80000000400 */
[----:B-1----:R-:W3:Y:S04]  /*90c0*/  LDL.LU R29, [R1+0x58] ;  /* 0x00005800011d7983 */ /* 0x002ee80000300800 */
        /* <DEDUP_REMOVED lines=10> */
[----:B--2---:R0:W-:Y:S04]  /*9170*/  STS.U16 [R0+0xec00], R26 ;  /* 0x00ec001a00007388 */ /* 0x0041e80000000400 */
[----:B0-----:R-:W2:Y:S04]  /*9180*/  LDL.LU R26, [R1+0x1238] ;  /* 0x00123800011a7983 */ /* 0x001ea80000300800 */
[----:B--2---:R0:W-:Y:S04]  /*9190*/  STS.U16 [R0+0xfc00], R26 ;  /* 0x00fc001a00007388 */ /* 0x0041e80000000400 */
[----:B0-----:R-:W2:Y:S04]  /*91a0*/  LDL.LU R26, [R1+0x1234] ;  /* 0x00123400011a7983 */ /* 0x001ea80000300800 */
[----:B--2---:R0:W-:Y:S04]  /*91b0*/  STS.U16 [R0+0x10c00], R26 ;  /* 0x010c001a00007388 */ /* 0x0041e80000000400 */
[----:B0-----:R-:W2:Y:S04]  /*91c0*/  LDL.LU R26, [R1+0x1230] ;  /* 0x00123000011a7983 */ /* 0x001ea80000300800 */
[----:B---3--:R-:W-:Y:S04]  /*91d0*/  STS.U16 [R0+0x12c00], R24 ;  /* 0x012c001800007388 */ /* 0x008fe80000000400 */
[----:B----4-:R-:W-:Y:S04]  /*91e0*/  STS.U16 [R0+0x13c00], R22 ;  /* 0x013c001600007388 */ /* 0x010fe80000000400 */
[----:B-----5:R-:W-:Y:S04]  /*91f0*/  STS.U16 [R0+0x14c00], R20 ;  /* 0x014c001400007388 */ /* 0x020fe80000000400 */
        /* <DEDUP_REMOVED lines=17> */
[----:B------:R-:W3:Y:S04]  /*9310*/  LDL.LU R24, [R1+0x1228] ;  /* 0x0012280001187983 */ /* 0x000ee80000300800 */
        /* <DEDUP_REMOVED lines=26> */
[----:B--2---:R-:W-:Y:S04]  /*94c0*/  STS.U16 [R0+0x3fc00], R26 ;  /* 0x03fc001a00007388 */ /* 0x004fe80000000400 */
        /* <DEDUP_REMOVED lines=15> */
[----:B------:R1:W-:Y:S04]  /*95c0*/  STS.U16 [R0+0x2fc00], R2 ;  /* 0x02fc000200007388 */ /* 0x0003e80000000400 */
[----:B------:R-:W-:Y:S04]  /*95d0*/  STS.U16 [R0+0x2ec00], R29 ;  /* 0x02ec001d00007388 */ /* 0x000fe80000000400 */
[----:B------:R2:W-:Y:S01]  /*95e0*/  STS.U16 [R0+0x2dc00], R28 ;  /* 0x02dc001c00007388 */ /* 0x0005e20000000400 */
[----:B0-----:R-:W-:Y:S01]  /*95f0*/  IMAD.MOV.U32 R3, RZ, RZ, -0x800000 ;  /* 0xff800000ff037424 */ /* 0x001fe200078e00ff */
[----:B-1----:R-:W-:Y:S01]  /*9600*/  MOV R2, 0xff800000 ;  /* 0xff80000000027802 */ /* 0x002fe20000000f00 */
[----:B--2---:R-:W-:-:S05]  /*9610*/  IMAD.MOV.U32 R0, RZ, RZ, 0x3f800000 ;  /* 0x3f800000ff007424 */ /* 0x004fca00078e00ff */
[----:B------:R0:W-:Y:S04]  /*9620*/  STL [R1+0x930], R0 ;  /* 0x0009300001007387 */ /* 0x0001e80000100800 */
[----:B------:R-:W-:Y:S01]  /*9630*/  STL [R1+0x8dc], R3 ;  /* 0x0008dc0301007387 */ /* 0x000fe20000100800 */
[----:B0-----:R-:W-:-:S03]  /*9640*/  IMAD.MOV.U32 R0, RZ, RZ, -0x800000 ;  /* 0xff800000ff007424 */ /* 0x001fc600078e00ff */
[----:B------:R-:W-:Y:S04]  /*9650*/  STL [R1+0x8d8], R2 ;  /* 0x0008d80201007387 */ /* 0x000fe80000100800 */
        /* <DEDUP_REMOVED lines=27> */
[----:B------:R0:W-:Y:S04]  /*9810*/  STL [R1+0x7e4], R0 ;  /* 0x0007e40001007387 */ /* 0x0001e80000100800 */
[----:B------:R1:W-:Y:S04]  /*9820*/  STL [R1+0x7d4], R3 ;  /* 0x0007d40301007387 */ /* 0x0003e80000100800 */
[----:B------:R2:W-:Y:S01]  /*9830*/  STL [R1+0x7c0], R2 ;  /* 0x0007c00201007387 */ /* 0x0005e20000100800 */
[----:B0-----:R-:W-:Y:S01]  /*9840*/  IMAD.MOV.U32 R0, RZ, RZ, 0x3f800000 ;  /* 0x3f800000ff007424 */ /* 0x001fe200078e00ff */
[----:B-1----:R-:W-:-:S04]  /*9850*/  MOV R3, 0x3f800000 ;  /* 0x3f80000000037802 */ /* 0x002fc80000000f00 */
[----:B------:R-:W-:Y:S01]  /*9860*/  STL [R1+0x934], R0 ;  /* 0x0009340001007387 */ /* 0x000fe20000100800 */
[----:B--2---:R-:W-:-:S03]  /*9870*/  IMAD.MOV.U32 R2, RZ, RZ, 0x3f800000 ;  /* 0x3f800000ff027424 */ /* 0x004fc600078e00ff */
        /* <DEDUP_REMOVED lines=29> */
[----:B------:R1:W-:Y:S04]  /*9a50*/  STL [R1+0x480], RZ ;  /* 0x000480ff01007387 */ /* 0x0003e80000100800 */
[----:B------:R1:W-:Y:S04]  /*9a60*/  STL [R1+0x9ac], R0 ;  /* 0x0009ac0001007387 */ /* 0x0003e80000100800 */
[----:B------:R1:W-:Y:S04]  /*9a70*/  STL [R1+0x484], RZ ;  /* 0x000484ff01007387 */ /* 0x0003e80000100800 */
        /* <DEDUP_REMOVED lines=250> */
[----:B------:R-:W0:Y:S04]  /*aa20*/  S2R R13, SR_TID.X ;  /* 0x00000000000d7919 */ /* 0x000e280000002100 */
[----:B------:R1:W-:Y:S04]  /*aa30*/  STL [R1+0x740], RZ ;  /* 0x000740ff01007387 */ /* 0x0003e80000100800 */
[----:B------:R1:W-:Y:S04]  /*aa40*/  STL [R1+0x744], RZ ;  /* 0x000744ff01007387 */ /* 0x0003e80000100800 */
[----:B------:R1:W-:Y:S04]  /*aa50*/  STL [R1+0x748], RZ ;  /* 0x000748ff01007387 */ /* 0x0003e80000100800 */
[----:B------:R1:W-:Y:S01]  /*aa60*/  STL [R1+0x74c], RZ ;  /* 0x00074cff01007387 */ /* 0x0003e20000100800 */
[----:B0-----:R-:W-:Y:S01]  /*aa70*/  LOP3.LUT R3, R13, 0x1ff, RZ, 0xc0, !PT ;  /* 0x000001ff0d037812 */ /* 0x001fe200078ec0ff */
[----:B------:R-:W-:Y:S05]  /*aa80*/  @!P0 BRA `(.L_x_0) ;  /* 0x0005c48000008947 */ /* 0x000fea0003800000 */
[----:B-1----:R-:W-:Y:S01]  /*aa90*/  SHF.R.U32.HI R26, RZ, 0x7, R13 ;  /* 0x00000007ff1a7819 */ /* 0x002fe2000001160d */
[----:B------:R-:W-:-:S03]  /*aaa0*/  IMAD.MOV.U32 R0, RZ, RZ, c[0x0][0x1b8] ;  /* 0x00006e00ff007624 */ /* 0x000fc600078e00ff */
[----:B------:R-:W-:-:S05]  /*aab0*/  SGXT.U32 R26, R26, 0x2 ;  /* 0x000000021a1a781a */ /* 0x000fca0000000000 */
[----:B------:R-:W-:-:S05]  /*aac0*/  IMAD R26, R26, c[0x0][0x1b8], RZ ;  /* 0x00006e001a1a7a24 */ /* 0x000fca00078e02ff */
        /* <DEDUP_REMOVED lines=10> */
[C---:B------:R-:W-:Y:S01]  /*ab70*/  IMAD R10, R0.reuse, 0x4, R19 ;  /* 0x00000004000a7824 */ /* 0x040fe200078e0213 */
[----:B------:R0:W-:Y:S03]  /*ab80*/  STL.64 [R1+0x12c8], R18 ;  /* 0x0012c81201007387 */ /* 0x0001e60000100a00 */
[----:B------:R-:W-:-:S05]  /*ab90*/  IMAD R14, R0, 0x4, R10 ;  /* 0x00000004000e7824 */ /* 0x000fca00078e020a */
[C---:B------:R-:W-:Y:S01]  /*aba0*/  LEA R17, R0.reuse, R14, 0x2 ;  /* 0x0000000e00117211 */ /* 0x040fe200078e10ff */
[----:B0-----:R-:W0:Y:S04]  /*abb0*/  S2R R19, SR_TID.X ;  /* 0x0000000000137919 */ /* 0x001e280000002100 */
[----:B------:R-:W-:-:S04]  /*abc0*/  IMAD R9, R0, 0x4, R17 ;  /* 0x0000000400097824 */ /* 0x000fc800078e0211 */
[----:B------:R-:W-:-:S05]  /*abd0*/  IMAD R6, R0, 0x4, R9 ;  /* 0x0000000400067824 */ /* 0x000fca00078e0209 */
[----:B------:R-:W-:-:S05]  /*abe0*/  LEA R12, R0, R6, 0x2 ;  /* 0x00000006000c7211 */ /* 0x000fca00078e10ff */
[----:B------:R-:W-:-:S04]  /*abf0*/  IMAD R15, R0, 0x4, R12 ;  /* 0x00000004000f7824 */ /* 0x000fc800078e020c */
[----:B------:R-:W-:-:S05]  /*ac00*/  IMAD R13, R0, 0x4, R15 ;  /* 0x00000004000d7824 */ /* 0x000fca00078e020f */
[C---:B------:R-:W-:Y:S01]  /*ac10*/  LEA R21, R0.reuse, R13, 0x2 ;  /* 0x0000000d00157211 */ /* 0x040fe200078e10ff */
[----:B------:R1:W-:Y:S04]  /*ac20*/  STL.64 [R1+0x12a8], R12 ;  /* 0x0012a80c01007387 */ /* 0x0003e80000100a00 */
[----:B------:R-:W-:-:S04]  /*ac30*/  IMAD R20, R0, 0x4, R21 ;  /* 0x0000000400147824 */ /* 0x000fc800078e0215 */
[----:B------:R-:W-:Y:S01]  /*ac40*/  IMAD R7, R0, 0x4, R20 ;  /* 0x0000000400077824 */ /* 0x000fe200078e0214 */
[----:B------:R-:W-:Y:S01]  /*ac50*/  STL.64 [R1+0x12b0], R20 ;  /* 0x0012b01401007387 */ /* 0x000fe20000100a00 */
[----:B-1----:R-:W-:-:S03]  /*ac60*/  IMAD R13, R3, c[0x0][0x1a8], RZ ;  /* 0x00006a00030d7a24 */ /* 0x002fc600078e02ff */
[----:B------:R-:W-:Y:S01]  /*ac70*/  LEA R5, R0, R7, 0x2 ;  /* 0x0000000700057211 */ /* 0x000fe200078e10ff */
[----:B------:R1:W-:Y:S01]  /*ac80*/  STL.64 [R1+0x12c0], R6 ;  /* 0x0012c00601007387 */ /* 0x0003e20000100a00 */
[----:B0-----:R-:W-:-:S03]  /*ac90*/  LOP3.LUT R12, R19, 0x1c, RZ, 0xc0, !PT ;  /* 0x0000001c130c7812 */ /* 0x001fc600078ec0ff */
[----:B------:R-:W-:-:S04]  /*aca0*/  IMAD R27, R0, 0x4, R5 ;  /* 0x00000004001b7824 */ /* 0x000fc800078e0205 */
[C---:B------:R-:W-:Y:S01]  /*acb0*/  IMAD R4, R0.reuse, 0x4, R27 ;  /* 0x0000000400047824 */ /* 0x040fe200078e021b */
[----:B-1----:R-:W0:Y:S04]  /*acc0*/  S2R R7, SR_CTAID.Y ;  /* 0x0000000000077919 */ /* 0x002e280000002600 */
[----:B------:R-:W-:Y:S01]  /*acd0*/  LEA R8, R0, R4, 0x2 ;  /* 0x0000000400087211 */ /* 0x000fe200078e10ff */
[----:B------:R-:W-:Y:S01]  /*ace0*/  IMAD.SHL.U32 R6, R12, 0x10, RZ ;  /* 0x000000100c067824 */ /* 0x000fe200078e00ff */
[----:B------:R0:W-:Y:S03]  /*acf0*/  STL.64 [R1+0x1298], R4 ;  /* 0x0012980401007387 */ /* 0x0001e60000100a00 */
[----:B------:R-:W-:-:S04]  /*ad00*/  IMAD R24, R0, 0x4, R8 ;  /* 0x0000000400187824 */ /* 0x000fc800078e0208 */
[----:B------:R-:W-:-:S05]  /*ad10*/  IMAD R23, R0, 0x4, R24 ;  /* 0x0000000400177824 */ /* 0x000fca00078e0218 */
[----:B------:R-:W-:-:S05]  /*ad20*/  LEA R2, R0, R23, 0x2 ;  /* 0x0000001700027211 */ /* 0x000fca00078e10ff */
[----:B------:R1:W-:Y:S01]  /*ad30*/  STL [R1], R2 ;  /* 0x0000000201007387 */ /* 0x0003e20000100800 */
[C---:B------:R-:W-:Y:S02]  /*ad40*/  IMAD R29, R0.reuse, 0x4, R2 ;  /* 0x00000004001d7824 */ /* 0x040fe400078e0202 */
[----:B0-----:R-:W-:Y:S02]  /*ad50*/  IMAD R5, R7, c[0x0][0x1a0], RZ ;  /* 0x0000680007057a24 */ /* 0x001fe400078e02ff */
[C---:B------:R-:W-:Y:S02]  /*ad60*/  IMAD R28, R0.reuse, 0x4, R29 ;  /* 0x00000004001c7824 */ /* 0x040fe400078e021d */
[----:B------:R-:W-:Y:S01]  /*ad70*/  IMAD.SHL.U32 R18, R5, 0x2, RZ ;  /* 0x0000000205127824 */ /* 0x000fe200078e00ff */
[----:B-1----:R-:W-:Y:S01]  /*ad80*/  SHF.R.U32.HI R2, RZ, 0x3, R3 ;  /* 0x00000003ff027819 */ /* 0x002fe20000011603 */
[----:B------:R-:W-:Y:S01]  /*ad90*/  IMAD.SHL.U32 R3, R13, 0x2, RZ ;  /* 0x000000020d037824 */ /* 0x000fe200078e00ff */
[----:B------:R-:W-:Y:S01]  /*ada0*/  LEA R4, R0, R28, 0x2 ;  /* 0x0000001c00047211 */ /* 0x000fe200078e10ff */
[----:B------:R-:W-:Y:S01]  /*adb0*/  STL.64 [R1+0x1280], R28 ;  /* 0x0012801c01007387 */ /* 0x000fe20000100a00 */
[----:B------:R-:W-:Y:S01]  /*adc0*/  LOP3.LUT R2, R2, 0x3c, RZ, 0xc0, !PT ;  /* 0x0000003c02027812 */ /* 0x000fe200078ec0ff */
[----:B------:R-:W-:Y:S01]  /*add0*/  IMAD R7, R7, c[0x0][0x1b0], RZ ;  /* 0x00006c0007077a24 */ /* 0x000fe200078e02ff */
[----:B------:R-:W-:Y:S01]  /*ade0*/  IADD3 R20, P0, P1, R3, c[0x0][0x168], R18 ;  /* 0x00005a0003147a10 */ /* 0x000fe2000791e012 */
[----:B------:R0:W-:Y:S01]  /*adf0*/  STL [R1+0x14], R4 ;  /* 0x0000140401007387 */ /* 0x0001e20000100800 */
[----:B------:R-:W-:-:S02]  /*ae00*/  IADD3 R2, R6, R2, RZ ;  /* 0x0000000206027210 */ /* 0x000fc40007ffe0ff */
[----:B------:R-:W-:Y:S01]  /*ae10*/  LOP3.LUT R6, R19, 0x7f, RZ, 0xc0, !PT ;  /* 0x0000007f13067812 */ /* 0x000fe200078ec0ff */
[----:B------:R-:W1:Y:S04]  /*ae20*/  S2R R18, SR_TID.X ;  /* 0x0000000000127919 */ /* 0x000e680000002100 */
[----:B------:R-:W-:Y:S01]  /*ae30*/  IMAD R6, R6, c[0x0][0x1b4], RZ ;  /* 0x00006d0006067a24 */ /* 0x000fe200078e02ff */
[----:B0-----:R-:W-:-:S05]  /*ae40*/  LEA R4, R0, R4, 0x2 ;  /* 0x0000000400047211 */ /* 0x001fca00078e10ff */
[----:B------:R-:W-:-:S04]  /*ae50*/  IMAD R28, R0, 0x4, R4 ;  /* 0x00000004001c7824 */ /* 0x000fc800078e0204 */
[----:B------:R-:W-:Y:S01]  /*ae60*/  IMAD R3, R0, 0x4, R28 ;  /* 0x0000000400037824 */ /* 0x000fe200078e021c */
[----:B------:R0:W-:Y:S04]  /*ae70*/  STL [R1+0xc], R28 ;  /* 0x00000c1c01007387 */ /* 0x0001e80000100800 */
[----:B------:R2:W-:Y:S01]  /*ae80*/  STL [R1+0x24], R3 ;  /* 0x0000240301007387 */ /* 0x0005e20000100800 */
[----:B-1----:R-:W-:Y:S01]  /*ae90*/  IMAD.SHL.U32 R18, R18, 0x4, RZ ;  /* 0x0000000412127824 */ /* 0x002fe200078e00ff */
[----:B0-----:R-:W-:-:S04]  /*aea0*/  LOP3.LUT R28, R19, 0x1e0, RZ, 0xc0, !PT ;  /* 0x000001e0131c7812 */ /* 0x001fc800078ec0ff */
[----:B------:R-:W-:Y:S01]  /*aeb0*/  LOP3.LUT R2, R18, 0x7c, RZ, 0xc0, !PT ;  /* 0x0000007c12027812 */ /* 0x000fe200078ec0ff */
[----:B------:R-:W-:Y:S01]  /*aec0*/  IMAD.HI R18, R5, 0x2, RZ ;  /* 0x0000000205127827 */ /* 0x000fe200078e02ff */
[----:B------:R-:W-:Y:S02]  /*aed0*/  LEA R5, R0, R3, 0x2 ;  /* 0x0000000300057211 */ /* 0x000fe400078e10ff */
[----:B------:R-:W-:Y:S01]  /*aee0*/  SHF.R.U32.HI R21, RZ, 0x1, R28 ;  /* 0x00000001ff157819 */ /* 0x000fe2000001161c */
[----:B------:R-:W-:Y:S02]  /*aef0*/  IMAD R2, R12, 0x40, R2 ;  /* 0x000000400c027824 */ /* 0x000fe400078e0202 */
[----:B------:R0:W-:Y:S01]  /*af00*/  STL [R1+0x20], R5 ;  /* 0x0000200501007387 */ /* 0x0001e20000100800 */
[----:B--2---:R-:W-:Y:S01]  /*af10*/  IMAD.HI R3, R13, 0x2, RZ ;  /* 0x000000020d037827 */ /* 0x004fe200078e02ff */
[----:B------:R-:W-:Y:S02]  /*af20*/  SHF.L.U32 R13, R7, 0x1, RZ ;  /* 0x00000001070d7819 */ /* 0x000fe400000006ff */
[----:B------:R-:W-:Y:S01]  /*af30*/  LOP3.LUT R29, R2, R21, RZ, 0x3c, !PT ;  /* 0x00000015021d7212 */ /* 0x000fe200078e3cff */
[----:B------:R-:W-:Y:S01]  /*af40*/  IMAD.SHL.U32 R12, R6, 0x2, RZ ;  /* 0x00000002060c7824 */ /* 0x000fe200078e00ff */
[----:B------:R-:W-:Y:S01]  /*af50*/  IADD3.X R21, R3, c[0x0][0x16c], R18, P0, P1 ;  /* 0x00005b0003157a10 */ /* 0x000fe200007e2412 */
[----:B------:R-:W-:Y:S01]  /*af60*/  IMAD.HI R7, R7, 0x2, RZ ;  /* 0x0000000207077827 */ /* 0x000fe200078e02ff */
[----:B------:R-:W-:-:S02]  /*af70*/  LOP3.LUT R3, R19, 0x10, RZ, 0xc0, !PT ;  /* 0x0000001013037812 */ /* 0x000fc400078ec0ff */
[----:B------:R-:W-:Y:S01]  /*af80*/  IADD3 R2, P0, P1, R12, c[0x0][0x170], R13 ;  /* 0x00005c000c027a10 */ /* 0x000fe2000791e00d */
[----:B0-----:R-:W-:Y:S01]  /*af90*/  IMAD R5, R0, 0x4, R5 ;  /* 0x0000000400057824 */ /* 0x001fe200078e0205 */
[----:B------:R-:W-:Y:S01]  /*afa0*/  LOP3.LUT R12, R19, 0x7, RZ, 0xc0, !PT ;  /* 0x00000007130c7812 */ /* 0x000fe200078ec0ff */
[----:B------:R-:W-:Y:S02]  /*afb0*/  IMAD.SHL.U32 R18, R3, 0x100, RZ ;  /* 0x0000010003127824 */ /* 0x000fe400078e00ff */
[----:B------:R-:W-:Y:S01]  /*afc0*/  IMAD.HI R6, R6, 0x2, RZ ;  /* 0x0000000206067827 */ /* 0x000fe200078e02ff */
[----:B------:R0:W-:Y:S01]  /*afd0*/  STL [R1+0x1c], R5 ;  /* 0x00001c0501007387 */ /* 0x0001e20000100800 */
[----:B------:R-:W-:-:S04]  /*afe0*/  SHF.L.U32 R13, R12, 0x4, RZ ;  /* 0x000000040c0d7819 */ /* 0x000fc800000006ff */
[----:B------:R-:W-:Y:S01]  /*aff0*/  LEA R3, R28, R13, 0x8 ;  /* 0x0000000d1c037211 */ /* 0x000fe200078e40ff */
[----:B0-----:R-:W-:-:S05]  /*b000*/  IMAD R5, R0, 0x4, R5 ;  /* 0x0000000400057824 */ /* 0x001fca00078e0205 */
[----:B------:R0:W-:Y:S04]  /*b010*/  STL [R1+0x3c], R5 ;  /* 0x00003c0501007387 */ /* 0x0001e80000100800 */
[----:B------:R1:W-:Y:S01]  /*b020*/  STL.64 [R1+0x6f0], R20 ;  /* 0x0006f01401007387 */ /* 0x0003e20000100a00 */
[----:B0-----:R-:W-:-:S05]  /*b030*/  LEA R5, R0, R5, 0x2 ;  /* 0x0000000500057211 */ /* 0x001fca00078e10ff */
[----:B------:R-:W-:Y:S01]  /*b040*/  IMAD R29, R0, 0x4, R5 ;  /* 0x00000004001d7824 */ /* 0x000fe200078e0205 */
[C---:B-1----:R-:W-:Y:S01]  /*b050*/  SHF.L.U32 R20, R19.reuse, 0x8, RZ ;  /* 0x0000000813147819 */ /* 0x042fe200000006ff */
[----:B------:R-:W-:Y:S01]  /*b060*/  IMAD.SHL.U32 R21, R19, 0x2, RZ ;  /* 0x0000000213157824 */ /* 0x000fe200078e00ff */
[----:B------:R0:W-:Y:S01]  /*b070*/  STL.64 [R1+0x12b8], R4 ;  /* 0x0012b80401007387 */ /* 0x0001e20000100a00 */
[----:B------:R-:W-:Y:S01]  /*b080*/  IMAD R19, R12, 0x4, R28 ;  /* 0x000000040c137824 */ /* 0x000fe200078e021c */
[C---:B------:R-:W-:Y:S01]  /*b090*/  LOP3.LUT R20, R13.reuse, 0xf00, R20, 0xf8, !PT ;  /* 0x00000f000d147812 */ /* 0x040fe200078ef814 */
[----:B------:R-:W-:Y:S01]  /*b0a0*/  IMAD R28, R0, 0x4, R26 ;  /* 0x00000004001c7824 */ /* 0x000fe200078e021a */
[----:B------:R-:W-:-:S04]  /*b0b0*/  LOP3.LUT R20, R13, 0x30, R21, 0x78, !PT ;  /* 0x000000300d147812 */ /* 0x000fc800078e7815 */
[----:B------:R-:W-:Y:S01]  /*b0c0*/  LEA R19, R19, R20, 0x6 ;  /* 0x0000001413137211 */ /* 0x000fe200078e30ff */
[----:B0-----:R-:W-:Y:S02]  /*b0d0*/  IMAD R4, R0, 0x4, R29 ;  /* 0x0000000400047824 */ /* 0x001fe400078e021d */
[----:B------:R-:W-:-:S03]  /*b0e0*/  IMAD R5, R12, 0x210, RZ ;  /* 0x000002100c057824 */ /* 0x000fc600078e02ff */
[----:B------:R0:W-:Y:S02]  /*b0f0*/  STL [R1+0x50], R4 ;  /* 0x0000500401007387 */ /* 0x0001e40000100800 */
[--C-:B------:R-:W-:Y:S02]  /*b100*/  LOP3.LUT R13, R5, 0x10, R21.reuse, 0x78, !PT ;  /* 0x00000010050d7812 */ /* 0x100fe400078e7815 */
[----:B------:R-:W-:Y:S02]  /*b110*/  LOP3.LUT R5, R3, 0x30, R21, 0x78, !PT ;  /* 0x0000003003057812 */ /* 0x000fe400078e7815 */
[----:B------:R-:W-:Y:S02]  /*b120*/  LOP3.LUT R13, R13, R18, RZ, 0xfc, !PT ;  /* 0x000000120d0d7212 */ /* 0x000fe400078efcff */
[C---:B------:R-:W-:Y:S01]  /*b130*/  LEA R18, R0.reuse, R26, 0x2 ;  /* 0x0000001a00127211 */ /* 0x040fe200078e10ff */
[----:B0-----:R-:W-:Y:S01]  /*b140*/  IMAD R4, R0, 0x4, R4 ;  /* 0x0000000400047824 */ /* 0x001fe200078e0204 */
[----:B------:R-:W-:-:S02]  /*b150*/  IADD3.X R3, R6, c[0x0][0x174], R7, P0, P1 ;  /* 0x00005d0006037a10 */ /* 0x000fc400007e2407 */
[-C--:B------:R-:W-:Y:S01]  /*b160*/  LEA R6, P0, R26, R2.reuse, 0x1 ;  /* 0x000000021a067211 */ /* 0x080fe200078008ff */
[----:B------:R-:W-:Y:S01]  /*b170*/  IMAD R18, R0, 0x4, R18 ;  /* 0x0000000400127824 */ /* 0x000fe200078e0212 */
[----:B------:R0:W-:Y:S01]  /*b180*/  STL [R1+0x4c], R4 ;  /* 0x00004c0401007387 */ /* 0x0001e20000100800 */
[----:B------:R-:W-:Y:S02]  /*b190*/  LEA R5, R12, R5, 0xa ;  /* 0x000000050c057211 */ /* 0x000fe400078e50ff */
[-C--:B------:R-:W-:Y:S01]  /*b1a0*/  LEA.HI.X.SX32 R7, R26, R3.reuse, 0x1, P0 ;  /* 0x000000031a077211 */ /* 0x080fe200000f0eff */
[----:B------:R1:W-:Y:S01]  /*b1b0*/  STL [R1+0x6fc], R19 ;  /* 0x0006fc1301007387 */ /* 0x0003e20000100800 */
[-C--:B------:R-:W-:Y:S02]  /*b1c0*/  LEA R12, P0, R18, R2.reuse, 0x1 ;  /* 0x00000002120c7211 */ /* 0x080fe400078008ff */
[-C--:B------:R-:W-:Y:S01]  /*b1d0*/  LEA R20, P1, R28, R2.reuse, 0x1 ;  /* 0x000000021c147211 */ /* 0x080fe200078208ff */
[----:B------:R2:W-:Y:S01]  /*b1e0*/  STL.64 [R1+0x11a0], R6 ;  /* 0x0011a00601007387 */ /* 0x0005e20000100a00 */
[----:B------:R-:W-:Y:S01]  /*b1f0*/  LEA.HI.X.SX32 R13, R18, R3, 0x1, P0 ;  /* 0x00000003120d7211 */ /* 0x000fe200000f0eff */
[----:B0-----:R-:W-:Y:S01]  /*b200*/  IMAD R4, R0, 0x4, R4 ;  /* 0x0000000400047824 */ /* 0x001fe200078e0204 */
[----:B------:R-:W-:-:S02]  /*b210*/  LEA R18, P0, R25, R2, 0x1 ;  /* 0x0000000219127211 */ /* 0x000fc400078008ff */
[----:B------:R-:W-:Y:S01]  /*b220*/  LEA.HI.X.SX32 R21, R28, R3, 0x1, P1 ;  /* 0x000000031c157211 */ /* 0x000fe200008f0eff */
[C---:B-1----:R-:W-:Y:S02]  /*b230*/  IMAD R19, R0.reuse, 0x4, R26 ;  /* 0x0000000400137824 */ /* 0x042fe400078e021a */
[C---:B------:R-:W-:Y:S02]  /*b240*/  IMAD R4, R0.reuse, 0x4, R4 ;  /* 0x0000000400047824 */ /* 0x040fe400078e0204 */
[C---:B------:R-:W-:Y:S01]  /*b250*/  IMAD R19, R0.reuse, 0x4, R19 ;  /* 0x0000000400137824 */ /* 0x040fe200078e0213 */
[----:B------:R0:W-:Y:S01]  /*b260*/  STL.64 [R1+0x1198], R20 ;  /* 0x0011981401007387 */ /* 0x0001e20000100a00 */
[C---:B------:R-:W-:Y:S02]  /*b270*/  IMAD R4, R0.reuse, 0x4, R4 ;  /* 0x0000000400047824 */ /* 0x040fe400078e0204 */
[C---:B------:R-:W-:Y:S01]  /*b280*/  IMAD R19, R0.reuse, 0x4, R19 ;  /* 0x0000000400137824 */ /* 0x040fe200078e0213 */
[----:B------:R1:W-:Y:S02]  /*b290*/  STL.64 [R1+0x1190], R12 ;  /* 0x0011900c01007387 */ /* 0x0003e40000100a00 */
[----:B------:R-:W-:-:S02]  /*b2a0*/  LEA R5, R0, R4, 0x2 ;  /* 0x0000000400057211 */ /* 0x000fc400078e10ff */
[----:B--2---:R-:W-:-:S03]  /*b2b0*/  LEA R6, P2, R19, R2, 0x1 ;  /* 0x0000000213067211 */ /* 0x004fc600078408ff */
[C---:B------:R-:W-:Y:S01]  /*b2c0*/  IMAD R26, R0.reuse, 0x4, R5 ;  /* 0x00000004001a7824 */ /* 0x040fe200078e0205 */
[-C--:B------:R-:W-:Y:S01]  /*b2d0*/  LEA.HI.X.SX32 R7, R19, R3.reuse, 0x1, P2 ;  /* 0x0000000313077211 */ /* 0x080fe200010f0eff */
[C---:B0-----:R-:W-:Y:S01]  /*b2e0*/  IMAD R21, R0.reuse, 0x4, R25 ;  /* 0x0000000400157824 */ /* 0x041fe200078e0219 */
[----:B------:R-:W-:Y:S02]  /*b2f0*/  LEA.HI.X.SX32 R19, R25, R3, 0x1, P0 ;  /* 0x0000000319137211 */ /* 0x000fe400000f0eff */
[----:B------:R-:W-:Y:S01]  /*b300*/  LEA R20, R0, R26, 0x2 ;  /* 0x0000001a00147211 */ /* 0x000fe200078e10ff */
[----:B------:R0:W-:Y:S01]  /*b310*/  STL.64 [R1+0x1188], R6 ;  /* 0x0011880601007387 */ /* 0x0001e20000100a00 */
[----:B-1----:R-:W-:-:S03]  /*b320*/  LEA R12, P1, R21, R2, 0x1 ;  /* 0x00000002150c7211 */ /* 0x002fc600078208ff */
[----:B------:R1:W-:Y:S01]  /*b330*/  STL.64 [R1+0x1180], R18 ;  /* 0x0011801201007387 */ /* 0x0003e20000100a00 */
[----:B------:R-:W-:Y:S02]  /*b340*/  IMAD R28, R0, 0x4, R20 ;  /* 0x00000004001c7824 */ /* 0x000fe400078e0214 */
[----:B------:R-:W-:Y:S01]  /*b350*/  IMAD.MOV.U32 R25, RZ, RZ, R4 ;  /* 0x000000ffff197224 */ /* 0x000fe200078e0004 */
[C---:B0-----:R-:W-:Y:S01]  /*b360*/  LEA R6, P2, R16.reuse, R2, 0x1 ;  /* 0x0000000210067211 */ /* 0x041fe200078408ff */
[----:B-1----:R-:W2:Y:S01]  /*b370*/  LDL.LU.64 R18, [R1+0x12c8] ;  /* 0x0012c80001127983 */ /* 0x002ea20000300a00 */
[-C--:B------:R-:W-:Y:S02]  /*b380*/  LEA.HI.X.SX32 R13, R21, R3.reuse, 0x1, P1 ;  /* 0x00000003150d7211 */ /* 0x080fe400008f0eff */
[----:B------:R-:W-:Y:S02]  /*b390*/  LEA.HI.X.SX32 R7, R16, R3, 0x1, P2 ;  /* 0x0000000310077211 */ /* 0x000fe400010f0eff */
[----:B------:R-:W-:Y:S01]  /*b3a0*/  LEA R4, R0, R28, 0x2 ;  /* 0x0000001c00047211 */ /* 0x000fe200078e10ff */
[----:B------:R-:W-:Y:S01]  /*b3b0*/  STL.64 [R1+0x1178], R12 ;  /* 0x0011780c01007387 */ /* 0x000fe20000100a00 */
[----:B------:R-:W-:-:S03]  /*b3c0*/  LEA R20, P0, R22, R2, 0x1 ;  /* 0x0000000216147211 */ /* 0x000fc600078008ff */
[----:B------:R0:W-:Y:S01]  /*b3d0*/  STL.64 [R1+0x1170], R6 ;  /* 0x0011700601007387 */ /* 0x0001e20000100a00 */
[----:B------:R-:W-:-:S03]  /*b3e0*/  LEA.HI.X.SX32 R21, R22, R3, 0x1, P0 ;  /* 0x0000000316157211 */ /* 0x000fc600000f0eff */
[----:B------:R1:W-:Y:S01]  /*b3f0*/  STL [R1+0x5c], R4 ;  /* 0x00005c0401007387 */ /* 0x0003e20000100800 */
[----:B0-----:R-:W-:Y:S01]  /*b400*/  LEA R6, P2, R11, R2, 0x1 ;  /* 0x000000020b067211 */ /* 0x001fe200078408ff */
[----:B-1----:R-:W-:-:S03]  /*b410*/  IMAD R4, R0, 0x4, R4 ;  /* 0x0000000400047824 */ /* 0x002fc600078e0204 */
[----:B------:R-:W-:Y:S02]  /*b420*/  LEA.HI.X.SX32 R7, R11, R3, 0x1, P2 ;  /* 0x000000030b077211 */ /* 0x000fe400010f0eff */
[----:B------:R0:W-:Y:S01]  /*b430*/  STL [R1+0x58], R4 ;  /* 0x0000580401007387 */ /* 0x0001e20000100800 */
[----:B------:R-:W-:-:S03]  /*b440*/  LEA R11, R0, R4, 0x2 ;  /* 0x00000004000b7211 */ /* 0x000fc600078e10ff */
[----:B------:R1:W-:Y:S02]  /*b450*/  STL.64 [R1+0x1168], R20 ;  /* 0x0011681401007387 */ /* 0x0003e40000100a00 */
[----:B0-----:R-:W-:Y:S01]  /*b460*/  IMAD R4, R0, 0x4, R11 ;  /* 0x0000000400047824 */ /* 0x001fe200078e020b */
[----:B--2---:R-:W-:-:S04]  /*b470*/  LEA R12, P1, R18, R2, 0x1 ;  /* 0x00000002120c7211 */ /* 0x004fc800078208ff */
[----:B------:R-:W-:Y:S01]  /*b480*/  LEA.HI.X.SX32 R13, R18, R3, 0x1, P1 ;  /* 0x00000003120d7211 */ /* 0x000fe200008f0eff */
[----:B------:R-:W-:Y:S01]  /*b490*/  IMAD.MOV.U32 R18, RZ, RZ, R5 ;  /* 0x000000ffff127224 */ /* 0x000fe200078e0005 */
[----:B-1----:R-:W-:-:S03]  /*b4a0*/  LEA R20, P1, R10, R2, 0x1 ;  /* 0x000000020a147211 */ /* 0x002fc600078208ff */
[----:B------:R0:W-:Y:S04]  /*b4b0*/  STL.64 [R1+0x1160], R12 ;  /* 0x0011600c01007387 */ /* 0x0001e80000100a00 */
[----:B------:R1:W-:Y:S01]  /*b4c0*/  STL.64 [R1+0x1158], R6 ;  /* 0x0011580601007387 */ /* 0x0003e20000100a00 */
[----:B------:R-:W-:Y:S02]  /*b4d0*/  LEA.HI.X.SX32 R21, R10, R3, 0x1, P1 ;  /* 0x000000030a157211 */ /* 0x000fe400008f0eff */
[-C--:B0-----:R-:W-:Y:S02]  /*b4e0*/  LEA R12, P2, R14, R2.reuse, 0x1 ;  /* 0x000000020e0c7211 */ /* 0x081fe400078408ff */
[----:B-1----:R-:W-:-:S04]  /*b4f0*/  LEA R6, P0, R19, R2, 0x1 ;  /* 0x0000000213067211 */ /* 0x002fc800078008ff */
[----:B------:R-:W-:-:S05]  /*b500*/  LEA.HI.X.SX32 R7, R19, R3, 0x1, P0 ;  /* 0x0000000313077211 */ /* 0x000fca00000f0eff */
[----:B------:R0:W-:Y:S04]  /*b510*/  STL.64 [R1+0x1150], R6 ;  /* 0x0011500601007387 */ /* 0x0001e80000100a00 */
[----:B0-----:R-:W2:Y:S01]  /*b520*/  LDL.LU.64 R6, [R1+0x12c0] ;  /* 0x0012c00001067983 */ /* 0x001ea20000300a00 */
[----:B------:R-:W-:Y:S01]  /*b530*/  IMAD R10, R0, 0x4, R4 ;  /* 0x00000004000a7824 */ /* 0x000fe200078e0204 */
[----:B------:R-:W-:Y:S02]  /*b540*/  LEA.HI.X.SX32 R13, R14, R3, 0x1, P2 ;  /* 0x000000030e0d7211 */ /* 0x000fe400010f0eff */
[----:B------:R-:W-:Y:S01]  /*b550*/  LEA R4, P0, R17, R2, 0x1 ;  /* 0x0000000211047211 */ /* 0x000fe200078008ff */
[----:B------:R0:W-:Y:S01]  /*b560*/  STL.64 [R1+0x1148], R20 ;  /* 0x0011481401007387 */ /* 0x0001e20000100a00 */
[----:B------:R-:W-:-:S02]  /*b570*/  LEA R22, R0, R10, 0x2 ;  /* 0x0000000a00167211 */ /* 0x000fc400078e10ff */
[----:B------:R-:W-:Y:S01]  /*b580*/  LEA.HI.X.SX32 R5, R17, R3, 0x1, P0 ;  /* 0x0000000311057211 */ /* 0x000fe200000f0eff */
[----:B------:R-:W-:Y:S04]  /*b590*/  STL.64 [R1+0x1140], R12 ;  /* 0x0011400c01007387 */ /* 0x000fe80000100a00 */
[----:B------:R1:W-:Y:S01]  /*b5a0*/  STL.64 [R1+0x1138], R4 ;  /* 0x0011380401007387 */ /* 0x0003e20000100a00 */
[----:B0-----:R-:W-:-:S04]  /*b5b0*/  LEA R20, P1, R9, R2, 0x1 ;  /* 0x0000000209147211 */ /* 0x001fc800078208ff */
[----:B------:R-:W-:Y:S01]  /*b5c0*/  LEA.HI.X.SX32 R21, R9, R3, 0x1, P1 ;  /* 0x0000000309157211 */ /* 0x000fe200008f0eff */
[----:B-1----:R-:W3:Y:S04]  /*b5d0*/  LDL.LU.64 R4, [R1+0x12b8] ;  /* 0x0012b80001047983 */ /* 0x002ee80000300a00 */
[----:B------:R0:W-:Y:S04]  /*b5e0*/  STL.64 [R1+0x1130], R20 ;  /* 0x0011301401007387 */ /* 0x0001e80000100a00 */
[----:B0-----:R-:W4:Y:S01]  /*b5f0*/  LDL.LU.64 R20, [R1+0x12b0] ;  /* 0x0012b00001147983 */ /* 0x001f220000300a00 */
[----:B--2---:R-:W-:-:S04]  /*b600*/  LEA R12, P2, R6, R2, 0x1 ;  /* 0x00000002060c7211 */ /* 0x004fc800078408ff */
[----:B------:R-:W-:-:S05]  /*b610*/  LEA.HI.X.SX32 R13, R6, R3, 0x1, P2 ;  /* 0x00000003060d7211 */ /* 0x000fca00010f0eff */
[----:B------:R0:W-:Y:S04]  /*b620*/  STL.64 [R1+0x1128], R12 ;  /* 0x0011280c01007387 */ /* 0x0001e80000100a00 */
[----:B0-----:R-:W2:Y:S01]  /*b630*/  LDL.LU.64 R12, [R1+0x12a8] ;  /* 0x0012a800010c7983 */ /* 0x001ea20000300a00 */
[----:B------:R-:W-:Y:S01]  /*b640*/  IMAD R16, R0, 0x4, R26 ;  /* 0x0000000400107824 */ /* 0x000fe200078e021a */
[----:B---3--:R-:W-:-:S03]  /*b650*/  MOV R6, R4 ;  /* 0x0000000400067202 */ /* 0x008fc60000000f00 */
[----:B------:R-:W-:Y:S02]  /*b660*/  IMAD.MOV.U32 R19, RZ, RZ, R16 ;  /* 0x000000ffff137224 */ /* 0x000fe400078e0010 */
[C---:B------:R-:W-:Y:S02]  /*b670*/  IMAD R4, R0.reuse, 0x4, R22 ;  /* 0x0000000400047824 */ /* 0x040fe400078e0216 */
[----:B------:R-:W-:Y:S01]  /*b680*/  IMAD.MOV.U32 R16, RZ, RZ, R26 ;  /* 0x000000ffff107224 */ /* 0x000fe200078e001a */
[----:B------:R-:W-:Y:S01]  /*b690*/  STL.64 [R1+0x1290], R18 ;  /* 0x0012901201007387 */ /* 0x000fe20000100a00 */
[----:B------:R-:W-:-:S03]  /*b6a0*/  IMAD R4, R0, 0x4, R4 ;  /* 0x0000000400047824 */ /* 0x000fc600078e0204 */
[----:B------:R-:W-:Y:S04]  /*b6b0*/  STL [R1+0x12a4], R27 ;  /* 0x0012a41b01007387 */ /* 0x000fe80000100800 */
[----:B------:R0:W-:Y:S01]  /*b6c0*/  STL [R1+0x12a0], R24 ;  /* 0x0012a01801007387 */ /* 0x0001e20000100800 */
[----:B------:R-:W-:Y:S02]  /*b6d0*/  LEA R14, R0, R4, 0x2 ;  /* 0x00000004000e7211 */ /* 0x000fe400078e10ff */
[----:B------:R-:W-:Y:S01]  /*b6e0*/  MOV R10, R25 ;  /* 0x00000019000a7202 */ /* 0x000fe20000000f00 */
[----:B------:R-:W-:Y:S01]  /*b6f0*/  IMAD.MOV.U32 R9, RZ, RZ, R5 ;  /* 0x000000ffff097224 */ /* 0x000fe200078e0005 */
[----:B0-----:R-:W-:-:S04]  /*b700*/  LEA R24, P1, R15, R2, 0x1 ;  /* 0x000000020f187211 */ /* 0x001fc800078208ff */
[-C--:B------:R-:W-:Y:S02]  /*b710*/  LEA.HI.X.SX32 R25, R15, R3.reuse, 0x1, P1 ;  /* 0x000000030f197211 */ /* 0x080fe400008f0eff */
[CC--:B--2---:R-:W-:Y:S02]  /*b720*/  LEA R26, P0, R12.reuse, R2.reuse, 0x1 ;  /* 0x000000020c1a7211 */ /* 0x0c4fe400078008ff */
[-C--:B------:R-:W-:Y:S02]  /*b730*/  LEA R18, P2, R13, R2.reuse, 0x1 ;  /* 0x000000020d127211 */ /* 0x080fe400078408ff */
[-C--:B------:R-:W-:Y:S02]  /*b740*/  LEA.HI.X.SX32 R27, R12, R3.reuse, 0x1, P0 ;  /* 0x000000030c1b7211 */ /* 0x080fe400000f0eff */
[----:B----4-:R-:W-:Y:S02]  /*b750*/  LEA R4, P0, R21, R2, 0x1 ;  /* 0x0000000215047211 */ /* 0x010fe400078008ff */
[-C--:B------:R-:W-:Y:S01]  /*b760*/  LEA.HI.X.SX32 R19, R13, R3.reuse, 0x1, P2 ;  /* 0x000000030d137211 */ /* 0x080fe200010f0eff */
[----:B------:R0:W-:Y:S01]  /*b770*/  STL.64 [R1+0x1120], R26 ;  /* 0x0011201a01007387 */ /* 0x0001e20000100a00 */
[----:B------:R-:W-:-:S03]  /*b780*/  LEA.HI.X.SX32 R5, R21, R3, 0x1, P0 ;  /* 0x0000000315057211 */ /* 0x000fc600000f0eff */
[----:B0-----:R-:W2:Y:S04]  /*b790*/  LDL.LU R27, [R1+0x12a4] ;  /* 0x0012a400011b7983 */ /* 0x001ea80000300800 */
[----:B------:R0:W-:Y:S04]  /*b7a0*/  STL.64 [R1+0x1118], R24 ;  /* 0x0011181801007387 */ /* 0x0001e80000100a00 */
[----:B0-----:R-:W3:Y:S04]  /*b7b0*/  LDL.LU R24, [R1+0x12a0] ;  /* 0x0012a00001187983 */ /* 0x001ee80000300800 */
[----:B------:R-:W-:Y:S04]  /*b7c0*/  STL.64 [R1+0x1110], R18 ;  /* 0x0011101201007387 */ /* 0x000fe80000100a00 */
[----:B------:R0:W-:Y:S04]  /*b7d0*/  STL.64 [R1+0x1108], R4 ;  /* 0x0011080401007387 */ /* 0x0001e80000100a00 */
[----:B0-----:R-:W4:Y:S01]  /*b7e0*/  LDL.LU.64 R4, [R1+0x1298] ;  /* 0x0012980001047983 */ /* 0x001f220000300a00 */
[----:B------:R-:W-:-:S04]  /*b7f0*/  LEA R18, P1, R20, R2, 0x1 ;  /* 0x0000000214127211 */ /* 0x000fc800078208ff */
[----:B------:R-:W-:Y:S02]  /*b800*/  LEA.HI.X.SX32 R19, R20, R3, 0x1, P1 ;  /* 0x0000000314137211 */ /* 0x000fe400008f0eff */
[----:B------:R-:W-:-:S03]  /*b810*/  LEA R12, P2, R7, R2, 0x1 ;  /* 0x00000002070c7211 */ /* 0x000fc600078408ff */
[----:B------:R4:W-:Y:S01]  /*b820*/  STL.64 [R1+0x1100], R18 ;  /* 0x0011001201007387 */ /* 0x0009e20000100a00 */
[----:B------:R-:W-:-:S05]  /*b830*/  LEA.HI.X.SX32 R13, R7, R3, 0x1, P2 ;  /* 0x00000003070d7211 */ /* 0x000fca00010f0eff */
[----:B------:R-:W-:Y:S01]  /*b840*/  STL.64 [R1+0x10f8], R12 ;  /* 0x0010f80c01007387 */ /* 0x000fe20000100a00 */
[----:B----4-:R-:W-:-:S04]  /*b850*/  LEA R18, P0, R5, R2, 0x1 ;  /* 0x0000000205127211 */ /* 0x010fc800078008ff */
[----:B------:R-:W-:-:S05]  /*b860*/  LEA.HI.X.SX32 R19, R5, R3, 0x1, P0 ;  /* 0x0000000305137211 */ /* 0x000fca00000f0eff */
[----:B------:R0:W-:Y:S04]  /*b870*/  STL.64 [R1+0x10f0], R18 ;  /* 0x0010f01201007387 */ /* 0x0001e80000100a00 */
[----:B0-----:R-:W4:Y:S01]  /*b880*/  LDL.LU.64 R18, [R1+0x1290] ;  /* 0x0012900001127983 */ /* 0x001f220000300a00 */
[----:B------:R-:W-:-:S05]  /*b890*/  IMAD R26, R0, 0x4, R29 ;  /* 0x00000004001a7824 */ /* 0x000fca00078e021d */
[C---:B------:R-:W-:Y:S01]  /*b8a0*/  LEA R26, R0.reuse, R26, 0x2 ;  /* 0x0000001a001a7211 */ /* 0x040fe200078e10ff */
[----:B------:R-:W-:Y:S01]  /*b8b0*/  IMAD R15, R0, 0x4, R14 ;  /* 0x00000004000f7824 */ /* 0x000fe200078e020e */
[----:B--2---:R-:W-:-:S03]  /*b8c0*/  LEA R20, P1, R27, R2, 0x1 ;  /* 0x000000021b147211 */ /* 0x004fc600078208ff */
[----:B------:R-:W-:Y:S01]  /*b8d0*/  IMAD R26, R0, 0x4, R26 ;  /* 0x00000004001a7824 */ /* 0x000fe200078e021a */
[----:B------:R-:W-:-:S03]  /*b8e0*/  LEA R12, P2, R4, R2, 0x1 ;  /* 0x00000002040c7211 */ /* 0x000fc600078408ff */
[----:B------:R-:W-:Y:S01]  /*b8f0*/  IMAD.MOV.U32 R14, RZ, RZ, R26 ;  /* 0x000000ffff0e7224 */ /* 0x000fe200078e001a */
[----:B------:R-:W-:Y:S02]  /*b900*/  LEA R26, R0, R15, 0x2 ;  /* 0x0000000f001a7211 */ /* 0x000fe400078e10ff */
[-C--:B------:R-:W-:Y:S02]  /*b910*/  LEA.HI.X.SX32 R21, R27, R3.reuse, 0x1, P1 ;  /* 0x000000031b157211 */ /* 0x080fe400008f0eff */
[----:B------:R-:W-:Y:S01]  /*b920*/  LEA.HI.X.SX32 R13, R4, R3, 0x1, P2 ;  /* 0x00000003040d7211 */ /* 0x000fe200010f0eff */
[----:B------:R0:W-:Y:S01]  /*b930*/  STL [R1+0x1288], R26 ;  /* 0x0012881a01007387 */ /* 0x0001e20000100800 */
[----:B------:R-:W-:-:S03]  /*b940*/  IMAD R25, R0, 0x4, R26 ;  /* 0x0000000400197824 */ /* 0x000fc600078e021a */
[----:B------:R1:W-:Y:S04]  /*b950*/  STL.64 [R1+0x10e8], R20 ;  /* 0x0010e81401007387 */ /* 0x0003e80000100a00 */
[----:B------:R2:W-:Y:S01]  /*b960*/  STL.64 [R1+0x10e0], R12 ;  /* 0x0010e00c01007387 */ /* 0x0005e20000100a00 */
[C---:B0-----:R-:W-:Y:S02]  /*b970*/  LEA R26, P0, R8.reuse, R2, 0x1 ;  /* 0x00000002081a7211 */ /* 0x041fe400078008ff */
[----:B-1----:R-:W-:Y:S02]  /*b980*/  MOV R20, R10 ;  /* 0x0000000a00147202 */ /* 0x002fe40000000f00 */
[----:B------:R-:W-:Y:S01]  /*b990*/  LEA.HI.X.SX32 R27, R8, R3, 0x1, P0 ;  /* 0x00000003081b7211 */ /* 0x000fe200000f0eff */
[----:B------:R-:W-:-:S02]  /*b9a0*/  IMAD R17, R0, 0x4, R29 ;  /* 0x0000000400117824 */ /* 0x000fc400078e021d */
[----:B----4-:R-:W-:Y:S02]  /*b9b0*/  IMAD.MOV.U32 R10, RZ, RZ, R19 ;  /* 0x000000ffff0a7224 */ /* 0x010fe400078e0013 */
[----:B--2---:R-:W-:Y:S02]  /*b9c0*/  IMAD.MOV.U32 R12, RZ, RZ, R18 ;  /* 0x000000ffff0c7224 */ /* 0x004fe400078e0012 */
[----:B------:R-:W-:Y:S01]  /*b9d0*/  IMAD.MOV.U32 R18, RZ, RZ, R28 ;  /* 0x000000ffff127224 */ /* 0x000fe200078e001c */
[CC--:B---3--:R-:W-:Y:S01]  /*b9e0*/  LEA R28, P1, R24.reuse, R2.reuse, 0x1 ;  /* 0x00000002181c7211 */ /* 0x0c8fe200078208ff */
[----:B------:R-:W-:Y:S01]  /*b9f0*/  STL.64 [R1+0x1278], R10 ;  /* 0x0012780a01007387 */ /* 0x000fe20000100a00 */
[----:B------:R-:W-:Y:S02]  /*ba00*/  MOV R19, R29 ;  /* 0x0000001d00137202 */ /* 0x000fe40000000f00 */
[----:B------:R-:W-:Y:S01]  /*ba10*/  LEA.HI.X.SX32 R29, R24, R3, 0x1, P1 ;  /* 0x00000003181d7211 */ /* 0x000fe200008f0eff */
[----:B------:R-:W2:Y:S04]  /*ba20*/  LDL.LU R7, [R1+0x14] ;  /* 0x0000140001077983 */ /* 0x000ea80000300800 */
[----:B------:R-:W3:Y:S04]  /*ba30*/  LDL.LU R13, [R1+0xc] ;  /* 0x00000c00010d7983 */ /* 0x000ee80000300800 */
[----:B------:R0:W-:Y:S04]  /*ba40*/  STL.64 [R1+0x10d8], R26 ;  /* 0x0010d81a01007387 */ /* 0x0001e80000100a00 */
[----:B0-----:R-:W4:Y:S04]  /*ba50*/  LDL.LU R26, [R1+0x1288] ;  /* 0x00128800011a7983 */ /* 0x001f280000300800 */
[----:B------:R-:W5:Y:S04]  /*ba60*/  LDL.LU R8, [R1] ;  /* 0x0000000001087983 */ /* 0x000f680000300800 */
[----:B------:R0:W-:Y:S04]  /*ba70*/  STL.64 [R1+0x10d0], R28 ;  /* 0x0010d01c01007387 */ /* 0x0001e80000100a00 */
[----:B0-----:R-:W2:Y:S01]  /*ba80*/  LDL.LU.64 R28, [R1+0x1280] ;  /* 0x00128000011c7983 */ /* 0x001ea20000300a00 */
[----:B------:R-:W-:Y:S01]  /*ba90*/  LEA R10, P2, R23, R2, 0x1 ;  /* 0x00000002170a7211 */ /* 0x000fe200078408ff */
[C---:B------:R-:W-:Y:S01]  /*baa0*/  IMAD R4, R0.reuse, 0x4, R25 ;  /* 0x0000000400047824 */ /* 0x040fe200078e0219 */
[----:B------:R-:W-:-:S02]  /*bab0*/  LEA R17, R0, R17, 0x2 ;  /* 0x0000001100117211 */ /* 0x000fc400078e10ff */
[----:B------:R-:W-:Y:S01]  /*bac0*/  LEA.HI.X.SX32 R11, R23, R3, 0x1, P2 ;  /* 0x00000003170b7211 */ /* 0x000fe200010f0eff */
[----:B------:R-:W-:Y:S01]  /*bad0*/  STL [R1+0x1268], R22 ;  /* 0x0012681601007387 */ /* 0x000fe20000100800 */
[C---:B------:R-:W-:Y:S01]  /*bae0*/  LEA R4, R0.reuse, R4, 0x2 ;  /* 0x0000000400047211 */ /* 0x040fe200078e10ff */
[C---:B------:R-:W-:Y:S02]  /*baf0*/  IMAD R17, R0.reuse, 0x4, R17 ;  /* 0x0000000400117824 */ /* 0x040fe400078e0211 */
[----:B------:R5:W-:Y:S02]  /*bb00*/  STL.64 [R1+0x10c8], R10 ;  /* 0x0010c80a01007387 */ /* 0x000be40000100a00 */
[C---:B------:R-:W-:Y:S02]  /*bb10*/  IMAD R17, R0.reuse, 0x4, R17 ;  /* 0x0000000400117824 */ /* 0x040fe400078e0211 */
[----:B------:R2:W-:Y:S01]  /*bb20*/  STL.64 [R1+0x1270], R14 ;  /* 0x0012700e01007387 */ /* 0x0005e20000100a00 */
[----:B------:R-:W-:Y:S01]  /*bb30*/  IMAD R27, R0, 0x4, R4 ;  /* 0x00000004001b7824 */ /* 0x000fe200078e0204 */
[----:B------:R-:W-:Y:S01]  /*bb40*/  MOV R21, R6 ;  /* 0x0000000600157202 */ /* 0x000fe20000000f00 */
[----:B------:R-:W-:-:S02]  /*bb50*/  IMAD.MOV.U32 R6, RZ, RZ, R9 ;  /* 0x000000ffff067224 */ /* 0x000fc400078e0009 */
[----:B------:R-:W-:Y:S01]  /*bb60*/  IMAD.MOV.U32 R5, RZ, RZ, R17 ;  /* 0x000000ffff057224 */ /* 0x000fe200078e0011 */
[----:B------:R-:W3:Y:S04]  /*bb70*/  LDL.LU R9, [R1+0x20] ;  /* 0x0000200001097983 */ /* 0x000ee80000300800 */
[----:B------:R-:W3:Y:S01]  /*bb80*/  LDL.LU R17, [R1+0x1c] ;  /* 0x00001c0001117983 */ /* 0x000ee20000300800 */
[----:B------:R-:W-:Y:S01]  /*bb90*/  IMAD R4, R0, 0x4, R27 ;  /* 0x0000000400047824 */ /* 0x000fe200078e021b */
[----:B-----5:R-:W-:-:S04]  /*bba0*/  LEA R10, P0, R8, R2, 0x1 ;  /* 0x00000002080a7211 */ /* 0x020fc800078008ff */
[-C--:B------:R-:W-:Y:S01]  /*bbb0*/  LEA.HI.X.SX32 R11, R8, R3.reuse, 0x1, P0 ;  /* 0x00000003080b7211 */ /* 0x080fe200000f0eff */
[----:B----4-:R-:W-:Y:S04]  /*bbc0*/  STL.64 [R1+0x1238], R26 ;  /* 0x0012381a01007387 */ /* 0x010fe80000100a00 */
[----:B------:R0:W-:Y:S01]  /*bbd0*/  STL.64 [R1+0x10c0], R10 ;  /* 0x0010c00a01007387 */ /* 0x0001e20000100a00 */
[CC--:B--2---:R-:W-:Y:S02]  /*bbe0*/  LEA R14, P1, R29.reuse, R2.reuse, 0x1 ;  /* 0x000000021d0e7211 */ /* 0x0c4fe400078208ff */
[C---:B------:R-:W-:Y:S02]  /*bbf0*/  LEA R22, P2, R28.reuse, R2, 0x1 ;  /* 0x000000021c167211 */ /* 0x040fe400078408ff */
[-C--:B------:R-:W-:Y:S01]  /*bc00*/  LEA.HI.X.SX32 R15, R29, R3.reuse, 0x1, P1 ;  /* 0x000000031d0f7211 */ /* 0x080fe200008f0eff */
[----:B0-----:R-:W2:Y:S01]  /*bc10*/  LDL.LU.64 R10, [R1+0x1278] ;  /* 0x00127800010a7983 */ /* 0x001ea20000300a00 */
[----:B------:R-:W-:-:S03]  /*bc20*/  LEA.HI.X.SX32 R23, R28, R3, 0x1, P2 ;  /* 0x000000031c177211 */ /* 0x000fc600010f0eff */
[----:B------:R-:W4:Y:S01]  /*bc30*/  LDL.LU R28, [R1+0x24] ;  /* 0x00002400011c7983 */ /* 0x000f220000300800 */
[----:B------:R-:W-:Y:S01]  /*bc40*/  MOV R26, R5 ;  /* 0x00000005001a7202 */ /* 0x000fe20000000f00 */
[----:B------:R-:W-:Y:S02]  /*bc50*/  IMAD.MOV.U32 R27, RZ, RZ, R20 ;  /* 0x000000ffff1b7224 */ /* 0x000fe400078e0014 */
[----:B------:R0:W-:Y:S01]  /*bc60*/  STL.64 [R1+0x10b8], R14 ;  /* 0x0010b80e01007387 */ /* 0x0001e20000100a00 */
[----:B------:R-:W-:-:S03]  /*bc70*/  IMAD R5, R0, 0x4, R4 ;  /* 0x0000000400057824 */ /* 0x000fc600078e0204 */
[----:B------:R-:W-:Y:S01]  /*bc80*/  STL.64 [R1+0x10b0], R22 ;  /* 0x0010b01601007387 */ /* 0x000fe20000100a00 */
[----:B0-----:R-:W-:-:S03]  /*bc90*/  LEA R14, P0, R7, R2, 0x1 ;  /* 0x00000002070e7211 */ /* 0x001fc600078008ff */
[----:B------:R-:W-:Y:S01]  /*bca0*/  STL.64 [R1+0x1260], R26 ;  /* 0x0012601a01007387 */ /* 0x000fe20000100a00 */
[----:B------:R-:W-:-:S03]  /*bcb0*/  LEA.HI.X.SX32 R15, R7, R3, 0x1, P0 ;  /* 0x00000003070f7211 */ /* 0x000fc600000f0eff */
[----:B------:R-:W5:Y:S04]  /*bcc0*/  LDL.LU R20, [R1+0x3c] ;  /* 0x00003c0001147983 */ /* 0x000f680000300800 */
[----:B------:R-:W-:Y:S04]  /*bcd0*/  STL.64 [R1+0x1240], R4 ;  /* 0x0012400401007387 */ /* 0x000fe80000100a00 */
[----:B------:R0:W-:Y:S04]  /*bce0*/  STL.64 [R1+0x10a8], R14 ;  /* 0x0010a80e01007387 */ /* 0x0001e80000100a00 */
[----:B0-----:R-:W2:Y:S01]  /*bcf0*/  LDL.LU.64 R14, [R1+0x1270] ;  /* 0x00127000010e7983 */ /* 0x001ea20000300a00 */
[----:B------:R-:W-:-:S02]  /*bd00*/  LEA R22, P1, R21, R2, 0x1 ;  /* 0x0000000215167211 */ /* 0x000fc400078208ff */
[----:B---3--:R-:W-:Y:S01]  /*bd10*/  LEA R26, P2, R13, R2, 0x1 ;  /* 0x000000020d1a7211 */ /* 0x008fe200078408ff */
[----:B------:R-:W-:Y:S01]  /*bd20*/  IMAD.MOV.U32 R24, RZ, RZ, R12 ;  /* 0x000000ffff187224 */ /* 0x000fe200078e000c */
[-C--:B------:R-:W-:Y:S02]  /*bd30*/  LEA.HI.X.SX32 R23, R21, R3.reuse, 0x1, P1 ;  /* 0x0000000315177211 */ /* 0x080fe400008f0eff */
[----:B------:R-:W-:Y:S01]  /*bd40*/  MOV R12, R6 ;  /* 0x00000006000c7202 */ /* 0x000fe20000000f00 */
[C---:B------:R-:W-:Y:S01]  /*bd50*/  IMAD R6, R0.reuse, 0x4, R5 ;  /* 0x0000000400067824 */ /* 0x040fe200078e0205 */
[----:B------:R-:W-:Y:S01]  /*bd60*/  LEA.HI.X.SX32 R27, R13, R3, 0x1, P2 ;  /* 0x000000030d1b7211 */ /* 0x000fe200010f0eff */
[----:B------:R0:W-:Y:S03]  /*bd70*/  STL.64 [R1+0x10a0], R22 ;  /* 0x0010a01601007387 */ /* 0x0001e60000100a00 */
[C---:B------:R-:W-:Y:S01]  /*bd80*/  LEA R7, R0.reuse, R6, 0x2 ;  /* 0x0000000600077211 */ /* 0x040fe200078e10ff */
[----:B0-----:R-:W3:Y:S04]  /*bd90*/  LDL.LU R22, [R1+0x1268] ;  /* 0x0012680001167983 */ /* 0x001ee80000300800 */
[----:B------:R-:W-:Y:S01]  /*bda0*/  IMAD R8, R0, 0x4, R7 ;  /* 0x0000000400087824 */ /* 0x000fe200078e0207 */
[-C--:B----4-:R-:W-:Y:S01]  /*bdb0*/  LEA R4, P0, R28, R2.reuse, 0x1 ;  /* 0x000000021c047211 */ /* 0x090fe200078008ff */
[----:B--2---:R-:W-:Y:S04]  /*bdc0*/  STL.64 [R1+0x1258], R14 ;  /* 0x0012580e01007387 */ /* 0x004fe80000100a00 */
[----:B------:R0:W-:Y:S04]  /*bdd0*/  STL.64 [R1+0x1098], R26 ;  /* 0x0010981a01007387 */ /* 0x0001e80000100a00 */
[----:B0-----:R-:W2:Y:S04]  /*bde0*/  LDL.LU.64 R26, [R1+0x1260] ;  /* 0x00126000011a7983 */ /* 0x001ea80000300a00 */
[----:B------:R-:W4:Y:S04]  /*bdf0*/  LDL.LU R29, [R1+0x50] ;  /* 0x00005000011d7983 */ /* 0x000f280000300800 */
[----:B------:R-:W2:Y:S04]  /*be00*/  LDL.LU R23, [R1+0x4c] ;  /* 0x00004c0001177983 */ /* 0x000ea80000300800 */
[----:B------:R-:W-:Y:S04]  /*be10*/  STL [R1+0x1090], R4 ;  /* 0x0010900401007387 */ /* 0x000fe80000100800 */
[----:B------:R0:W-:Y:S04]  /*be20*/  STL.64 [R1+0x1248], R6 ;  /* 0x0012480601007387 */ /* 0x0001e80000100a00 */
[----:B0-----:R0:W2:Y:S01]  /*be30*/  LDL.64 R6, [R1+0x1090] ;  /* 0x0010900001067983 */ /* 0x0010a20000100a00 */
[----:B------:R-:W-:-:S02]  /*be40*/  LEA R14, P1, R9, R2, 0x1 ;  /* 0x00000002090e7211 */ /* 0x000fc400078208ff */
[----:B------:R-:W-:Y:S02]  /*be50*/  LEA R4, P2, R17, R2, 0x1 ;  /* 0x0000000211047211 */ /* 0x000fe400078408ff */
[-C--:B------:R-:W-:Y:S02]  /*be60*/  LEA.HI.X.SX32 R15, R9, R3.reuse, 0x1, P1 ;  /* 0x00000003090f7211 */ /* 0x080fe400008f0eff */
[----:B------:R-:W-:Y:S01]  /*be70*/  LEA.HI.X.SX32 R5, R17, R3, 0x1, P2 ;  /* 0x0000000311057211 */ /* 0x000fe200010f0eff */
[----:B------:R-:W-:Y:S01]  /*be80*/  IMAD.MOV.U32 R17, RZ, RZ, R10 ;  /* 0x000000ffff117224 */ /* 0x000fe200078e000a */
[C---:B------:R-:W-:Y:S01]  /*be90*/  LEA R9, R0.reuse, R8, 0x2 ;  /* 0x0000000800097211 */ /* 0x040fe200078e10ff */
[----:B------:R-:W-:-:S04]  /*bea0*/  IMAD R21, R0, 0x4, R11 ;  /* 0x0000000400157824 */ /* 0x000fc800078e020b */
[C---:B------:R-:W-:Y:S01]  /*beb0*/  IMAD R10, R0.reuse, 0x4, R9 ;  /* 0x00000004000a7824 */ /* 0x040fe200078e0209 */
[----:B------:R-:W-:Y:S02]  /*bec0*/  LEA R13, R0, R11, 0x2 ;  /* 0x0000000b000d7211 */ /* 0x000fe400078e10ff */
[----:B--2---:R-:W-:-:S05]  /*bed0*/  LEA.HI.X.SX32 R7, R28, R3, 0x1, P0 ;  /* 0x000000031c077211 */ /* 0x004fca00000f0eff */
[----:B------:R-:W-:Y:S04]  /*bee0*/  STL [R1+0x1094], R7 ;  /* 0x0010940701007387 */ /* 0x000fe80000100800 */
[----:B------:R1:W-:Y:S01]  /*bef0*/  STL.64 [R1+0x1088], R14 ;  /* 0x0010880e01007387 */ /* 0x0003e20000100a00 */
[----:B------:R-:W-:-:S03]  /*bf00*/  LEA R6, P1, R12, R2, 0x1 ;  /* 0x000000020c067211 */ /* 0x000fc600078208ff */
[----:B-1----:R-:W2:Y:S04]  /*bf10*/  LDL.LU.64 R14, [R1+0x1258] ;  /* 0x00125800010e7983 */ /* 0x002ea80000300a00 */
[----:B------:R-:W-:Y:S04]  /*bf20*/  STL.64 [R1+0x1080], R4 ;  /* 0x0010800401007387 */ /* 0x000fe80000100a00 */
[----:B------:R5:W-:Y:S01]  /*bf30*/  STL.64 [R1+0x1250], R16 ;  /* 0x0012501001007387 */ /* 0x000be20000100a00 */
[----:B------:R-:W-:Y:S02]  /*bf40*/  LEA.HI.X.SX32 R7, R12, R3, 0x1, P1 ;  /* 0x000000030c077211 */ /* 0x000fe400008f0eff */
[----:B-----5:R-:W-:-:S04]  /*bf50*/  LEA R16, P0, R20, R2, 0x1 ;  /* 0x0000000214107211 */ /* 0x020fc800078008ff */
[----:B------:R-:W-:Y:S02]  /*bf60*/  LEA.HI.X.SX32 R17, R20, R3, 0x1, P0 ;  /* 0x0000000314117211 */ /* 0x000fe400000f0eff */
[----:B------:R-:W-:-:S03]  /*bf70*/  LEA R4, P2, R19, R2, 0x1 ;  /* 0x0000000213047211 */ /* 0x000fc600078408ff */
[----:B------:R4:W-:Y:S01]  /*bf80*/  STL.64 [R1+0x1078], R16 ;  /* 0x0010781001007387 */ /* 0x0009e20000100a00 */
[----:B------:R-:W-:Y:S01]  /*bf90*/  LEA.HI.X.SX32 R5, R19, R3, 0x1, P2 ;  /* 0x0000000313057211 */ /* 0x000fe200010f0eff */
[----:B------:R-:W-:Y:S01]  /*bfa0*/  IMAD.MOV.U32 R19, RZ, RZ, R11 ;  /* 0x000000ffff137224 */ /* 0x000fe200078e000b */
[----:B------:R-:W-:Y:S01]  /*bfb0*/  LEA R11, R0, R10, 0x2 ;  /* 0x0000000a000b7211 */ /* 0x000fe200078e10ff */
[----:B------:R-:W5:Y:S01]  /*bfc0*/  LDL.LU R28, [R1+0x5c] ;  /* 0x00005c00011c7983 */ /* 0x000f620000300800 */
[----:B----4-:R-:W-:-:S03]  /*bfd0*/  LEA R16, P0, R29, R2, 0x1 ;  /* 0x000000021d107211 */ /* 0x010fc600078008ff */
[----:B------:R-:W-:Y:S01]  /*bfe0*/  STL.64 [R1+0x1070], R6 ;  /* 0x0010700601007387 */ /* 0x000fe20000100a00 */
[----:B------:R-:W-:-:S03]  /*bff0*/  LEA.HI.X.SX32 R17, R29, R3, 0x1, P0 ;  /* 0x000000031d117211 */ /* 0x000fc600000f0eff */
[----:B------:R-:W4:Y:S04]  /*c000*/  LDL.LU R20, [R1+0x58] ;  /* 0x0000580001147983 */ /* 0x000f280000300800 */
[----:B------:R-:W-:Y:S04]  /*c010*/  STL.64 [R1+0x1068], R4 ;  /* 0x0010680401007387 */ /* 0x000fe80000100a00 */
[----:B------:R-:W-:Y:S04]  /*c020*/  STL.64 [R1+0x1230], R10 ;  /* 0x0012300a01007387 */ /* 0x000fe80000100a00 */
[----:B------:R1:W-:Y:S04]  /*c030*/  STL.64 [R1+0x1060], R16 ;  /* 0x0010601001007387 */ /* 0x0003e80000100a00 */
[----:B-1----:R-:W3:Y:S01]  /*c040*/  LDL.LU.64 R16, [R1+0x1250] ;  /* 0x0012500001107983 */ /* 0x002ee20000300a00 */
[----:B------:R-:W-:-:S04]  /*c050*/  LEA R6, P1, R23, R2, 0x1 ;  /* 0x0000000217067211 */ /* 0x000fc800078208ff */
[----:B------:R-:W-:Y:S01]  /*c060*/  LEA.HI.X.SX32 R7, R23, R3, 0x1, P1 ;  /* 0x0000000317077211 */ /* 0x000fe200008f0eff */
[----:B------:R-:W-:Y:S01]  /*c070*/  IMAD R13, R0, 0x4, R13 ;  /* 0x00000004000d7824 */ /* 0x000fe200078e020d */
[----:B------:R-:W-:-:S03]  /*c080*/  LEA R10, P1, R27, R2, 0x1 ;  /* 0x000000021b0a7211 */ /* 0x000fc600078208ff */
[----:B------:R1:W-:Y:S01]  /*c090*/  STL.64 [R1+0x1058], R6 ;  /* 0x0010580601007387 */ /* 0x0003e20000100a00 */
[----:B------:R-:W-:Y:S01]  /*c0a0*/  IMAD R12, R0, 0x4, R11 ;  /* 0x00000004000c7824 */ /* 0x000fe200078e020b */
[----:B------:R-:W-:Y:S01]  /*c0b0*/  LEA.HI.X.SX32 R11, R27, R3, 0x1, P1 ;  /* 0x000000031b0b7211 */ /* 0x000fe200008f0eff */
[----:B------:R-:W-:Y:S01]  /*c0c0*/  IMAD.MOV.U32 R29, RZ, RZ, R21 ;  /* 0x000000ffff1d7224 */ /* 0x000fe200078e0015 */
[----:B------:R-:W-:Y:S02]  /*c0d0*/  MOV R21, R13 ;  /* 0x0000000d00157202 */ /* 0x000fe40000000f00 */
[----:B-1----:R-:W-:-:S04]  /*c0e0*/  LEA R6, P0, R26, R2, 0x1 ;  /* 0x000000021a067211 */ /* 0x002fc800078008ff */
[----:B------:R-:W-:Y:S01]  /*c0f0*/  LEA.HI.X.SX32 R7, R26, R3, 0x1, P0 ;  /* 0x000000031a077211 */ /* 0x000fe200000f0eff */
[----:B------:R-:W-:Y:S01]  /*c100*/  IMAD R13, R0, 0x4, R12 ;  /* 0x00000004000d7824 */ /* 0x000fe200078e020c */
[----:B--2---:R-:W-:-:S04]  /*c110*/  LEA R4, P2, R14, R2, 0x1 ;  /* 0x000000020e047211 */ /* 0x004fc800078408ff */
[----:B------:R-:W-:-:S05]  /*c120*/  LEA.HI.X.SX32 R5, R14, R3, 0x1, P2 ;  /* 0x000000030e057211 */ /* 0x000fca00010f0eff */
[----:B------:R1:W-:Y:S01]  /*c130*/  STL.64 [R1+0x1050], R4 ;  /* 0x0010500401007387 */ /* 0x0003e20000100a00 */
[----:B------:R-:W-:-:S03]  /*c140*/  IMAD R14, R0, 0x4, R13 ;  /* 0x00000004000e7824 */ /* 0x000fc600078e020d */
[----:B------:R2:W-:Y:S01]  /*c150*/  STL.64 [R1+0x1048], R6 ;  /* 0x0010480601007387 */ /* 0x0005e20000100a00 */
[----:B-1----:R-:W-:-:S04]  /*c160*/  LEA R4, P2, R24, R2, 0x1 ;  /* 0x0000000218047211 */ /* 0x002fc800078408ff */
[----:B------:R-:W-:Y:S01]  /*c170*/  LEA.HI.X.SX32 R5, R24, R3, 0x1, P2 ;  /* 0x0000000318057211 */ /* 0x000fe200010f0eff */
[----:B--2---:R-:W2:Y:S04]  /*c180*/  LDL.LU.64 R6, [R1+0x1248] ;  /* 0x0012480001067983 */ /* 0x004ea80000300a00 */
[----:B------:R-:W-:Y:S01]  /*c190*/  STL.64 [R1+0x1040], R10 ;  /* 0x0010400a01007387 */ /* 0x000fe20000100a00 */
[----:B------:R-:W-:-:S03]  /*c1a0*/  MOV R24, R15 ;  /* 0x0000000f00187202 */ /* 0x000fc60000000f00 */
[----:B------:R1:W-:Y:S01]  /*c1b0*/  STL.64 [R1+0x1038], R4 ;  /* 0x0010380401007387 */ /* 0x0003e20000100a00 */
[----:B------:R-:W-:Y:S01]  /*c1c0*/  IMAD R15, R0, 0x4, R14 ;  /* 0x00000004000f7824 */ /* 0x000fe200078e020e */
[----:B-1----:R-:W-:-:S04]  /*c1d0*/  LEA R4, P2, R18, R2, 0x1 ;  /* 0x0000000212047211 */ /* 0x002fc800078408ff */
[----:B------:R-:W-:Y:S01]  /*c1e0*/  LEA.HI.X.SX32 R5, R18, R3, 0x1, P2 ;  /* 0x0000000312057211 */ /* 0x000fe200010f0eff */
[----:B---3--:R-:W-:Y:S01]  /*c1f0*/  IMAD.MOV.U32 R27, RZ, RZ, R16 ;  /* 0x000000ffff1b7224 */ /* 0x008fe200078e0010 */
[----:B------:R-:W-:-:S04]  /*c200*/  LEA R26, P0, R16, R2, 0x1 ;  /* 0x00000002101a7211 */ /* 0x000fc800078008ff */
[----:B------:R-:W-:Y:S02]  /*c210*/  LEA.HI.X.SX32 R27, R27, R3, 0x1, P0 ;  /* 0x000000031b1b7211 */ /* 0x000fe400000f0eff */
[C---:B------:R-:W-:Y:S02]  /*c220*/  LEA R10, P1, R17.reuse, R2, 0x1 ;  /* 0x00000002110a7211 */ /* 0x040fe400078208ff */
[----:B------:R-:W-:Y:S01]  /*c230*/  LEA R16, R0, R15, 0x2 ;  /* 0x0000000f00107211 */ /* 0x000fe200078e10ff */
[----:B------:R4:W-:Y:S01]  /*c240*/  STL.64 [R1+0x1030], R26 ;  /* 0x0010301a01007387 */ /* 0x0009e20000100a00 */
[----:B------:R-:W-:-:S03]  /*c250*/  LEA.HI.X.SX32 R11, R17, R3, 0x1, P1 ;  /* 0x00000003110b7211 */ /* 0x000fc600008f0eff */
[----:B------:R5:W-:Y:S01]  /*c260*/  STL.64 [R1+0x1020], R4 ;  /* 0x0010200401007387 */ /* 0x000be20000100a00 */
[----:B------:R-:W-:Y:S01]  /*c270*/  IMAD R17, R0, 0x4, R16 ;  /* 0x0000000400117824 */ /* 0x000fe200078e0210 */
[-C--:B----4-:R-:W-:Y:S02]  /*c280*/  LEA R26, P1, R20, R2.reuse, 0x1 ;  /* 0x00000002141a7211 */ /* 0x090fe400078208ff */
[-C--:B-----5:R-:W-:Y:S01]  /*c290*/  LEA R4, P0, R28, R2.reuse, 0x1 ;  /* 0x000000021c047211 */ /* 0x0a0fe200078008ff */
[----:B------:R1:W-:Y:S01]  /*c2a0*/  STL.64 [R1+0x1028], R10 ;  /* 0x0010280a01007387 */ /* 0x0003e20000100a00 */
[-C--:B------:R-:W-:Y:S02]  /*c2b0*/  LEA.HI.X.SX32 R27, R20, R3.reuse, 0x1, P1 ;  /* 0x00000003141b7211 */ /* 0x080fe400008f0eff */
[----:B------:R-:W-:Y:S01]  /*c2c0*/  LEA.HI.X.SX32 R5, R28, R3, 0x1, P0 ;  /* 0x000000031c057211 */ /* 0x000fe200000f0eff */
[----:B------:R-:W-:Y:S04]  /*c2d0*/  STL.64 [R1+0x1228], R16 ;  /* 0x0012281001007387 */ /* 0x000fe80000100a00 */
[----:B------:R3:W-:Y:S01]  /*c2e0*/  STL.64 [R1+0x1018], R4 ;  /* 0x0010180401007387 */ /* 0x0007e20000100a00 */
[----:B-1----:R-:W-:-:S03]  /*c2f0*/  LEA R10, P2, R19, R2, 0x1 ;  /* 0x00000002130a7211 */ /* 0x002fc600078408ff */
[----:B---3--:R-:W3:Y:S04]  /*c300*/  LDL.LU.64 R4, [R1+0x1240] ;  /* 0x0012400001047983 */ /* 0x008ee80000300a00 */
[----:B------:R1:W-:Y:S01]  /*c310*/  STL.64 [R1+0x1010], R26 ;  /* 0x0010101a01007387 */ /* 0x0003e20000100a00 */
[----:B------:R-:W-:Y:S02]  /*c320*/  LEA.HI.X.SX32 R11, R19, R3, 0x1, P2 ;  /* 0x00000003130b7211 */ /* 0x000fe400010f0eff */
[----:B------:R-:W-:Y:S02]  /*c330*/  LEA R28, R0, R22, 0x2 ;  /* 0x00000016001c7211 */ /* 0x000fe400078e10ff */
[----:B-1----:R-:W-:-:S04]  /*c340*/  LEA R26, P0, R29, R2, 0x1 ;  /* 0x000000021d1a7211 */ /* 0x002fc800078008ff */
[-C--:B------:R-:W-:Y:S01]  /*c350*/  LEA.HI.X.SX32 R27, R29, R3.reuse, 0x1, P0 ;  /* 0x000000031d1b7211 */ /* 0x080fe200000f0eff */
[----:B------:R1:W-:Y:S01]  /*c360*/  STL.64 [R1+0x1008], R10 ;  /* 0x0010080a01007387 */ /* 0x0003e20000100a00 */
[CC--:B------:R-:W-:Y:S01]  /*c370*/  LEA R16, P1, R21.reuse, R2.reuse, 0x1 ;  /* 0x0000000215107211 */ /* 0x0c0fe200078208ff */
[----:B------:R-:W-:Y:S02]  /*c380*/  IMAD R18, R0, 0x4, R17 ;  /* 0x0000000400127824 */ /* 0x000fe400078e0211 */
[----:B------:R4:W-:Y:S01]  /*c390*/  STL.64 [R1+0x1000], R26 ;  /* 0x0010001a01007387 */ /* 0x0009e20000100a00 */
[----:B------:R-:W-:Y:S02]  /*c3a0*/  LEA.HI.X.SX32 R17, R21, R3, 0x1, P1 ;  /* 0x0000000315117211 */ /* 0x000fe400008f0eff */
[-C--:B-1----:R-:W-:Y:S02]  /*c3b0*/  LEA R10, P2, R22, R2.reuse, 0x1 ;  /* 0x00000002160a7211 */ /* 0x082fe400078408ff */
[----:B----4-:R-:W-:-:S02]  /*c3c0*/  LEA R26, P0, R28, R2, 0x1 ;  /* 0x000000021c1a7211 */ /* 0x010fc400078008ff */
[-C--:B------:R-:W-:Y:S02]  /*c3d0*/  LEA.HI.X.SX32 R11, R22, R3.reuse, 0x1, P2 ;  /* 0x00000003160b7211 */ /* 0x080fe400010f0eff */
[----:B------:R-:W-:Y:S01]  /*c3e0*/  LEA.HI.X.SX32 R27, R28, R3, 0x1, P0 ;  /* 0x000000031c1b7211 */ /* 0x000fe200000f0eff */
[----:B------:R-:W-:Y:S04]  /*c3f0*/  STL.64 [R1+0xff8], R16 ;  /* 0x000ff81001007387 */ /* 0x000fe80000100a00 */
[----:B------:R-:W-:Y:S04]  /*c400*/  STL.64 [R1+0xff0], R10 ;  /* 0x000ff00a01007387 */ /* 0x000fe80000100a00 */
[----:B------:R1:W-:Y:S04]  /*c410*/  STL.64 [R1+0xfe8], R26 ;  /* 0x000fe81a01007387 */ /* 0x0003e80000100a00 */
[----:B-1----:R-:W4:Y:S01]  /*c420*/  LDL.LU.64 R26, [R1+0x1238] ;  /* 0x00123800011a7983 */ /* 0x002f220000300a00 */
[C-C-:B------:R-:W-:Y:S01]  /*c430*/  IMAD R23, R0.reuse, 0x4, R22.reuse ;  /* 0x0000000400177824 */ /* 0x140fe200078e0216 */
[C---:B------:R-:W-:Y:S01]  /*c440*/  LEA R19, R0.reuse, R18, 0x2 ;  /* 0x0000001200137211 */ /* 0x040fe200078e10ff */
[----:B------:R-:W-:-:S03]  /*c450*/  IMAD R29, R0, 0x4, R22 ;  /* 0x00000004001d7824 */ /* 0x000fc600078e0216 */
[C---:B------:R-:W-:Y:S01]  /*c460*/  LEA R23, R0.reuse, R23, 0x2 ;  /* 0x0000001700177211 */ /* 0x040fe200078e10ff */
[C---:B------:R-:W-:Y:S02]  /*c470*/  IMAD R20, R0.reuse, 0x4, R19 ;  /* 0x0000000400147824 */ /* 0x040fe400078e0213 */
[C---:B------:R-:W-:Y:S02]  /*c480*/  IMAD R29, R0.reuse, 0x4, R29 ;  /* 0x00000004001d7824 */ /* 0x040fe400078e021d */
[C---:B------:R-:W-:Y:S02]  /*c490*/  IMAD R23, R0.reuse, 0x4, R23 ;  /* 0x0000000400177824 */ /* 0x040fe400078e0217 */
[----:B------:R-:W-:Y:S01]  /*c4a0*/  IMAD R21, R0, 0x4, R20 ;  /* 0x0000000400157824 */ /* 0x000fe200078e0214 */
[-C--:B------:R-:W-:Y:S02]  /*c4b0*/  LEA R16, P1, R29, R2.reuse, 0x1 ;  /* 0x000000021d107211 */ /* 0x080fe400078208ff */
[----:B------:R-:W-:-:S02]  /*c4c0*/  LEA R10, P2, R23, R2, 0x1 ;  /* 0x00000002170a7211 */ /* 0x000fc400078408ff */
[----:B------:R-:W-:Y:S02]  /*c4d0*/  LEA R22, R0, R21, 0x2 ;  /* 0x0000001500167211 */ /* 0x000fe400078e10ff */
[-C--:B------:R-:W-:Y:S01]  /*c4e0*/  LEA.HI.X.SX32 R17, R29, R3.reuse, 0x1, P1 ;  /* 0x000000031d117211 */ /* 0x080fe200008f0eff */
[----:B------:R-:W-:Y:S01]  /*c4f0*/  IMAD.MOV.U32 R29, RZ, RZ, R24 ;  /* 0x000000ffff1d7224 */ /* 0x000fe200078e0018 */
[-C--:B------:R-:W-:Y:S02]  /*c500*/  LEA R28, P0, R24, R2.reuse, 0x1 ;  /* 0x00000002181c7211 */ /* 0x080fe400078008ff */
[-C--:B------:R-:W-:Y:S01]  /*c510*/  LEA.HI.X.SX32 R11, R23, R3.reuse, 0x1, P2 ;  /* 0x00000003170b7211 */ /* 0x080fe200010f0eff */
[----:B------:R-:W-:Y:S01]  /*c520*/  IMAD R23, R0, 0x4, R22 ;  /* 0x0000000400177824 */ /* 0x000fe200078e0216 */
[----:B------:R-:W-:Y:S01]  /*c530*/  LEA.HI.X.SX32 R29, R29, R3, 0x1, P0 ;  /* 0x000000031d1d7211 */ /* 0x000fe200000f0eff */
[----:B------:R-:W-:Y:S04]  /*c540*/  STL.64 [R1+0xfe0], R16 ;  /* 0x000fe01001007387 */ /* 0x000fe80000100a00 */
[----:B------:R1:W-:Y:S04]  /*c550*/  STL.64 [R1+0xfd8], R10 ;  /* 0x000fd80a01007387 */ /* 0x0003e80000100a00 */
[----:B------:R-:W-:Y:S04]  /*c560*/  STL.64 [R1+0x1220], R22 ;  /* 0x0012201601007387 */ /* 0x000fe80000100a00 */
[----:B------:R5:W-:Y:S01]  /*c570*/  STL.64 [R1+0xfd0], R28 ;  /* 0x000fd01c01007387 */ /* 0x000be20000100a00 */
[----:B-1----:R-:W-:-:S04]  /*c580*/  LEA R10, P2, R25, R2, 0x1 ;  /* 0x00000002190a7211 */ /* 0x002fc800078408ff */
[----:B------:R-:W-:Y:S01]  /*c590*/  LEA.HI.X.SX32 R11, R25, R3, 0x1, P2 ;  /* 0x00000003190b7211 */ /* 0x000fe200010f0eff */
[C-C-:B-----5:R-:W-:Y:S02]  /*c5a0*/  IMAD R29, R0.reuse, 0x4, R25.reuse ;  /* 0x00000004001d7824 */ /* 0x160fe400078e0219 */
[----:B------:R-:W-:-:S03]  /*c5b0*/  IMAD R28, R0, 0x4, R25 ;  /* 0x00000004001c7824 */ /* 0x000fc600078e0219 */
[----:B------:R-:W-:Y:S02]  /*c5c0*/  LEA R29, R0, R29, 0x2 ;  /* 0x0000001d001d7211 */ /* 0x000fe400078e10ff */
[-C--:B------:R-:W-:Y:S02]  /*c5d0*/  LEA R22, P0, R28, R2.reuse, 0x1 ;  /* 0x000000021c167211 */ /* 0x080fe400078008ff */
[----:B------:R-:W-:Y:S02]  /*c5e0*/  LEA R24, R0, R23, 0x2 ;  /* 0x0000001700187211 */ /* 0x000fe400078e10ff */
[----:B------:R-:W-:Y:S02]  /*c5f0*/  LEA.HI.X.SX32 R23, R28, R3, 0x1, P0 ;  /* 0x000000031c177211 */ /* 0x000fe400000f0eff */
[----:B----4-:R-:W-:-:S04]  /*c600*/  LEA R16, P1, R26, R2, 0x1 ;  /* 0x000000021a107211 */ /* 0x010fc800078208ff */
[----:B------:R-:W-:-:S05]  /*c610*/  LEA.HI.X.SX32 R17, R26, R3, 0x1, P1 ;  /* 0x000000031a117211 */ /* 0x000fca00008f0eff */
[----:B------:R1:W-:Y:S04]  /*c620*/  STL.64 [R1+0xfc8], R16 ;  /* 0x000fc81001007387 */ /* 0x0003e80000100a00 */
[----:B------:R4:W-:Y:S01]  /*c630*/  STL.64 [R1+0xfc0], R10 ;  /* 0x000fc00a01007387 */ /* 0x0009e20000100a00 */
[-C--:B-1----:R-:W-:Y:S02]  /*c640*/  LEA R16, P1, R29, R2.reuse, 0x1 ;  /* 0x000000021d107211 */ /* 0x082fe400078208ff */
[-C--:B----4-:R-:W-:Y:S02]  /*c650*/  LEA R10, P2, R27, R2.reuse, 0x1 ;  /* 0x000000021b0a7211 */ /* 0x090fe400078408ff */
[-C--:B------:R-:W-:Y:S02]  /*c660*/  LEA.HI.X.SX32 R17, R29, R3.reuse, 0x1, P1 ;  /* 0x000000031d117211 */ /* 0x080fe400008f0eff */
[----:B------:R-:W-:Y:S01]  /*c670*/  LEA.HI.X.SX32 R11, R27, R3, 0x1, P2 ;  /* 0x000000031b0b7211 */ /* 0x000fe200010f0eff */
[----:B------:R3:W-:Y:S04]  /*c680*/  STL.64 [R1+0xfb8], R22 ;  /* 0x000fb81601007387 */ /* 0x0007e80000100a00 */
[----:B------:R-:W-:Y:S04]  /*c690*/  STL.64 [R1+0xfb0], R16 ;  /* 0x000fb01001007387 */ /* 0x000fe80000100a00 */
[----:B------:R2:W-:Y:S01]  /*c6a0*/  STL.64 [R1+0xfa8], R10 ;  /* 0x000fa80a01007387 */ /* 0x0005e20000100a00 */
[----:B---3--:R-:W-:-:S04]  /*c6b0*/  LEA R22, P0, R4, R2, 0x1 ;  /* 0x0000000204167211 */ /* 0x008fc800078008ff */
[----:B------:R-:W-:Y:S02]  /*c6c0*/  LEA.HI.X.SX32 R23, R4, R3, 0x1, P0 ;  /* 0x0000000304177211 */ /* 0x000fe400000f0eff */
[----:B--2---:R-:W-:-:S04]  /*c6d0*/  LEA R10, P2, R6, R2, 0x1 ;  /* 0x00000002060a7211 */ /* 0x004fc800078408ff */
[----:B------:R-:W-:Y:S01]  /*c6e0*/  LEA.HI.X.SX32 R11, R6, R3, 0x1, P2 ;  /* 0x00000003060b7211 */ /* 0x000fe200010f0eff */
[----:B------:R-:W-:Y:S01]  /*c6f0*/  STL.64 [R1+0xfa0], R22 ;  /* 0x000fa01601007387 */ /* 0x000fe20000100a00 */
[----:B------:R-:W-:-:S03]  /*c700*/  LEA R16, P1, R5, R2, 0x1 ;  /* 0x0000000205107211 */ /* 0x000fc600078208ff */
[----:B------:R1:W-:Y:S01]  /*c710*/  STL.64 [R1+0xf90], R10 ;  /* 0x000f900a01007387 */ /* 0x0003e20000100a00 */
[----:B------:R-:W-:Y:S02]  /*c720*/  LEA.HI.X.SX32 R17, R5, R3, 0x1, P1 ;  /* 0x0000000305117211 */ /* 0x000fe400008f0eff */
[----:B-1----:R-:W-:-:S04]  /*c730*/  LEA R10, P0, R7, R2, 0x1 ;  /* 0x00000002070a7211 */ /* 0x002fc800078008ff */
[----:B------:R-:W-:Y:S01]  /*c740*/  LEA.HI.X.SX32 R11, R7, R3, 0x1, P0 ;  /* 0x00000003070b7211 */ /* 0x000fe200000f0eff */
[----:B------:R-:W-:Y:S04]  /*c750*/  STL.64 [R1+0xf98], R16 ;  /* 0x000f981001007387 */ /* 0x000fe80000100a00 */
[----:B------:R1:W-:Y:S04]  /*c760*/  STL.64 [R1+0xf88], R10 ;  /* 0x000f880a01007387 */ /* 0x0003e80000100a00 */
[----:B-1----:R-:W2:Y:S01]  /*c770*/  LDL.LU.64 R10, [R1+0x1230] ;  /* 0x00123000010a7983 */ /* 0x002ea20000300a00 */
[----:B------:R-:W-:-:S02]  /*c780*/  LEA R22, P1, R8, R2, 0x1 ;  /* 0x0000000208167211 */ /* 0x000fc400078208ff */
[C---:B------:R-:W-:Y:S02]  /*c790*/  LEA R16, P2, R9.reuse, R2, 0x1 ;  /* 0x0000000209107211 */ /* 0x040fe400078408ff */
[-C--:B------:R-:W-:Y:S02]  /*c7a0*/  LEA.HI.X.SX32 R23, R8, R3.reuse, 0x1, P1 ;  /* 0x0000000308177211 */ /* 0x080fe400008f0eff */
[----:B------:R-:W-:-:S03]  /*c7b0*/  LEA.HI.X.SX32 R17, R9, R3, 0x1, P2 ;  /* 0x0000000309117211 */ /* 0x000fc600010f0eff */
[----:B------:R-:W-:Y:S04]  /*c7c0*/  STL.64 [R1+0xf80], R22 ;  /* 0x000f801601007387 */ /* 0x000fe80000100a00 */
[----:B------:R1:W-:Y:S02]  /*c7d0*/  STL.64 [R1+0xf78], R16 ;  /* 0x000f781001007387 */ /* 0x0003e40000100a00 */
[----:B-1----:R-:W-:-:S04]  /*c7e0*/  LEA R16, P2, R12, R2, 0x1 ;  /* 0x000000020c107211 */ /* 0x002fc800078408ff */
[----:B------:R-:W-:Y:S02]  /*c7f0*/  LEA.HI.X.SX32 R17, R12, R3, 0x1, P2 ;  /* 0x000000030c117211 */ /* 0x000fe400010f0eff */
[----:B--2---:R-:W-:-:S04]  /*c800*/  LEA R8, P0, R10, R2, 0x1 ;  /* 0x000000020a087211 */ /* 0x004fc800078008ff */
[----:B------:R-:W-:Y:S02]  /*c810*/  LEA.HI.X.SX32 R9, R10, R3, 0x1, P0 ;  /* 0x000000030a097211 */ /* 0x000fe400000f0eff */
[----:B------:R-:W-:-:S03]  /*c820*/  LEA R22, P1, R11, R2, 0x1 ;  /* 0x000000020b167211 */ /* 0x000fc600078208ff */
[----:B------:R-:W-:Y:S04]  /*c830*/  STL.64 [R1+0xf70], R8 ;  /* 0x000f700801007387 */ /* 0x000fe80000100a00 */
        /* <DEDUP_REMOVED lines=8> */
[CC--:B------:R-:W-:Y:S02]  /*c8c0*/  LEA R22, P1, R14.reuse, R2.reuse, 0x1 ;  /* 0x000000020e167211 */ /* 0x0c0fe400078208ff */
[-C--:B------:R-:W-:Y:S02]  /*c8d0*/  LEA.HI.X.SX32 R11, R15, R3.reuse, 0x1, P2 ;  /* 0x000000030f0b7211 */ /* 0x080fe400010f0eff */
[-C--:B------:R-:W-:Y:S02]  /*c8e0*/  LEA.HI.X.SX32 R23, R14, R3.reuse, 0x1, P1 ;  /* 0x000000030e177211 */ /* 0x080fe400008f0eff */
[C---:B------:R-:W-:Y:S01]  /*c8f0*/  LEA R12, P2, R18.reuse, R2, 0x1 ;  /* 0x00000002120c7211 */ /* 0x040fe200078408ff */
[----:B------:R-:W-:Y:S04]  /*c900*/  STL.64 [R1+0xf48], R10 ;  /* 0x000f480a01007387 */ /* 0x000fe80000100a00 */
[----:B------:R1:W-:Y:S01]  /*c910*/  STL.64 [R1+0xf50], R22 ;  /* 0x000f501601007387 */ /* 0x0003e20000100a00 */
[----:B------:R-:W-:-:S05]  /*c920*/  LEA.HI.X.SX32 R13, R18, R3, 0x1, P2 ;  /* 0x00000003120d7211 */ /* 0x000fca00010f0eff */
[----:B------:R-:W-:Y:S01]  /*c930*/  STL.64 [R1+0xf30], R12 ;  /* 0x000f300c01007387 */ /* 0x000fe20000100a00 */
[----:B------:R-:W-:-:S04]  /*c940*/  IMAD R25, R0, 0x4, R24 ;  /* 0x0000000400197824 */ /* 0x000fc800078e0218 */
[----:B------:R-:W-:Y:S01]  /*c950*/  IMAD R26, R0, 0x4, R25 ;  /* 0x00000004001a7824 */ /* 0x000fe200078e0219 */
[CC--:B--2---:R-:W-:Y:S02]  /*c960*/  LEA R14, P0, R16.reuse, R2.reuse, 0x1 ;  /* 0x00000002100e7211 */ /* 0x0c4fe400078008ff */
[C---:B-1----:R-:W-:Y:S02]  /*c970*/  LEA R22, P1, R17.reuse, R2, 0x1 ;  /* 0x0000000211167211 */ /* 0x042fe400078208ff */
[-C--:B------:R-:W-:Y:S02]  /*c980*/  LEA.HI.X.SX32 R15, R16, R3.reuse, 0x1, P0 ;  /* 0x00000003100f7211 */ /* 0x080fe400000f0eff */
[----:B------:R-:W-:-:S03]  /*c990*/  LEA.HI.X.SX32 R23, R17, R3, 0x1, P1 ;  /* 0x0000000311177211 */ /* 0x000fc600008f0eff */
[----:B------:R-:W-:Y:S04]  /*c9a0*/  STL.64 [R1+0xf40], R14 ;  /* 0x000f400e01007387 */ /* 0x000fe80000100a00 */
[----:B------:R1:W-:Y:S02]  /*c9b0*/  STL.64 [R1+0xf38], R22 ;  /* 0x000f381601007387 */ /* 0x0003e40000100a00 */
[----:B-1----:R-:W-:-:S04]  /*c9c0*/  LEA R22, P0, R19, R2, 0x1 ;  /* 0x0000000213167211 */ /* 0x002fc800078008ff */
[----:B------:R-:W-:-:S05]  /*c9d0*/  LEA.HI.X.SX32 R23, R19, R3, 0x1, P0 ;  /* 0x0000000313177211 */ /* 0x000fca00000f0eff */
[----:B------:R1:W-:Y:S04]  /*c9e0*/  STL.64 [R1+0xf28], R22 ;  /* 0x000f281601007387 */ /* 0x0003e80000100a00 */
[----:B-1----:R-:W2:Y:S01]  /*c9f0*/  LDL.LU.64 R22, [R1+0x1220] ;  /* 0x0012200001167983 */ /* 0x002ea20000300a00 */
[----:B------:R-:W-:-:S05]  /*ca00*/  LEA R27, R0, R26, 0x2 ;  /* 0x0000001a001b7211 */ /* 0x000fca00078e10ff */
[----:B------:R-:W-:-:S04]  /*ca10*/  IMAD R28, R0, 0x4, R27 ;  /* 0x00000004001c7824 */ /* 0x000fc800078e021b */
[----:B------:R-:W-:-:S05]  /*ca20*/  IMAD R4, R0, 0x4, R28 ;  /* 0x0000000400047824 */ /* 0x000fca00078e021c */
[----:B------:R-:W-:-:S05]  /*ca30*/  LEA R5, R0, R4, 0x2 ;  /* 0x0000000400057211 */ /* 0x000fca00078e10ff */
[----:B------:R-:W-:-:S04]  /*ca40*/  IMAD R7, R0, 0x4, R5 ;  /* 0x0000000400077824 */ /* 0x000fc800078e0205 */
[----:B------:R-:W-:Y:S01]  /*ca50*/  IMAD R6, R0, 0x4, R7 ;  /* 0x0000000400067824 */ /* 0x000fe200078e0207 */
[----:B------:R-:W-:-:S04]  /*ca60*/  LEA R14, P2, R21, R2, 0x1 ;  /* 0x00000002150e7211 */ /* 0x000fc800078408ff */
[----:B------:R-:W-:Y:S02]  /*ca70*/  LEA R8, R0, R6, 0x2 ;  /* 0x0000000600087211 */ /* 0x000fe400078e10ff */
[----:B------:R-:W-:-:S03]  /*ca80*/  LEA R16, P1, R20, R2, 0x1 ;  /* 0x0000000214107211 */ /* 0x000fc600078208ff */
[----:B------:R-:W-:Y:S01]  /*ca90*/  IMAD R9, R0, 0x4, R8 ;  /* 0x0000000400097824 */ /* 0x000fe200078e0208 */
[-C--:B------:R-:W-:Y:S02]  /*caa0*/  LEA.HI.X.SX32 R15, R21, R3.reuse, 0x1, P2 ;  /* 0x00000003150f7211 */ /* 0x080fe400010f0eff */
[----:B------:R-:W-:Y:S01]  /*cab0*/  LEA.HI.X.SX32 R17, R20, R3, 0x1, P1 ;  /* 0x0000000314117211 */ /* 0x000fe200008f0eff */
[C---:B------:R-:W-:Y:S02]  /*cac0*/  IMAD R10, R0.reuse, 0x4, R9 ;  /* 0x00000004000a7824 */ /* 0x040fe400078e0209 */
[----:B------:R-:W-:Y:S03]  /*cad0*/  STL.64 [R1+0xf18], R14 ;  /* 0x000f180e01007387 */ /* 0x000fe60000100a00 */
[C---:B------:R-:W-:Y:S01]  /*cae0*/  LEA R11, R0.reuse, R10, 0x2 ;  /* 0x0000000a000b7211 */ /* 0x040fe200078e10ff */
[----:B------:R1:W-:Y:S04]  /*caf0*/  STL.64 [R1+0xf20], R16 ;  /* 0x000f201001007387 */ /* 0x0003e80000100a00 */
[----:B------:R-:W-:Y:S01]  /*cb00*/  IMAD R12, R0, 0x4, R11 ;  /* 0x00000004000c7824 */ /* 0x000fe200078e020b */
[----:B-1----:R-:W-:-:S04]  /*cb10*/  LEA R16, P2, R24, R2, 0x1 ;  /* 0x0000000218107211 */ /* 0x002fc800078408ff */
[----:B------:R-:W-:Y:S01]  /*cb20*/  LEA.HI.X.SX32 R17, R24, R3, 0x1, P2 ;  /* 0x0000000318117211 */ /* 0x000fe200010f0eff */
[----:B------:R-:W-:-:S04]  /*cb30*/  IMAD R13, R0, 0x4, R12 ;  /* 0x00000004000d7824 */ /* 0x000fc800078e020c */
[----:B------:R1:W-:Y:S01]  /*cb40*/  STL.64 [R1+0xf00], R16 ;  /* 0x000f001001007387 */ /* 0x0003e20000100a00 */
[----:B------:R-:W-:-:S05]  /*cb50*/  LEA R14, R0, R13, 0x2 ;  /* 0x0000000d000e7211 */ /* 0x000fca00078e10ff */
[----:B------:R-:W-:-:S04]  /*cb60*/  IMAD R15, R0, 0x4, R14 ;  /* 0x00000004000f7824 */ /* 0x000fc800078e020e */
[----:B-1----:R-:W-:-:S05]  /*cb70*/  IMAD R17, R0, 0x4, R15 ;  /* 0x0000000400117824 */ /* 0x002fca00078e020f */
[----:B------:R-:W-:Y:S02]  /*cb80*/  LEA R16, R0, R17, 0x2 ;  /* 0x0000001100107211 */ /* 0x000fe400078e10ff */
[CC--:B--2---:R-:W-:Y:S02]  /*cb90*/  LEA R20, P0, R22.reuse, R2.reuse, 0x1 ;  /* 0x0000000216147211 */ /* 0x0c4fe400078008ff */
[C---:B------:R-:W-:Y:S02]  /*cba0*/  LEA R18, P1, R23.reuse, R2, 0x1 ;  /* 0x0000000217127211 */ /* 0x040fe400078208ff */
[-C--:B------:R-:W-:Y:S02]  /*cbb0*/  LEA.HI.X.SX32 R21, R22, R3.reuse, 0x1, P0 ;  /* 0x0000000316157211 */ /* 0x080fe400000f0eff */
[----:B------:R-:W-:-:S03]  /*cbc0*/  LEA.HI.X.SX32 R19, R23, R3, 0x1, P1 ;  /* 0x0000000317137211 */ /* 0x000fc600008f0eff */
[----:B------:R1:W-:Y:S01]  /*cbd0*/  STL.64 [R1+0xf10], R20 ;  /* 0x000f101401007387 */ /* 0x0003e20000100a00 */
[----:B------:R-:W-:-:S03]  /*cbe0*/  LEA R22, P0, R25, R2, 0x1 ;  /* 0x0000000219167211 */ /* 0x000fc600078008ff */
[----:B------:R2:W-:Y:S01]  /*cbf0*/  STL.64 [R1+0xf08], R18 ;  /* 0x000f081201007387 */ /* 0x0005e20000100a00 */
[-C--:B------:R-:W-:Y:S02]  /*cc00*/  LEA.HI.X.SX32 R23, R25, R3.reuse, 0x1, P0 ;  /* 0x0000000319177211 */ /* 0x080fe400000f0eff */
[CC--:B-1----:R-:W-:Y:S02]  /*cc10*/  LEA R20, P1, R26.reuse, R2.reuse, 0x1 ;  /* 0x000000021a147211 */ /* 0x0c2fe400078208ff */
[CC--:B--2---:R-:W-:Y:S02]  /*cc20*/  LEA R18, P2, R27.reuse, R2.reuse, 0x1 ;  /* 0x000000021b127211 */ /* 0x0c4fe400078408ff */
[-C--:B------:R-:W-:Y:S02]  /*cc30*/  LEA.HI.X.SX32 R21, R26, R3.reuse, 0x1, P1 ;  /* 0x000000031a157211 */ /* 0x080fe400008f0eff */
[----:B------:R-:W-:Y:S02]  /*cc40*/  LEA.HI.X.SX32 R19, R27, R3, 0x1, P2 ;  /* 0x000000031b137211 */ /* 0x000fe400010f0eff */
[----:B------:R-:W-:-:S03]  /*cc50*/  LEA R24, P0, R28, R2, 0x1 ;  /* 0x000000021c187211 */ /* 0x000fc600078008ff */
[----:B------:R-:W-:Y:S04]  /*cc60*/  STL.64 [R1+0xee8], R18 ;  /* 0x000ee81201007387 */ /* 0x000fe80000100a00 */
[----:B------:R1:W-:Y:S01]  /*cc70*/  STL.64 [R1+0xef8], R22 ;  /* 0x000ef81601007387 */ /* 0x0003e20000100a00 */
[----:B------:R-:W-:-:S03]  /*cc80*/  LEA.HI.X.SX32 R25, R28, R3, 0x1, P0 ;  /* 0x000000031c197211 */ /* 0x000fc600000f0eff */
[----:B------:R2:W-:Y:S01]  /*cc90*/  STL.64 [R1+0xef0], R20 ;  /* 0x000ef01401007387 */ /* 0x0005e20000100a00 */
[CC--:B-1----:R-:W-:Y:S02]  /*cca0*/  LEA R22, P1, R4.reuse, R2.reuse, 0x1 ;  /* 0x0000000204167211 */ /* 0x0c2fe400078208ff */
[C---:B--2---:R-:W-:Y:S02]  /*ccb0*/  LEA R20, P2, R5.reuse, R2, 0x1 ;  /* 0x0000000205147211 */ /* 0x044fe400078408ff */
[-C--:B------:R-:W-:Y:S02]  /*ccc0*/  LEA.HI.X.SX32 R23, R4, R3.reuse, 0x1, P1 ;  /* 0x0000000304177211 */ /* 0x080fe400008f0eff */
[----:B------:R-:W-:Y:S01]  /*ccd0*/  LEA.HI.X.SX32 R21, R5, R3, 0x1, P2 ;  /* 0x0000000305157211 */ /* 0x000fe200010f0eff */
[----:B------:R1:W-:Y:S01]  /*cce0*/  STL.64 [R1+0xee0], R24 ;  /* 0x000ee01801007387 */ /* 0x0003e20000100a00 */
[----:B------:R-:W-:-:S03]  /*ccf0*/  IMAD R19, R0, 0x4, R16 ;  /* 0x0000000400137824 */ /* 0x000fc600078e0210 */
[----:B------:R2:W-:Y:S01]  /*cd00*/  STL.64 [R1+0xed8], R22 ;  /* 0x000ed81601007387 */ /* 0x0005e20000100a00 */
[----:B------:R-:W-:-:S03]  /*cd10*/  IMAD R18, R0, 0x4, R19 ;  /* 0x0000000400127824 */ /* 0x000fc600078e0213 */
[----:B------:R3:W-:Y:S01]  /*cd20*/  STL.64 [R1+0xed0], R20 ;  /* 0x000ed01401007387 */ /* 0x0007e20000100a00 */
[CC--:B-1----:R-:W-:Y:S02]  /*cd30*/  LEA R24, P0, R7.reuse, R2.reuse, 0x1 ;  /* 0x0000000207187211 */ /* 0x0c2fe400078008ff */
[-C--:B--2---:R-:W-:Y:S02]  /*cd40*/  LEA R22, P1, R6, R2.reuse, 0x1 ;  /* 0x0000000206167211 */ /* 0x084fe400078208ff */
[-C--:B------:R-:W-:Y:S02]  /*cd50*/  LEA.HI.X.SX32 R25, R7, R3.reuse, 0x1, P0 ;  /* 0x0000000307197211 */ /* 0x080fe400000f0eff */
[----:B---3--:R-:W-:Y:S02]  /*cd60*/  LEA R20, P2, R8, R2, 0x1 ;  /* 0x0000000208147211 */ /* 0x008fe400078408ff */
[-C--:B------:R-:W-:Y:S02]  /*cd70*/  LEA.HI.X.SX32 R23, R6, R3.reuse, 0x1, P1 ;  /* 0x0000000306177211 */ /* 0x080fe400008f0eff */
[----:B------:R-:W-:Y:S01]  /*cd80*/  LEA.HI.X.SX32 R21, R8, R3, 0x1, P2 ;  /* 0x0000000308157211 */ /* 0x000fe200010f0eff */
[----:B------:R1:W-:Y:S01]  /*cd90*/  STL.64 [R1+0xec8], R24 ;  /* 0x000ec81801007387 */ /* 0x0003e20000100a00 */
[----:B------:R-:W-:-:S03]  /*cda0*/  LEA R5, R0, R18, 0x2 ;  /* 0x0000001200057211 */ /* 0x000fc600078e10ff */
[----:B------:R2:W-:Y:S04]  /*cdb0*/  STL.64 [R1+0xec0], R22 ;  /* 0x000ec01601007387 */ /* 0x0005e80000100a00 */
[----:B------:R3:W-:Y:S01]  /*cdc0*/  STL.64 [R1+0xeb8], R20 ;  /* 0x000eb81401007387 */ /* 0x0007e20000100a00 */
[CC--:B-1----:R-:W-:Y:S01]  /*cdd0*/  LEA R24, P0, R9.reuse, R2.reuse, 0x1 ;  /* 0x0000000209187211 */ /* 0x0c2fe200078008ff */
[----:B------:R-:W-:Y:S01]  /*cde0*/  IMAD R4, R0, 0x4, R5 ;  /* 0x0000000400047824 */ /* 0x000fe200078e0205 */
[-C--:B--2---:R-:W-:Y:S02]  /*cdf0*/  LEA R22, P1, R10, R2.reuse, 0x1 ;  /* 0x000000020a167211 */ /* 0x084fe400078208ff */
[----:B------:R-:W-:Y:S02]  /*ce00*/  LEA.HI.X.SX32 R25, R9, R3, 0x1, P0 ;  /* 0x0000000309197211 */ /* 0x000fe400000f0eff */
[----:B---3--:R-:W-:-:S02]  /*ce10*/  LEA R20, P2, R11, R2, 0x1 ;  /* 0x000000020b147211 */ /* 0x008fc400078408ff */
[-C--:B------:R-:W-:Y:S02]  /*ce20*/  LEA.HI.X.SX32 R23, R10, R3.reuse, 0x1, P1 ;  /* 0x000000030a177211 */ /* 0x080fe400008f0eff */
[----:B------:R-:W-:Y:S01]  /*ce30*/  LEA.HI.X.SX32 R21, R11, R3, 0x1, P2 ;  /* 0x000000030b157211 */ /* 0x000fe200010f0eff */
[C---:B------:R-:W-:Y:S01]  /*ce40*/  IMAD R7, R0.reuse, 0x4, R4 ;  /* 0x0000000400077824 */ /* 0x040fe200078e0204 */
[----:B------:R1:W-:Y:S04]  /*ce50*/  STL.64 [R1+0xeb0], R24 ;  /* 0x000eb01801007387 */ /* 0x0003e80000100a00 */
[----:B------:R2:W-:Y:S01]  /*ce60*/  STL.64 [R1+0xea8], R22 ;  /* 0x000ea81601007387 */ /* 0x0005e20000100a00 */
[----:B------:R-:W-:-:S03]  /*ce70*/  LEA R6, R0, R7, 0x2 ;  /* 0x0000000700067211 */ /* 0x000fc600078e10ff */
[----:B------:R3:W-:Y:S01]  /*ce80*/  STL.64 [R1+0xea0], R20 ;  /* 0x000ea01401007387 */ /* 0x0007e20000100a00 */
[CC--:B-1----:R-:W-:Y:S02]  /*ce90*/  LEA R24, P0, R12.reuse, R2.reuse, 0x1 ;  /* 0x000000020c187211 */ /* 0x0c2fe400078008ff */
[CC--:B--2---:R-:W-:Y:S02]  /*cea0*/  LEA R22, P1, R13.reuse, R2.reuse, 0x1 ;  /* 0x000000020d167211 */ /* 0x0c4fe400078208ff */
[-C--:B------:R-:W-:Y:S02]  /*ceb0*/  LEA.HI.X.SX32 R25, R12, R3.reuse, 0x1, P0 ;  /* 0x000000030c197211 */ /* 0x080fe400000f0eff */
[C---:B---3--:R-:W-:Y:S02]  /*cec0*/  LEA R20, P2, R14.reuse, R2, 0x1 ;  /* 0x000000020e147211 */ /* 0x048fe400078408ff */
[-C--:B------:R-:W-:Y:S02]  /*ced0*/  LEA.HI.X.SX32 R23, R13, R3.reuse, 0x1, P1 ;  /* 0x000000030d177211 */ /* 0x080fe400008f0eff */
[----:B------:R-:W-:Y:S01]  /*cee0*/  LEA.HI.X.SX32 R21, R14, R3, 0x1, P2 ;  /* 0x000000030e157211 */ /* 0x000fe200010f0eff */
[C---:B------:R-:W-:Y:S01]  /*cef0*/  IMAD R10, R0.reuse, 0x4, R6 ;  /* 0x00000004000a7824 */ /* 0x040fe200078e0206 */
[----:B------:R1:W-:Y:S04]  /*cf00*/  STL.64 [R1+0xe98], R24 ;  /* 0x000e981801007387 */ /* 0x0003e80000100a00 */
[----:B------:R2:W-:Y:S01]  /*cf10*/  STL.64 [R1+0xe90], R22 ;  /* 0x000e901601007387 */ /* 0x0005e20000100a00 */
[----:B------:R-:W-:-:S03]  /*cf20*/  IMAD R8, R0, 0x4, R10 ;  /* 0x0000000400087824 */ /* 0x000fc600078e020a */
[----:B------:R3:W-:Y:S01]  /*cf30*/  STL.64 [R1+0xe88], R20 ;  /* 0x000e881401007387 */ /* 0x0007e20000100a00 */
[-C--:B-1----:R-:W-:Y:S02]  /*cf40*/  LEA R24, P0, R15, R2.reuse, 0x1 ;  /* 0x000000020f187211 */ /* 0x082fe400078008ff */
[-C--:B--2---:R-:W-:Y:S02]  /*cf50*/  LEA R22, P1, R17, R2.reuse, 0x1 ;  /* 0x0000000211167211 */ /* 0x084fe400078208ff */
[-C--:B------:R-:W-:Y:S02]  /*cf60*/  LEA.HI.X.SX32 R25, R15, R3.reuse, 0x1, P0 ;  /* 0x000000030f197211 */ /* 0x080fe400000f0eff */
[C---:B---3--:R-:W-:Y:S02]  /*cf70*/  LEA R20, P2, R16.reuse, R2, 0x1 ;  /* 0x0000000210147211 */ /* 0x048fe400078408ff */
[-C--:B------:R-:W-:Y:S02]  /*cf80*/  LEA.HI.X.SX32 R23, R17, R3.reuse, 0x1, P1 ;  /* 0x0000000311177211 */ /* 0x080fe400008f0eff */
[----:B------:R-:W-:-:S02]  /*cf90*/  LEA.HI.X.SX32 R21, R16, R3, 0x1, P2 ;  /* 0x0000000310157211 */ /* 0x000fc400010f0eff */
[C---:B------:R-:W-:Y:S01]  /*cfa0*/  LEA R13, R0.reuse, R8, 0x2 ;  /* 0x00000008000d7211 */ /* 0x040fe200078e10ff */
[----:B------:R1:W-:Y:S04]  /*cfb0*/  STL.64 [R1+0xe80], R24 ;  /* 0x000e801801007387 */ /* 0x0003e80000100a00 */
[----:B------:R-:W-:Y:S01]  /*cfc0*/  STL.64 [R1+0xe78], R22 ;  /* 0x000e781601007387 */ /* 0x000fe20000100a00 */
[----:B------:R-:W-:-:S03]  /*cfd0*/  IMAD R12, R0, 0x4, R13 ;  /* 0x00000004000c7824 */ /* 0x000fc600078e020d */
[----:B------:R2:W-:Y:S01]  /*cfe0*/  STL.64 [R1+0xe70], R20 ;  /* 0x000e701401007387 */ /* 0x0005e20000100a00 */
[----:B-1----:R-:W-:Y:S01]  /*cff0*/  LEA R24, P0, R19, R2, 0x1 ;  /* 0x0000000213187211 */ /* 0x002fe200078008ff */
[----:B------:R-:W-:-:S03]  /*d000*/  IMAD R14, R0, 0x4, R12 ;  /* 0x00000004000e7824 */ /* 0x000fc600078e020c */
[-C--:B------:R-:W-:Y:S02]  /*d010*/  LEA.HI.X.SX32 R25, R19, R3.reuse, 0x1, P0 ;  /* 0x0000000313197211 */ /* 0x080fe400000f0eff */
[CC--:B--2---:R-:W-:Y:S02]  /*d020*/  LEA R20, P2, R5.reuse, R2.reuse, 0x1 ;  /* 0x0000000205147211 */ /* 0x0c4fe400078408ff */
[----:B------:R-:W-:Y:S02]  /*d030*/  LEA R22, P1, R18, R2, 0x1 ;  /* 0x0000000212167211 */ /* 0x000fe400078208ff */
[-C--:B------:R-:W-:Y:S01]  /*d040*/  LEA.HI.X.SX32 R21, R5, R3.reuse, 0x1, P2 ;  /* 0x0000000305157211 */ /* 0x080fe200010f0eff */
[----:B------:R-:W-:Y:S01]  /*d050*/  STL.64 [R1+0xe68], R24 ;  /* 0x000e681801007387 */ /* 0x000fe20000100a00 */
[----:B------:R-:W-:Y:S02]  /*d060*/  LEA R15, R0, R14, 0x2 ;  /* 0x0000000e000f7211 */ /* 0x000fe400078e10ff */
[----:B------:R-:W-:Y:S01]  /*d070*/  LEA.HI.X.SX32 R23, R18, R3, 0x1, P1 ;  /* 0x0000000312177211 */ /* 0x000fe200008f0eff */
[----:B------:R1:W-:Y:S01]  /*d080*/  STL.64 [R1+0xe58], R20 ;  /* 0x000e581401007387 */ /* 0x0003e20000100a00 */
[----:B------:R-:W-:-:S02]  /*d090*/  LEA R18, P1, R7, R2, 0x1 ;  /* 0x0000000207127211 */ /* 0x000fc400078208ff */
[-C--:B------:R-:W-:Y:S01]  /*d0a0*/  LEA R16, P2, R6, R2.reuse, 0x1 ;  /* 0x0000000206107211 */ /* 0x080fe200078408ff */
[----:B------:R-:W-:Y:S01]  /*d0b0*/  IMAD R9, R0, 0x4, R15 ;  /* 0x0000000400097824 */ /* 0x000fe200078e020f */
[-C--:B------:R-:W-:Y:S02]  /*d0c0*/  LEA.HI.X.SX32 R19, R7, R3.reuse, 0x1, P1 ;  /* 0x0000000307137211 */ /* 0x080fe400008f0eff */
[----:B-1----:R-:W-:Y:S02]  /*d0d0*/  LEA R20, P0, R4, R2, 0x1 ;  /* 0x0000000204147211 */ /* 0x002fe400078008ff */
[-C--:B------:R-:W-:Y:S02]  /*d0e0*/  LEA.HI.X.SX32 R17, R6, R3.reuse, 0x1, P2 ;  /* 0x0000000306117211 */ /* 0x080fe400010f0eff */
[----:B------:R-:W-:Y:S01]  /*d0f0*/  LEA.HI.X.SX32 R21, R4, R3, 0x1, P0 ;  /* 0x0000000304157211 */ /* 0x000fe200000f0eff */
[----:B------:R-:W-:Y:S01]  /*d100*/  STL.64 [R1+0xe60], R22 ;  /* 0x000e601601007387 */ /* 0x000fe20000100a00 */
[----:B------:R-:W-:-:S03]  /*d110*/  IMAD R11, R0, 0x4, R9 ;  /* 0x00000004000b7824 */ /* 0x000fc600078e0209 */
[----:B------:R1:W-:Y:S04]  /*d120*/  STL.64 [R1+0xe50], R20 ;  /* 0x000e501401007387 */ /* 0x0003e80000100a00 */
[----:B------:R2:W-:Y:S01]  /*d130*/  STL.64 [R1+0xe48], R18 ;  /* 0x000e481201007387 */ /* 0x0005e20000100a00 */
[----:B------:R-:W-:-:S03]  /*d140*/  LEA R4, R0, R11, 0x2 ;  /* 0x0000000b00047211 */ /* 0x000fc600078e10ff */
[----:B------:R3:W-:Y:S01]  /*d150*/  STL.64 [R1+0xe40], R16 ;  /* 0x000e401001007387 */ /* 0x0007e20000100a00 */
[-C--:B-1----:R-:W-:Y:S02]  /*d160*/  LEA R20, P0, R10, R2.reuse, 0x1 ;  /* 0x000000020a147211 */ /* 0x082fe400078008ff */
[-C--:B--2---:R-:W-:Y:S02]  /*d170*/  LEA R18, P1, R8, R2.reuse, 0x1 ;  /* 0x0000000208127211 */ /* 0x084fe400078208ff */
        /* <DEDUP_REMOVED lines=16> */
[----:B------:R-:W-:Y:S04]  /*d280*/  STL.64 [R1+0xe20], R20 ;  /* 0x000e201401007387 */ /* 0x000fe80000100a00 */
[----:B------:R1:W-:Y:S01]  /*d290*/  STL.64 [R1+0xe18], R18 ;  /* 0x000e181201007387 */ /* 0x0003e20000100a00 */
[----:B------:R-:W-:-:S03]  /*d2a0*/  IMAD R7, R0, 0x4, R10 ;  /* 0x0000000400077824 */ /* 0x000fc600078e020a */
[----:B------:R2:W-:Y:S01]  /*d2b0*/  STL.64 [R1+0xe10], R16 ;  /* 0x000e101001007387 */ /* 0x0005e20000100a00 */
[-C--:B------:R-:W-:Y:S01]  /*d2c0*/  LEA R12, P2, R4, R2.reuse, 0x1 ;  /* 0x00000002040c7211 */ /* 0x080fe200078408ff */
[----:B------:R-:W-:Y:S01]  /*d2d0*/  IMAD R8, R0, 0x4, R7 ;  /* 0x0000000400087824 */ /* 0x000fe200078e0207 */
[-C--:B-1----:R-:W-:Y:S02]  /*d2e0*/  LEA R18, P0, R9, R2.reuse, 0x1 ;  /* 0x0000000209127211 */ /* 0x082fe400078008ff */
[----:B--2---:R-:W-:Y:S02]  /*d2f0*/  LEA R16, P1, R11, R2, 0x1 ;  /* 0x000000020b107211 */ /* 0x004fe400078208ff */
[-C--:B------:R-:W-:Y:S02]  /*d300*/  LEA.HI.X.SX32 R19, R9, R3.reuse, 0x1, P0 ;  /* 0x0000000309137211 */ /* 0x080fe400000f0eff */
[-C--:B------:R-:W-:Y:S02]  /*d310*/  LEA.HI.X.SX32 R17, R11, R3.reuse, 0x1, P1 ;  /* 0x000000030b117211 */ /* 0x080fe400008f0eff */
[----:B------:R-:W-:Y:S01]  /*d320*/  LEA.HI.X.SX32 R13, R4, R3, 0x1, P2 ;  /* 0x00000003040d7211 */ /* 0x000fe200010f0eff */
[----:B------:R-:W-:Y:S01]  /*d330*/  STL.64 [R1+0xe08], R18 ;  /* 0x000e081201007387 */ /* 0x000fe20000100a00 */
[----:B------:R-:W-:-:S03]  /*d340*/  LEA R9, R0, R8, 0x2 ;  /* 0x0000000800097211 */ /* 0x000fc600078e10ff */
[----:B------:R1:W-:Y:S01]  /*d350*/  STL.64 [R1+0xe00], R16 ;  /* 0x000e001001007387 */ /* 0x0003e20000100a00 */
[----:B------:R-:W-:-:S03]  /*d360*/  LEA R14, P1, R6, R2, 0x1 ;  /* 0x00000002060e7211 */ /* 0x000fc600078208ff */
[----:B------:R2:W-:Y:S01]  /*d370*/  STL.64 [R1+0xdf8], R12 ;  /* 0x000df80c01007387 */ /* 0x0005e20000100a00 */
[----:B------:R-:W-:Y:S01]  /*d380*/  IMAD R4, R0, 0x4, R9 ;  /* 0x0000000400047824 */ /* 0x000fe200078e0209 */
[-C--:B------:R-:W-:Y:S02]  /*d390*/  LEA.HI.X.SX32 R15, R6, R3.reuse, 0x1, P1 ;  /* 0x00000003060f7211 */ /* 0x080fe400008f0eff */
[CC--:B-1----:R-:W-:Y:S02]  /*d3a0*/  LEA R16, P0, R5.reuse, R2.reuse, 0x1 ;  /* 0x0000000205107211 */ /* 0x0c2fe400078008ff */
[C---:B--2---:R-:W-:Y:S02]  /*d3b0*/  LEA R12, P2, R10.reuse, R2, 0x1 ;  /* 0x000000020a0c7211 */ /* 0x044fe400078408ff */
[-C--:B------:R-:W-:Y:S02]  /*d3c0*/  LEA.HI.X.SX32 R17, R5, R3.reuse, 0x1, P0 ;  /* 0x0000000305117211 */ /* 0x080fe400000f0eff */
[----:B------:R-:W-:Y:S01]  /*d3d0*/  LEA.HI.X.SX32 R13, R10, R3, 0x1, P2 ;  /* 0x000000030a0d7211 */ /* 0x000fe200010f0eff */
[----:B------:R-:W-:-:S02]  /*d3e0*/  IMAD R5, R0, 0x4, R4 ;  /* 0x0000000400057824 */ /* 0x000fc400078e0204 */
[----:B------:R1:W-:Y:S04]  /*d3f0*/  STL.64 [R1+0xdf0], R16 ;  /* 0x000df01001007387 */ /* 0x0003e80000100a00 */
[----:B------:R2:W-:Y:S01]  /*d400*/  STL.64 [R1+0xde8], R14 ;  /* 0x000de80e01007387 */ /* 0x0005e20000100a00 */
[----:B------:R-:W-:-:S03]  /*d410*/  LEA R6, R0, R5, 0x2 ;  /* 0x0000000500067211 */ /* 0x000fc600078e10ff */
[----:B------:R3:W-:Y:S01]  /*d420*/  STL.64 [R1+0xde0], R12 ;  /* 0x000de00c01007387 */ /* 0x0007e20000100a00 */
[CC--:B-1----:R-:W-:Y:S02]  /*d430*/  LEA R16, P0, R7.reuse, R2.reuse, 0x1 ;  /* 0x0000000207107211 */ /* 0x0c2fe400078008ff */
[CC--:B--2---:R-:W-:Y:S02]  /*d440*/  LEA R14, P1, R8.reuse, R2.reuse, 0x1 ;  /* 0x00000002080e7211 */ /* 0x0c4fe400078208ff */
[-C--:B------:R-:W-:Y:S02]  /*d450*/  LEA.HI.X.SX32 R17, R7, R3.reuse, 0x1, P0 ;  /* 0x0000000307117211 */ /* 0x080fe400000f0eff */
[CC--:B---3--:R-:W-:Y:S02]  /*d460*/  LEA R12, P2, R9.reuse, R2.reuse, 0x1 ;  /* 0x00000002090c7211 */ /* 0x0c8fe400078408ff */
[-C--:B------:R-:W-:Y:S02]  /*d470*/  LEA.HI.X.SX32 R15, R8, R3.reuse, 0x1, P1 ;  /* 0x00000003080f7211 */ /* 0x080fe400008f0eff */
[----:B------:R-:W-:Y:S01]  /*d480*/  LEA.HI.X.SX32 R13, R9, R3, 0x1, P2 ;  /* 0x00000003090d7211 */ /* 0x000fe200010f0eff */
[----:B------:R-:W-:Y:S01]  /*d490*/  IMAD R0, R0, 0x4, R6 ;  /* 0x0000000400007824 */ /* 0x000fe200078e0206 */
[----:B------:R1:W-:Y:S04]  /*d4a0*/  STL.64 [R1+0xdd8], R16 ;  /* 0x000dd81001007387 */ /* 0x0003e80000100a00 */
[----:B------:R2:W-:Y:S01]  /*d4b0*/  STL.64 [R1+0xdd0], R14 ;  /* 0x000dd00e01007387 */ /* 0x0005e20000100a00 */
[----:B------:R-:W-:-:S03]  /*d4c0*/  LEA R10, P3, R0, R2, 0x1 ;  /* 0x00000002000a7211 */ /* 0x000fc600078608ff */
[----:B------:R3:W-:Y:S01]  /*d4d0*/  STL.64 [R1+0xdc8], R12 ;  /* 0x000dc80c01007387 */ /* 0x0007e20000100a00 */
[CC--:B-1----:R-:W-:Y:S02]  /*d4e0*/  LEA R16, P0, R4.reuse, R2.reuse, 0x1 ;  /* 0x0000000204107211 */ /* 0x0c2fe400078008ff */
[CC--:B--2---:R-:W-:Y:S02]  /*d4f0*/  LEA R14, P1, R5.reuse, R2.reuse, 0x1 ;  /* 0x00000002050e7211 */ /* 0x0c4fe400078208ff */
[-C--:B------:R-:W-:Y:S02]  /*d500*/  LEA.HI.X.SX32 R17, R4, R3.reuse, 0x1, P0 ;  /* 0x0000000304117211 */ /* 0x080fe400000f0eff */
[C---:B---3--:R-:W-:Y:S02]  /*d510*/  LEA R12, P2, R6.reuse, R2, 0x1 ;  /* 0x00000002060c7211 */ /* 0x048fe400078408ff */
[-C--:B------:R-:W-:Y:S02]  /*d520*/  LEA.HI.X.SX32 R15, R5, R3.reuse, 0x1, P1 ;  /* 0x00000003050f7211 */ /* 0x080fe400008f0eff */
[----:B------:R-:W-:-:S02]  /*d530*/  LEA.HI.X.SX32 R13, R6, R3, 0x1, P2 ;  /* 0x00000003060d7211 */ /* 0x000fc400010f0eff */
[----:B------:R-:W-:Y:S01]  /*d540*/  LEA.HI.X.SX32 R11, R0, R3, 0x1, P3 ;  /* 0x00000003000b7211 */ /* 0x000fe200018f0eff */
[----:B------:R-:W-:Y:S01]  /*d550*/  STL.64 [R1+0xdc0], R16 ;  /* 0x000dc01001007387 */ /* 0x000fe20000100a00 */
[----:B------:R-:W-:Y:S01]  /*d560*/  MOV R3, 0x3f800000 ;  /* 0x3f80000000037802 */ /* 0x000fe20000000f00 */
[----:B------:R-:W-:Y:S02]  /*d570*/  IMAD.MOV.U32 R2, RZ, RZ, -0x800000 ;  /* 0xff800000ff027424 */ /* 0x000fe400078e00ff */
[----:B------:R-:W-:Y:S01]  /*d580*/  STL.64 [R1+0xdb8], R14 ;  /* 0x000db80e01007387 */ /* 0x000fe20000100a00 */
[----:B------:R-:W-:-:S03]  /*d590*/  IMAD.MOV.U32 R4, RZ, RZ, -0x800000 ;  /* 0xff800000ff047424 */ /* 0x000fc600078e00ff */
[----:B------:R-:W-:Y:S04]  /*d5a0*/  STL.64 [R1+0xdb0], R12 ;  /* 0x000db00c01007387 */ /* 0x000fe80000100a00 */
[----:B------:R-:W-:Y:S04]  /*d5b0*/  STL.64 [R1+0xda8], R10 ;  /* 0x000da80a01007387 */ /* 0x000fe80000100a00 */
[----:B------:R1:W-:Y:S04]  /*d5c0*/  STL [R1+0x930], R3 ;  /* 0x0009300301007387 */ /* 0x0003e80000100800 */
[----:B------:R-:W-:Y:S04]  /*d5d0*/  STL [R1+0x3c8], RZ ;  /* 0x0003c8ff01007387 */ /* 0x000fe80000100800 */
[----:B------:R-:W-:Y:S01]  /*d5e0*/  STL [R1+0x1f0], R2 ;  /* 0x0001f00201007387 */ /* 0x000fe20000100800 */
[----:B-1----:R-:W-:-:S03]  /*d5f0*/  MOV R3, 0xff800000 ;  /* 0xff80000000037802 */ /* 0x002fc60000000f00 */
[----:B------:R-:W-:Y:S04]  /*d600*/  STL [R1+0x3c4], RZ ;  /* 0x0003c4ff01007387 */ /* 0x000fe80000100800 */
        /* <DEDUP_REMOVED lines=30> */
[----:B------:R-:W-:Y:S01]  /*d7f0*/  STL [R1+0x928], RZ ;  /* 0x000928ff01007387 */ /* 0x000fe20000100800 */
[----:B-1----:R-:W-:-:S03]  /*d800*/  IMAD.MOV.U32 R4, RZ, RZ, 0x3f800000 ;  /* 0x3f800000ff047424 */ /* 0x002fc600078e00ff */
[----:B------:R1:W-:Y:S01]  /*d810*/  STL [R1+0x924], R2 ;  /* 0x0009240201007387 */ /* 0x0003e20000100800 */
[----:B--2---:R-:W-:Y:S01]  /*d820*/  MOV R3, 0x3f800000 ;  /* 0x3f80000000037802 */ /* 0x004fe20000000f00 */
[----:B-1----:R-:W-:-:S05]  /*d830*/  IMAD.MOV.U32 R2, RZ, RZ, 0x3f800000 ;  /* 0x3f800000ff027424 */ /* 0x002fca00078e00ff */
        /* <DEDUP_REMOVED lines=30> */
[----:B------:R-:W-:Y:S04]  /*da20*/  STL [R1+0x480], RZ ;  /* 0x000480ff01007387 */ /* 0x000fe80000100800 */
[----:B------:R-:W-:Y:S04]  /*da30*/  STL [R1+0x9ac], R2 ;  /* 0x0009ac0201007387 */ /* 0x000fe80000100800 */
[----:B------:R-:W-:Y:S04]  /*da40*/  STL [R1+0x484], RZ ;  /* 0x000484ff01007387 */ /* 0x000fe80000100800 */
        /* <DEDUP_REMOVED lines=209> */
[----:B------:R-:W-:Y:S01]  /*e760*/  STL [R1+0x6bc], RZ ;  /* 0x0006bcff01007387 */ /* 0x000fe20000100800 */
[----:B------:R-:W-:-:S03]  /*e770*/  IMAD.MOV.U32 R0, RZ, RZ, c[0x0][0x1a4] ;  /* 0x00006900ff007624 */ /* 0x000fc600078e00ff */
[----:B------:R-:W-:Y:S04]  /*e780*/  STL [R1+0x6a0], RZ ;  /* 0x0006a0ff01007387 */ /* 0x000fe80000100800 */
[----:B------:R-:W-:Y:S04]  /*e790*/  STL [R1+0x6a4], RZ ;  /* 0x0006a4ff01007387 */ /* 0x000fe80000100800 */
[----:B------:R-:W-:Y:S04]  /*e7a0*/  STL [R1+0x6a8], RZ ;  /* 0x0006a8ff01007387 */ /* 0x000fe80000100800 */
[----:B------:R-:W-:Y:S01]  /*e7b0*/  STL [R1+0x6ac], RZ ;  /* 0x0006acff01007387 */ /* 0x000fe20000100800 */
[----:B------:R-:W-:-:S03]  /*e7c0*/  IMAD R6, R0, 0x12, RZ ;  /* 0x0000001200067824 */ /* 0x000fc600078e02ff */
[----:B------:R-:W-:Y:S01]  /*e7d0*/  STL [R1+0x690], RZ ;  /* 0x000690ff01007387 */ /* 0x000fe20000100800 */
[----:B------:R-:W-:-:S03]  /*e7e0*/  IMAD R7, R0, 0x24, RZ ;  /* 0x0000002400077824 */ /* 0x000fc600078e02ff */
[----:B------:R-:W-:Y:S01]  /*e7f0*/  STL [R1+0x694], RZ ;  /* 0x000694ff01007387 */ /* 0x000fe20000100800 */
[----:B------:R-:W-:-:S03]  /*e800*/  IMAD R10, R0, 0x26, RZ ;  /* 0x00000026000a7824 */ /* 0x000fc600078e02ff */
[----:B------:R-:W-:Y:S01]  /*e810*/  STL [R1+0x698], RZ ;  /* 0x000698ff01007387 */ /* 0x000fe20000100800 */
[----:B------:R-:W-:-:S03]  /*e820*/  IMAD R11, R0, 0x4c, RZ ;  /* 0x0000004c000b7824 */ /* 0x000fc600078e02ff */
[----:B------:R-:W-:Y:S01]  /*e830*/  STL [R1+0x69c], RZ ;  /* 0x00069cff01007387 */ /* 0x000fe20000100800 */
[C---:B------:R-:W-:Y:S02]  /*e840*/  IMAD R12, R0.reuse, 0x4e, RZ ;  /* 0x0000004e000c7824 */ /* 0x040fe400078e02ff */
[C---:B------:R-:W-:Y:S01]  /*e850*/  IMAD R13, R0.reuse, 0xa, RZ ;  /* 0x0000000a000d7824 */ /* 0x040fe200078e02ff */
[----:B------:R-:W-:Y:S01]  /*e860*/  STL [R1+0x680], RZ ;  /* 0x000680ff01007387 */ /* 0x000fe20000100800 */
[C---:B------:R-:W-:Y:S02]  /*e870*/  IMAD R14, R0.reuse, 0x14, RZ ;  /* 0x00000014000e7824 */ /* 0x040fe400078e02ff */
[C---:B------:R-:W-:Y:S01]  /*e880*/  IMAD R15, R0.reuse, 0x28, RZ ;  /* 0x00000028000f7824 */ /* 0x040fe200078e02ff */
[----:B------:R-:W-:Y:S01]  /*e890*/  STL [R1+0x684], RZ ;  /* 0x000684ff01007387 */ /* 0x000fe20000100800 */
[C---:B------:R-:W-:Y:S02]  /*e8a0*/  IMAD R16, R0.reuse, 0x50, RZ ;  /* 0x0000005000107824 */ /* 0x040fe400078e02ff */
[C---:B------:R-:W-:Y:S01]  /*e8b0*/  IMAD R17, R0.reuse, 0x52, RZ ;  /* 0x0000005200117824 */ /* 0x040fe200078e02ff */
[----:B------:R-:W-:Y:S01]  /*e8c0*/  STL [R1+0x688], RZ ;  /* 0x000688ff01007387 */ /* 0x000fe20000100800 */
[----:B------:R-:W-:-:S02]  /*e8d0*/  IMAD R18, R0, 0x2a, RZ ;  /* 0x0000002a00127824 */ /* 0x000fc400078e02ff */
[C---:B------:R-:W-:Y:S01]  /*e8e0*/  IMAD R19, R0.reuse, 0x54, RZ ;  /* 0x0000005400137824 */ /* 0x040fe200078e02ff */
[----:B------:R-:W-:Y:S01]  /*e8f0*/  STL [R1+0x68c], RZ ;  /* 0x00068cff01007387 */ /* 0x000fe20000100800 */
[C---:B------:R-:W-:Y:S02]  /*e900*/  IMAD R20, R0.reuse, 0x56, RZ ;  /* 0x0000005600147824 */ /* 0x040fe400078e02ff */
[----:B------:R-:W-:Y:S01]  /*e910*/  IMAD R21, R0, 0x16, RZ ;  /* 0x0000001600157824 */ /* 0x000fe200078e02ff */
[----:B------:R-:W-:Y:S04]  /*e920*/  STL.64 [R1+0x1218], R6 ;  /* 0x0012180601007387 */ /* 0x000fe80000100a00 */
[----:B------:R-:W-:Y:S04]  /*e930*/  STL.64 [R1+0x1200], R10 ;  /* 0x0012000a01007387 */ /* 0x000fe80000100a00 */
[----:B------:R-:W-:Y:S04]  /*e940*/  STL.64 [R1+0x11f8], R12 ;  /* 0x0011f80c01007387 */ /* 0x000fe80000100a00 */
[----:B------:R-:W-:Y:S04]  /*e950*/  STL.64 [R1+0x11f0], R14 ;  /* 0x0011f00e01007387 */ /* 0x000fe80000100a00 */
[----:B------:R-:W-:Y:S04]  /*e960*/  STL.64 [R1+0x1208], R16 ;  /* 0x0012081001007387 */ /* 0x000fe80000100a00 */
[----:B------:R1:W-:Y:S04]  /*e970*/  STL.64 [R1+0x11e8], R18 ;  /* 0x0011e81201007387 */ /* 0x0003e80000100a00 */
[----:B------:R2:W-:Y:S04]  /*e980*/  STL.64 [R1+0x1210], R20 ;  /* 0x0012101401007387 */ /* 0x0005e80000100a00 */
[----:B-1----:R-:W2:Y:S04]  /*e990*/  LDL.64 R18, [R1+0x6f0] ;  /* 0x0006f00001127983 */ /* 0x002ea80000100a00 */
[----:B------:R-:W1:Y:S02]  /*e9a0*/  S2R R7, SR_TID.X ;  /* 0x0000000000077919 */ /* 0x000e640000002100 */
[C---:B-1----:R-:W-:Y:S01]  /*e9b0*/  LOP3.LUT R6, R7.reuse, 0x7, RZ, 0xc0, !PT ;  /* 0x0000000707067812 */ /* 0x042fe200078ec0ff */
[----:B------:R-:W-:-:S04]  /*e9c0*/  IMAD.SHL.U32 R10, R7, 0x100, RZ ;  /* 0x00000100070a7824 */ /* 0x000fc800078e00ff */
[----:B------:R-:W-:-:S05]  /*e9d0*/  IMAD.SHL.U32 R11, R6, 0x10, RZ ;  /* 0x00000010060b7824 */ /* 0x000fca00078e00ff */
[----:B------:R-:W-:Y:S02]  /*e9e0*/  LOP3.LUT R11, R11, 0xf00, R10, 0xf8, !PT ;  /* 0x00000f000b0b7812 */ /* 0x000fe400078ef80a */
[----:B------:R-:W1:Y:S01]  /*e9f0*/  S2R R10, SR_TID.X ;  /* 0x00000000000a7919 */ /* 0x000e620000002100 */
[C---:B------:R-:W-:Y:S02]  /*ea00*/  LOP3.LUT R6, R7.reuse, 0x1ff, RZ, 0xc0, !PT ;  /* 0x000001ff07067812 */ /* 0x040fe400078ec0ff */
[----:B------:R-:W-:Y:S02]  /*ea10*/  LOP3.LUT R12, R7, 0x180, RZ, 0xc0, !PT ;  /* 0x00000180070c7812 */ /* 0x000fe400078ec0ff */
[----:B------:R-:W-:Y:S01]  /*ea20*/  SHF.L.U32 R13, R6, 0x1, RZ ;  /* 0x00000001060d7819 */ /* 0x000fe200000006ff */
[C---:B------:R-:W-:Y:S01]  /*ea30*/  IMAD R6, R0.reuse, 0x82, RZ ;  /* 0x0000008200067824 */ /* 0x040fe200078e02ff */
[----:B------:R-:W-:Y:S01]  /*ea40*/  SHF.R.U32.HI R12, RZ, 0x3, R12 ;  /* 0x00000003ff0c7819 */ /* 0x000fe2000001160c */
[----:B------:R-:W-:-:S02]  /*ea50*/  IMAD R7, R0, 0x84, RZ ;  /* 0x0000008400077824 */ /* 0x000fc400078e02ff */
[C---:B------:R-:W-:Y:S01]  /*ea60*/  IMAD R2, R0.reuse, 0x42, RZ ;  /* 0x0000004200027824 */ /* 0x040fe200078e02ff */
[----:B------:R-:W-:Y:S01]  /*ea70*/  LOP3.LUT R12, R13, R12, RZ, 0x3c, !PT ;  /* 0x0000000c0d0c7212 */ /* 0x000fe200078e3cff */
[C---:B------:R-:W-:Y:S01]  /*ea80*/  IMAD R17, R0.reuse, 0x21, RZ ;  /* 0x0000002100117824 */ /* 0x040fe200078e02ff */
[----:B-1----:R-:W-:Y:S01]  /*ea90*/  LOP3.LUT R10, R11, 0x10, R10, 0x78, !PT ;  /* 0x000000100b0a7812 */ /* 0x002fe200078e780a */
[----:B------:R-:W-:Y:S01]  /*eaa0*/  IMAD R10, R0, 0x41, RZ ;  /* 0x00000041000a7824 */ /* 0x000fe200078e02ff */
[-C--:B--2---:R-:W-:Y:S02]  /*eab0*/  IADD3 R20, P5, R6, R18.reuse, RZ ;  /* 0x0000001206147210 */ /* 0x084fe40007fbe0ff */
[-C--:B------:R-:W-:Y:S02]  /*eac0*/  IADD3 R12, P3, R7, R18.reuse, RZ ;  /* 0x00000012070c7210 */ /* 0x080fe40007f7e0ff */
[----:B------:R-:W-:Y:S01]  /*ead0*/  LEA.HI.X.SX32 R21, R10, R19, 0x1, P5 ;  /* 0x000000130a157211 */ /* 0x000fe200028f0eff */
[----:B------:R-:W-:Y:S01]  /*eae0*/  IMAD R7, R0, 0x86, RZ ;  /* 0x0000008600077824 */ /* 0x000fe200078e02ff */
[----:B------:R-:W-:-:S03]  /*eaf0*/  IADD3 R14, P4, R2, R18, RZ ;  /* 0x00000012020e7210 */ /* 0x000fc60007f9e0ff */
[----:B------:R1:W-:Y:S01]  /*eb00*/  STL.64 [R1+0xba8], R20 ;  /* 0x000ba81401007387 */ /* 0x0003e20000100a00 */
[----:B------:R-:W-:Y:S02]  /*eb10*/  IADD3 R6, P2, R7, R18, RZ ;  /* 0x0000001207067210 */ /* 0x000fe40007f5e0ff */
[-C--:B------:R-:W-:Y:S02]  /*eb20*/  LEA.HI.X.SX32 R13, R2, R19.reuse, 0x1, P3 ;  /* 0x00000013020d7211 */ /* 0x080fe400018f0eff */
[-C--:B------:R-:W-:Y:S01]  /*eb30*/  LEA.HI.X.SX32 R15, R17, R19.reuse, 0x1, P4 ;  /* 0x00000013110f7211 */ /* 0x080fe200020f0eff */
[----:B-1----:R-:W-:Y:S02]  /*eb40*/  IMAD R20, R0, 0x43, RZ ;  /* 0x0000004300147824 */ /* 0x002fe400078e02ff */
[----:B------:R-:W-:Y:S03]  /*eb50*/  STL.64 [R1+0xba0], R12 ;  /* 0x000ba00c01007387 */ /* 0x000fe60000100a00 */
[----:B------:R-:W-:Y:S01]  /*eb60*/  LEA.HI.X.SX32 R7, R20, R19, 0x1, P2 ;  /* 0x0000001314077211 */ /* 0x000fe200010f0eff */
[----:B------:R-:W-:Y:S04]  /*eb70*/  STL.64 [R1+0xca0], R14 ;  /* 0x000ca00e01007387 */ /* 0x000fe80000100a00 */
[----:B------:R1:W-:Y:S04]  /*eb80*/  STL.64 [R1+0xb98], R6 ;  /* 0x000b980601007387 */ /* 0x0003e80000100a00 */
[----:B-1----:R-:W2:Y:S01]  /*eb90*/  LDL.LU.64 R6, [R1+0x1218] ;  /* 0x0012180001067983 */ /* 0x002ea20000300a00 */
[----:B------:R-:W-:-:S02]  /*eba0*/  IMAD R4, R0, 0x44, RZ ;  /* 0x0000004400047824 */ /* 0x000fc400078e02ff */
[C---:B------:R-:W-:Y:S02]  /*ebb0*/  IMAD R3, R0.reuse, 0x22, RZ ;  /* 0x0000002200037824 */ /* 0x040fe400078e02ff */
[----:B------:R-:W-:Y:S01]  /*ebc0*/  IMAD R14, R0, 0x11, RZ ;  /* 0x00000011000e7824 */ /* 0x000fe200078e02ff */
[-C--:B------:R-:W-:Y:S02]  /*ebd0*/  IADD3 R12, P3, R4, R18.reuse, RZ ;  /* 0x00000012040c7210 */ /* 0x080fe40007f7e0ff */
[CC--:B------:R-:W-:Y:S01]  /*ebe0*/  IADD3 R16, P4, R3.reuse, R18.reuse, RZ ;  /* 0x0000001203107210 */ /* 0x0c0fe20007f9e0ff */
[----:B------:R-:W-:Y:S01]  /*ebf0*/  IMAD R11, R0, 0x88, RZ ;  /* 0x00000088000b7824 */ /* 0x000fe200078e02ff */
[-C--:B------:R-:W-:Y:S02]  /*ec00*/  LEA.HI.X.SX32 R13, R3, R19.reuse, 0x1, P3 ;  /* 0x00000013030d7211 */ /* 0x080fe400018f0eff */
[-C--:B------:R-:W-:Y:S01]  /*ec10*/  LEA.HI.X.SX32 R17, R14, R19.reuse, 0x1, P4 ;  /* 0x000000130e117211 */ /* 0x080fe200020f0eff */
[----:B------:R-:W-:Y:S01]  /*ec20*/  IMAD R5, R0, 0x46, RZ ;  /* 0x0000004600057824 */ /* 0x000fe200078e02ff */
[-C--:B------:R-:W-:Y:S01]  /*ec30*/  IADD3 R10, P5, R11, R18.reuse, RZ ;  /* 0x000000120b0a7210 */ /* 0x080fe20007fbe0ff */
[----:B------:R1:W-:Y:S04]  /*ec40*/  STL.64 [R1+0xc98], R12 ;  /* 0x000c980c01007387 */ /* 0x0003e80000100a00 */
[----:B------:R3:W-:Y:S01]  /*ec50*/  STL.64 [R1+0xd20], R16 ;  /* 0x000d201001007387 */ /* 0x0007e20000100a00 */
[----:B------:R-:W-:Y:S01]  /*ec60*/  LEA.HI.X.SX32 R11, R4, R19, 0x1, P5 ;  /* 0x00000013040b7211 */ /* 0x000fe200028f0eff */
[C---:B------:R-:W-:Y:S01]  /*ec70*/  IMAD R21, R0.reuse, 0x8a, RZ ;  /* 0x0000008a00157824 */ /* 0x040fe200078e02ff */
[----:B-1----:R-:W-:Y:S01]  /*ec80*/  IADD3 R12, P3, R5, R18, RZ ;  /* 0x00000012050c7210 */ /* 0x002fe20007f7e0ff */
[----:B---3--:R-:W-:-:S02]  /*ec90*/  IMAD R17, R0, 0x23, RZ ;  /* 0x0000002300117824 */ /* 0x008fc400078e02ff */
[----:B------:R1:W-:Y:S03]  /*eca0*/  STL.64 [R1+0xb90], R10 ;  /* 0x000b900a01007387 */ /* 0x0003e60000100a00 */
[----:B------:R-:W-:Y:S01]  /*ecb0*/  LEA.HI.X.SX32 R13, R17, R19, 0x1, P3 ;  /* 0x00000013110d7211 */ /* 0x000fe200018f0eff */
[----:B------:R-:W-:Y:S01]  /*ecc0*/  IMAD R2, R0, 0x45, RZ ;  /* 0x0000004500027824 */ /* 0x000fe200078e02ff */
[----:B------:R-:W-:-:S03]  /*ecd0*/  IADD3 R20, P2, R21, R18, RZ ;  /* 0x0000001215147210 */ /* 0x000fc60007f5e0ff */
[----:B------:R3:W-:Y:S01]  /*ece0*/  STL.64 [R1+0xc90], R12 ;  /* 0x000c900c01007387 */ /* 0x0007e20000100a00 */
[----:B-1----:R-:W-:Y:S01]  /*ecf0*/  IMAD R11, R0, 0x8e, RZ ;  /* 0x0000008e000b7824 */ /* 0x002fe200078e02ff */
[----:B------:R-:W-:Y:S01]  /*ed00*/  LEA.HI.X.SX32 R21, R2, R19, 0x1, P2 ;  /* 0x0000001302157211 */ /* 0x000fe200010f0eff */
[----:B------:R-:W-:-:S03]  /*ed10*/  IMAD R15, R0, 0x8c, RZ ;  /* 0x0000008c000f7824 */ /* 0x000fc600078e02ff */
[-C--:B------:R-:W-:Y:S01]  /*ed20*/  IADD3 R10, P5, R11, R18.reuse, RZ ;  /* 0x000000120b0a7210 */ /* 0x080fe20007fbe0ff */
[C---:B---3--:R-:W-:Y:S01]  /*ed30*/  IMAD R13, R0.reuse, 0x47, RZ ;  /* 0x00000047000d7824 */ /* 0x048fe200078e02ff */
[----:B------:R-:W-:Y:S01]  /*ed40*/  IADD3 R14, P4, R15, R18, RZ ;  /* 0x000000120f0e7210 */ /* 0x000fe20007f9e0ff */
[----:B------:R-:W-:-:S03]  /*ed50*/  IMAD R16, R0, 0x90, RZ ;  /* 0x0000009000107824 */ /* 0x000fc600078e02ff */
[----:B------:R-:W-:Y:S01]  /*ed60*/  LEA.HI.X.SX32 R11, R13, R19, 0x1, P5 ;  /* 0x000000130d0b7211 */ /* 0x000fe200028f0eff */
[----:B------:R-:W-:Y:S01]  /*ed70*/  STL.64 [R1+0xb88], R20 ;  /* 0x000b881401007387 */ /* 0x000fe20000100a00 */
[----:B------:R-:W-:-:S03]  /*ed80*/  IADD3 R2, P2, R16, R18, RZ ;  /* 0x0000001210027210 */ /* 0x000fc60007f5e0ff */
[----:B------:R1:W-:Y:S01]  /*ed90*/  STL.64 [R1+0xb78], R10 ;  /* 0x000b780a01007387 */ /* 0x0003e20000100a00 */
[----:B------:R-:W-:Y:S01]  /*eda0*/  LEA.HI.X.SX32 R15, R5, R19, 0x1, P4 ;  /* 0x00000013050f7211 */ /* 0x000fe200020f0eff */
[C---:B------:R-:W-:Y:S02]  /*edb0*/  IMAD R8, R0.reuse, 0x48, RZ ;  /* 0x0000004800087824 */ /* 0x040fe400078e02ff */
[----:B-1----:R-:W-:Y:S02]  /*edc0*/  IMAD R10, R0, 0x9, RZ ;  /* 0x00000009000a7824 */ /* 0x002fe400078e02ff */
[----:B------:R-:W-:Y:S01]  /*edd0*/  STL.64 [R1+0xb80], R14 ;  /* 0x000b800e01007387 */ /* 0x000fe20000100a00 */
[-C--:B------:R-:W-:Y:S02]  /*ede0*/  IADD3 R12, P5, R8, R18.reuse, RZ ;  /* 0x00000012080c7210 */ /* 0x080fe40007fbe0ff */
[-C--:B--2---:R-:W-:Y:S02]  /*edf0*/  IADD3 R20, P3, R6, R18.reuse, RZ ;  /* 0x0000001206147210 */ /* 0x084fe40007f7e0ff */
[----:B------:R-:W-:-:S02]  /*ee00*/  IADD3 R16, P4, R7, R18, RZ ;  /* 0x0000001207107210 */ /* 0x000fc40007f9e0ff */
[-C--:B------:R-:W-:Y:S02]  /*ee10*/  LEA.HI.X.SX32 R21, R10, R19.reuse, 0x1, P3 ;  /* 0x000000130a157211 */ /* 0x080fe400018f0eff */
[----:B------:R-:W-:-:S03]  /*ee20*/  LEA.HI.X.SX32 R17, R6, R19, 0x1, P4 ;  /* 0x0000001306117211 */ /* 0x000fc600020f0eff */
[----:B------:R1:W-:Y:S01]  /*ee30*/  STL.64 [R1+0xd60], R20 ;  /* 0x000d601401007387 */ /* 0x0003e20000100a00 */
[----:B------:R-:W-:-:S03]  /*ee40*/  LEA.HI.X.SX32 R13, R7, R19, 0x1, P5 ;  /* 0x00000013070d7211 */ /* 0x000fc600028f0eff */
[----:B-1----:R-:W2:Y:S04]  /*ee50*/  LDL.LU.64 R20, [R1+0x1210] ;  /* 0x0012100001147983 */ /* 0x002ea80000300a00 */
[----:B------:R1:W-:Y:S04]  /*ee60*/  STL.64 [R1+0xd18], R16 ;  /* 0x000d181001007387 */ /* 0x0003e80000100a00 */
[----:B-1----:R-:W3:Y:S04]  /*ee70*/  LDL.LU.64 R16, [R1+0x1208] ;  /* 0x0012080001107983 */ /* 0x002ee80000300a00 */
[----:B------:R-:W4:Y:S01]  /*ee80*/  LDL.64 R6, [R1+0x6f0] ;  /* 0x0006f00001067983 */ /* 0x000f220000100a00 */
[----:B------:R-:W-:-:S03]  /*ee90*/  IMAD R11, R0, 0x92, RZ ;  /* 0x00000092000b7824 */ /* 0x000fc600078e02ff */
[----:B------:R-:W-:Y:S02]  /*eea0*/  STL.64 [R1+0xc88], R12 ;  /* 0x000c880c01007387 */ /* 0x000fe40000100a00 */
[----:B------:R-:W-:Y:S02]  /*eeb0*/  IADD3 R10, P3, R11, R18, RZ ;  /* 0x000000120b0a7210 */ /* 0x000fe40007f7e0ff */
[----:B----4-:R-:W-:-:S05]  /*eec0*/  LEA.HI.X.SX32 R3, R8, R7, 0x1, P2 ;  /* 0x0000000708037211 */ /* 0x010fca00010f0eff */
[----:B------:R1:W-:Y:S02]  /*eed0*/  STL.64 [R1+0xb70], R2 ;  /* 0x000b700201007387 */ /* 0x0003e40000100a00 */
[----:B-1----:R-:W-:-:S05]  /*eee0*/  IMAD R3, R0, 0x49, RZ ;  /* 0x0000004900037824 */ /* 0x002fca00078e02ff */
[----:B------:R-:W-:-:S05]  /*eef0*/  LEA.HI.X.SX32 R11, R3, R7, 0x1, P3 ;  /* 0x00000007030b7211 */ /* 0x000fca00018f0eff */
[----:B------:R1:W-:Y:S04]  /*ef00*/  STL.64 [R1+0xb68], R10 ;  /* 0x000b680a01007387 */ /* 0x0003e80000100a00 */
[----:B-1----:R-:W4:Y:S01]  /*ef10*/  LDL.LU.64 R10, [R1+0x1200] ;  /* 0x00120000010a7983 */ /* 0x002f220000300a00 */
[C---:B------:R-:W-:Y:S02]  /*ef20*/  IMAD R15, R0.reuse, 0x94, RZ ;  /* 0x00000094000f7824 */ /* 0x040fe400078e02ff */
[C---:B------:R-:W-:Y:S02]  /*ef30*/  IMAD R9, R0.reuse, 0x4a, RZ ;  /* 0x0000004a00097824 */ /* 0x040fe400078e02ff */
[----:B------:R-:W-:Y:S01]  /*ef40*/  IMAD R4, R0, 0x25, RZ ;  /* 0x0000002500047824 */ /* 0x000fe200078e02ff */
[----:B------:R-:W-:-:S02]  /*ef50*/  IADD3 R14, P4, R15, R18, RZ ;  /* 0x000000120f0e7210 */ /* 0x000fc40007f9e0ff */
[----:B------:R-:W-:-:S04]  /*ef60*/  IADD3 R18, P5, R9, R6, RZ ;  /* 0x0000000609127210 */ /* 0x000fc80007fbe0ff */
[-C--:B------:R-:W-:Y:S02]  /*ef70*/  LEA.HI.X.SX32 R19, R4, R7.reuse, 0x1, P5 ;  /* 0x0000000704137211 */ /* 0x080fe400028f0eff */
[----:B------:R-:W-:Y:S01]  /*ef80*/  LEA.HI.X.SX32 R15, R9, R7, 0x1, P4 ;  /* 0x00000007090f7211 */ /* 0x000fe200020f0eff */
[C---:B------:R-:W-:Y:S02]  /*ef90*/  IMAD R13, R0.reuse, 0x96, RZ ;  /* 0x00000096000d7824 */ /* 0x040fe400078e02ff */
[----:B------:R-:W-:-:S03]  /*efa0*/  IMAD R2, R0, 0x98, RZ ;  /* 0x0000009800027824 */ /* 0x000fc600078e02ff */
[-C--:B------:R-:W-:Y:S01]  /*efb0*/  IADD3 R12, P2, R13, R6.reuse, RZ ;  /* 0x000000060d0c7210 */ /* 0x080fe20007f5e0ff */
[----:B------:R-:W-:Y:S01]  /*efc0*/  IMAD.MOV.U32 R9, RZ, RZ, R5 ;  /* 0x000000ffff097224 */ /* 0x000fe200078e0005 */
[-C--:B------:R-:W-:Y:S02]  /*efd0*/  IADD3 R2, P3, R2, R6.reuse, RZ ;  /* 0x0000000602027210 */ /* 0x080fe40007f7e0ff */
[----:B----4-:R-:W-:-:S05]  /*efe0*/  IADD3 R4, P5, R10, R6, RZ ;  /* 0x000000060a047210 */ /* 0x010fca0007fbe0ff */
[----:B------:R1:W-:Y:S04]  /*eff0*/  STL [R1+0xd10], R4 ;  /* 0x000d100401007387 */ /* 0x0003e80000100800 */
[----:B------:R4:W-:Y:S01]  /*f000*/  STL.64 [R1+0xc80], R18 ;  /* 0x000c801201007387 */ /* 0x0009e20000100a00 */
[----:B------:R-:W-:-:S03]  /*f010*/  IMAD.MOV.U32 R8, RZ, RZ, R4 ;  /* 0x000000ffff087224 */ /* 0x000fc600078e0004 */
[----:B------:R5:W-:Y:S01]  /*f020*/  STL.64 [R1+0xb60], R14 ;  /* 0x000b600e01007387 */ /* 0x000be20000100a00 */
[----:B-1----:R-:W-:Y:S01]  /*f030*/  IADD3 R4, P4, R11, R6, RZ ;  /* 0x000000060b047210 */ /* 0x002fe20007f9e0ff */
[C---:B----4-:R-:W-:Y:S02]  /*f040*/  IMAD R18, R0.reuse, 0x13, RZ ;  /* 0x0000001300127824 */ /* 0x050fe400078e02ff */
[----:B-----5:R-:W-:Y:S01]  /*f050*/  IMAD R14, R0, 0x4b, RZ ;  /* 0x0000004b000e7824 */ /* 0x020fe200078e02ff */
[----:B------:R-:W-:-:S04]  /*f060*/  LEA.HI.X.SX32 R5, R10, R7, 0x1, P4 ;  /* 0x000000070a057211 */ /* 0x000fc800020f0eff */
[-C--:B------:R-:W-:Y:S02]  /*f070*/  LEA.HI.X.SX32 R13, R14, R7.reuse, 0x1, P2 ;  /* 0x000000070e0d7211 */ /* 0x080fe400010f0eff */
[-C--:B------:R-:W-:Y:S02]  /*f080*/  LEA.HI.X.SX32 R9, R18, R7.reuse, 0x1, P5 ;  /* 0x0000000712097211 */ /* 0x080fe400028f0eff */
[----:B------:R-:W-:Y:S01]  /*f090*/  LEA.HI.X.SX32 R3, R11, R7, 0x1, P3 ;  /* 0x000000070b037211 */ /* 0x000fe200018f0eff */
[----:B------:R1:W-:Y:S01]  /*f0a0*/  STL.64 [R1+0xb58], R12 ;  /* 0x000b580c01007387 */ /* 0x0003e20000100a00 */
[----:B------:R-:W-:-:S05]  /*f0b0*/  IMAD R15, R0, 0x9a, RZ ;  /* 0x0000009a000f7824 */ /* 0x000fca00078e02ff */
[----:B------:R-:W-:Y:S01]  /*f0c0*/  IADD3 R14, P2, R15, R6, RZ ;  /* 0x000000060f0e7210 */ /* 0x000fe20007f5e0ff */
[----:B-1----:R-:W4:Y:S04]  /*f0d0*/  LDL.LU.64 R12, [R1+0x11f8] ;  /* 0x0011f800010c7983 */ /* 0x002f280000300a00 */
[----:B------:R-:W-:Y:S04]  /*f0e0*/  STL.64 [R1+0xc78], R4 ;  /* 0x000c780401007387 */ /* 0x000fe80000100a00 */
[----:B------:R-:W-:Y:S04]  /*f0f0*/  STL [R1+0xd14], R9 ;  /* 0x000d140901007387 */ /* 0x000fe80000100800 */
[----:B------:R1:W-:Y:S02]  /*f100*/  STL.64 [R1+0xb50], R2 ;  /* 0x000b500201007387 */ /* 0x0003e40000100a00 */
[----:B-1----:R-:W-:-:S05]  /*f110*/  IMAD R3, R0, 0x4d, RZ ;  /* 0x0000004d00037824 */ /* 0x002fca00078e02ff */
[----:B------:R-:W-:-:S05]  /*f120*/  LEA.HI.X.SX32 R15, R3, R7, 0x1, P2 ;  /* 0x00000007030f7211 */ /* 0x000fca00010f0eff */
[----:B------:R1:W-:Y:S04]  /*f130*/  STL.64 [R1+0xb48], R14 ;  /* 0x000b480e01007387 */ /* 0x0003e80000100a00 */
[----:B-1----:R-:W5:Y:S01]  /*f140*/  LDL.LU.64 R14, [R1+0x11f0] ;  /* 0x0011f000010e7983 */ /* 0x002f620000300a00 */
[C---:B------:R-:W-:Y:S02]  /*f150*/  IMAD R19, R0.reuse, 0x9c, RZ ;  /* 0x0000009c00137824 */ /* 0x040fe400078e02ff */
[C---:B------:R-:W-:Y:S02]  /*f160*/  IMAD R8, R0.reuse, 0x27, RZ ;  /* 0x0000002700087824 */ /* 0x040fe400078e02ff */
[----:B------:R-:W-:Y:S01]  /*f170*/  IMAD R9, R0, 0x9e, RZ ;  /* 0x0000009e00097824 */ /* 0x000fe200078e02ff */
[----:B------:R-:W-:-:S04]  /*f180*/  IADD3 R18, P5, R19, R6, RZ ;  /* 0x0000000613127210 */ /* 0x000fc80007fbe0ff */
[----:B------:R-:W-:Y:S01]  /*f190*/  IADD3 R10, P3, R9, R6, RZ ;  /* 0x00000006090a7210 */ /* 0x000fe20007f7e0ff */
[----:B------:R-:W-:-:S05]  /*f1a0*/  IMAD R9, R0, 0x4f, RZ ;  /* 0x0000004f00097824 */ /* 0x000fca00078e02ff */
[-C--:B------:R-:W-:Y:S02]  /*f1b0*/  LEA.HI.X.SX32 R11, R9, R7.reuse, 0x1, P3 ;  /* 0x00000007090b7211 */ /* 0x080fe400018f0eff */
[C---:B----4-:R-:W-:Y:S02]  /*f1c0*/  IADD3 R4, P4, R12.reuse, R6, RZ ;  /* 0x000000060c047210 */ /* 0x050fe40007f9e0ff */
[-C--:B------:R-:W-:Y:S02]  /*f1d0*/  LEA.HI.X.SX32 R19, R12, R7.reuse, 0x1, P5 ;  /* 0x000000070c137211 */ /* 0x080fe400028f0eff */
[----:B------:R-:W-:Y:S01]  /*f1e0*/  LEA.HI.X.SX32 R5, R8, R7, 0x1, P4 ;  /* 0x0000000708057211 */ /* 0x000fe200020f0eff */
[----:B------:R-:W-:-:S04]  /*f1f0*/  IMAD R8, R0, 0x5, RZ ;  /* 0x0000000500087824 */ /* 0x000fc800078e02ff */
[----:B------:R1:W-:Y:S04]  /*f200*/  STL.64 [R1+0xc70], R4 ;  /* 0x000c700401007387 */ /* 0x0003e80000100a00 */
[----:B------:R5:W-:Y:S01]  /*f210*/  STL.64 [R1+0xb40], R18 ;  /* 0x000b401201007387 */ /* 0x000be20000100a00 */
[----:B-1----:R-:W-:-:S04]  /*f220*/  IADD3 R4, P4, R13, R6, RZ ;  /* 0x000000060d047210 */ /* 0x002fc80007f9e0ff */
[----:B------:R-:W-:Y:S01]  /*f230*/  LEA.HI.X.SX32 R5, R8, R7, 0x1, P4 ;  /* 0x0000000708057211 */ /* 0x000fe200020f0eff */
[----:B------:R-:W-:Y:S04]  /*f240*/  STL.64 [R1+0xb38], R10 ;  /* 0x000b380a01007387 */ /* 0x000fe80000100a00 */
[----:B------:R-:W-:Y:S01]  /*f250*/  STL.64 [R1+0xd80], R4 ;  /* 0x000d800401007387 */ /* 0x000fe20000100a00 */
[----:B-----5:R-:W-:-:S04]  /*f260*/  IADD3 R18, P5, R14, R6, RZ ;  /* 0x000000060e127210 */ /* 0x020fc80007fbe0ff */
[----:B------:R-:W-:-:S05]  /*f270*/  LEA.HI.X.SX32 R19, R13, R7, 0x1, P5 ;  /* 0x000000070d137211 */ /* 0x000fca00028f0eff */
[----:B------:R1:W-:Y:S04]  /*f280*/  STL.64 [R1+0xd58], R18 ;  /* 0x000d581201007387 */ /* 0x0003e80000100a00 */
[----:B-1----:R-:W4:Y:S01]  /*f290*/  LDL.LU.64 R18, [R1+0x11e8] ;  /* 0x0011e80001127983 */ /* 0x002f220000300a00 */
[----:B------:R-:W-:Y:S01]  /*f2a0*/  IMAD R2, R0, 0xa0, RZ ;  /* 0x000000a000027824 */ /* 0x000fe200078e02ff */
[-C--:B---3--:R-:W-:Y:S02]  /*f2b0*/  IADD3 R8, P4, R16, R6.reuse, RZ ;  /* 0x0000000610087210 */ /* 0x088fe40007f9e0ff */
[-C--:B------:R-:W-:Y:S02]  /*f2c0*/  IADD3 R10, P3, R15, R6.reuse, RZ ;  /* 0x000000060f0a7210 */ /* 0x080fe40007f7e0ff */
[----:B------:R-:W-:-:S02]  /*f2d0*/  IADD3 R2, P2, R2, R6, RZ ;  /* 0x0000000602027210 */ /* 0x000fc40007f5e0ff */
[-C--:B------:R-:W-:Y:S02]  /*f2e0*/  LEA.HI.X.SX32 R9, R15, R7.reuse, 0x1, P4 ;  /* 0x000000070f097211 */ /* 0x080fe400020f0eff */
[-C--:B------:R-:W-:Y:S02]  /*f2f0*/  LEA.HI.X.SX32 R11, R14, R7.reuse, 0x1, P3 ;  /* 0x000000070e0b7211 */ /* 0x080fe400018f0eff */
[----:B------:R-:W-:Y:S01]  /*f300*/  LEA.HI.X.SX32 R3, R16, R7, 0x1, P2 ;  /* 0x0000000710037211 */ /* 0x000fe200010f0eff */
[C---:B------:R-:W-:Y:S01]  /*f310*/  IMAD R5, R0.reuse, 0xa2, RZ ;  /* 0x000000a200057824 */ /* 0x040fe200078e02ff */
[----:B------:R1:W-:Y:S01]  /*f320*/  STL.64 [R1+0xc68], R8 ;  /* 0x000c680801007387 */ /* 0x0003e20000100a00 */
[----:B------:R-:W-:-:S03]  /*f330*/  IMAD R4, R0, 0xa4, RZ ;  /* 0x000000a400047824 */ /* 0x000fc600078e02ff */
[----:B------:R3:W-:Y:S01]  /*f340*/  STL.64 [R1+0xd08], R10 ;  /* 0x000d080a01007387 */ /* 0x0007e20000100a00 */
[----:B------:R-:W-:-:S03]  /*f350*/  IADD3 R12, P5, R5, R6, RZ ;  /* 0x00000006050c7210 */ /* 0x000fc60007fbe0ff */
[----:B------:R5:W-:Y:S01]  /*f360*/  STL.64 [R1+0xb30], R2 ;  /* 0x000b300201007387 */ /* 0x000be20000100a00 */
[-C--:B------:R-:W-:Y:S02]  /*f370*/  IADD3 R4, P3, R4, R6.reuse, RZ ;  /* 0x0000000604047210 */ /* 0x080fe40007f7e0ff */
[C---:B-1----:R-:W-:Y:S01]  /*f380*/  IADD3 R8, P4, R17.reuse, R6, RZ ;  /* 0x0000000611087210 */ /* 0x042fe20007f9e0ff */
[C---:B---3--:R-:W-:Y:S02]  /*f390*/  IMAD R10, R0.reuse, 0x29, RZ ;  /* 0x00000029000a7824 */ /* 0x048fe400078e02ff */
[C---:B-----5:R-:W-:Y:S01]  /*f3a0*/  IMAD R3, R0.reuse, 0x51, RZ ;  /* 0x0000005100037824 */ /* 0x060fe200078e02ff */
[-C--:B------:R-:W-:Y:S01]  /*f3b0*/  LEA.HI.X.SX32 R5, R17, R7.reuse, 0x1, P3 ;  /* 0x0000000711057211 */ /* 0x080fe200018f0eff */
[----:B------:R-:W-:Y:S01]  /*f3c0*/  IMAD R11, R0, 0xa6, RZ ;  /* 0x000000a6000b7824 */ /* 0x000fe200078e02ff */
[-C--:B------:R-:W-:Y:S02]  /*f3d0*/  LEA.HI.X.SX32 R9, R10, R7.reuse, 0x1, P4 ;  /* 0x000000070a097211 */ /* 0x080fe400020f0eff */
[----:B------:R-:W-:-:S02]  /*f3e0*/  LEA.HI.X.SX32 R13, R3, R7, 0x1, P5 ;  /* 0x00000007030d7211 */ /* 0x000fc400028f0eff */
[----:B------:R-:W-:-:S03]  /*f3f0*/  IADD3 R14, P2, R11, R6, RZ ;  /* 0x000000060b0e7210 */ /* 0x000fc60007f5e0ff */
[----:B------:R1:W-:Y:S04]  /*f400*/  STL.64 [R1+0xb28], R12 ;  /* 0x000b280c01007387 */ /* 0x0003e80000100a00 */
[----:B------:R-:W-:Y:S04]  /*f410*/  STL.64 [R1+0xb20], R4 ;  /* 0x000b200401007387 */ /* 0x000fe80000100a00 */
[----:B------:R3:W-:Y:S01]  /*f420*/  STL.64 [R1+0xc60], R8 ;  /* 0x000c600801007387 */ /* 0x0007e20000100a00 */
[C---:B-1----:R-:W-:Y:S02]  /*f430*/  IMAD R13, R0.reuse, 0x53, RZ ;  /* 0x00000053000d7824 */ /* 0x042fe400078e02ff */
[----:B------:R-:W-:-:S02]  /*f440*/  IMAD R2, R0, 0xa8, RZ ;  /* 0x000000a800027824 */ /* 0x000fc400078e02ff */
[C---:B---3--:R-:W-:Y:S01]  /*f450*/  IMAD R9, R0.reuse, 0x15, RZ ;  /* 0x0000001500097824 */ /* 0x048fe200078e02ff */
[----:B------:R-:W-:Y:S01]  /*f460*/  LEA.HI.X.SX32 R15, R13, R7, 0x1, P2 ;  /* 0x000000070d0f7211 */ /* 0x000fe200010f0eff */
[----:B------:R-:W-:Y:S01]  /*f470*/  IMAD R12, R0, 0xaa, RZ ;  /* 0x000000aa000c7824 */ /* 0x000fe200078e02ff */
[----:B------:R-:W-:-:S03]  /*f480*/  IADD3 R2, P5, R2, R6, RZ ;  /* 0x0000000602027210 */ /* 0x000fc60007fbe0ff */
[----:B------:R1:W-:Y:S01]  /*f490*/  STL.64 [R1+0xb18], R14 ;  /* 0x000b180e01007387 */ /* 0x0003e20000100a00 */
[----:B------:R-:W-:Y:S01]  /*f4a0*/  IMAD R8, R0, 0xac, RZ ;  /* 0x000000ac00087824 */ /* 0x000fe200078e02ff */
[----:B-1----:R-:W-:Y:S01]  /*f4b0*/  IADD3 R14, P2, R12, R6, RZ ;  /* 0x000000060c0e7210 */ /* 0x002fe20007f5e0ff */
[C---:B------:R-:W-:Y:S02]  /*f4c0*/  IMAD R12, R0.reuse, 0x2b, RZ ;  /* 0x0000002b000c7824 */ /* 0x040fe400078e02ff */
[C---:B------:R-:W-:Y:S02]  /*f4d0*/  IMAD R23, R0.reuse, 0x58, RZ ;  /* 0x0000005800177824 */ /* 0x040fe400078e02ff */
[C---:B------:R-:W-:Y:S02]  /*f4e0*/  IMAD R22, R0.reuse, 0x2c, RZ ;  /* 0x0000002c00167824 */ /* 0x040fe400078e02ff */
[C---:B------:R-:W-:Y:S02]  /*f4f0*/  IMAD R24, R0.reuse, 0x5a, RZ ;  /* 0x0000005a00187824 */ /* 0x040fe400078e02ff */
[----:B------:R-:W-:-:S02]  /*f500*/  IMAD R26, R0, 0x5c, RZ ;  /* 0x0000005c001a7824 */ /* 0x000fc400078e02ff */
[C---:B------:R-:W-:Y:S01]  /*f510*/  IMAD R25, R0.reuse, 0x2e, RZ ;  /* 0x0000002e00197824 */ /* 0x040fe200078e02ff */
[----:B------:R-:W1:Y:S01]  /*f520*/  S2R R29, SR_TID.X ;  /* 0x00000000001d7919 */ /* 0x000e620000002100 */
[C---:B------:R-:W-:Y:S02]  /*f530*/  IMAD R27, R0.reuse, 0x5e, RZ ;  /* 0x0000005e001b7824 */ /* 0x040fe400078e02ff */
[C---:B------:R-:W-:Y:S01]  /*f540*/  IMAD R28, R0.reuse, 0x6, RZ ;  /* 0x00000006001c7824 */ /* 0x040fe200078e02ff */
[C---:B-1----:R-:W-:Y:S02]  /*f550*/  LOP3.LUT P0, RZ, R29.reuse, 0xf, RZ, 0xc0, !PT ;  /* 0x0000000f1dff7812 */ /* 0x042fe4000780c0ff */
[----:B------:R-:W-:Y:S01]  /*f560*/  LOP3.LUT P1, RZ, R29, 0x3, RZ, 0xc0, !PT ;  /* 0x000000031dff7812 */ /* 0x000fe2000782c0ff */
[----:B------:R-:W-:Y:S01]  /*f570*/  IMAD R29, R0, 0xc, RZ ;  /* 0x0000000c001d7824 */ /* 0x000fe200078e02ff */
[-C--:B----4-:R-:W-:Y:S02]  /*f580*/  IADD3 R10, P4, R18, R6.reuse, RZ ;  /* 0x00000006120a7210 */ /* 0x090fe40007f9e0ff */
[----:B------:R-:W-:-:S02]  /*f590*/  IADD3 R4, P3, R19, R6, RZ ;  /* 0x0000000613047210 */ /* 0x000fc40007f7e0ff */
[-C--:B------:R-:W-:Y:S02]  /*f5a0*/  LEA.HI.X.SX32 R11, R9, R7.reuse, 0x1, P4 ;  /* 0x00000007090b7211 */ /* 0x080fe400020f0eff */
[----:B------:R-:W-:-:S03]  /*f5b0*/  LEA.HI.X.SX32 R5, R18, R7, 0x1, P3 ;  /* 0x0000000712057211 */ /* 0x000fc600018f0eff */
[----:B------:R-:W-:Y:S01]  /*f5c0*/  STL.64 [R1+0xd00], R10 ;  /* 0x000d000a01007387 */ /* 0x000fe20000100a00 */
[----:B------:R-:W-:-:S03]  /*f5d0*/  LEA.HI.X.SX32 R3, R19, R7, 0x1, P5 ;  /* 0x0000000713037211 */ /* 0x000fc600028f0eff */
[----:B------:R2:W-:Y:S01]  /*f5e0*/  STL.64 [R1+0xc58], R4 ;  /* 0x000c580401007387 */ /* 0x0005e20000100a00 */
[----:B------:R-:W-:-:S03]  /*f5f0*/  IMAD R9, R0, 0x55, RZ ;  /* 0x0000005500097824 */ /* 0x000fc600078e02ff */
[----:B------:R1:W-:Y:S01]  /*f600*/  STL.64 [R1+0xb10], R2 ;  /* 0x000b100201007387 */ /* 0x0003e20000100a00 */
[----:B--2---:R-:W-:-:S04]  /*f610*/  IADD3 R4, P3, R20, R6, RZ ;  /* 0x0000000614047210 */ /* 0x004fc80007f7e0ff */
[-C--:B------:R-:W-:Y:S01]  /*f620*/  LEA.HI.X.SX32 R5, R12, R7.reuse, 0x1, P3 ;  /* 0x000000070c057211 */ /* 0x080fe200018f0eff */
[----:B-1----:R-:W-:Y:S01]  /*f630*/  IMAD R2, R0, 0xae, RZ ;  /* 0x000000ae00027824 */ /* 0x002fe200078e02ff */
[-C--:B------:R-:W-:Y:S02]  /*f640*/  IADD3 R10, P4, R8, R6.reuse, RZ ;  /* 0x00000006080a7210 */ /* 0x080fe40007f9e0ff */
[-C--:B------:R-:W-:Y:S01]  /*f650*/  LEA.HI.X.SX32 R15, R9, R7.reuse, 0x1, P2 ;  /* 0x00000007090f7211 */ /* 0x080fe200010f0eff */
[----:B------:R1:W-:Y:S01]  /*f660*/  STL.64 [R1+0xc50], R4 ;  /* 0x000c500401007387 */ /* 0x0003e20000100a00 */
[-C--:B------:R-:W-:Y:S02]  /*f670*/  IADD3 R2, P5, R2, R6.reuse, RZ ;  /* 0x0000000602027210 */ /* 0x080fe40007fbe0ff */
[----:B------:R-:W-:Y:S01]  /*f680*/  LEA.HI.X.SX32 R11, R20, R7, 0x1, P4 ;  /* 0x00000007140b7211 */ /* 0x000fe200020f0eff */
[C---:B------:R-:W-:Y:S01]  /*f690*/  IMAD R8, R0.reuse, 0xb0, RZ ;  /* 0x000000b000087824 */ /* 0x040fe200078e02ff */
[----:B------:R2:W-:Y:S01]  /*f6a0*/  STL.64 [R1+0xb08], R14 ;  /* 0x000b080e01007387 */ /* 0x0005e20000100a00 */
[----:B------:R-:W-:Y:S01]  /*f6b0*/  IADD3 R12, P3, R21, R6, RZ ;  /* 0x00000006150c7210 */ /* 0x000fe20007f7e0ff */
[----:B-1----:R-:W-:-:S02]  /*f6c0*/  IMAD R4, R0, 0x57, RZ ;  /* 0x0000005700047824 */ /* 0x002fc400078e02ff */
[----:B------:R1:W-:Y:S01]  /*f6d0*/  STL.64 [R1+0xb00], R10 ;  /* 0x000b000a01007387 */ /* 0x0003e20000100a00 */
[----:B--2---:R-:W-:Y:S02]  /*f6e0*/  IMAD R14, R0, 0xb, RZ ;  /* 0x0000000b000e7824 */ /* 0x004fe400078e02ff */
[-C--:B------:R-:W-:Y:S02]  /*f6f0*/  LEA.HI.X.SX32 R3, R4, R7.reuse, 0x1, P5 ;  /* 0x0000000704037211 */ /* 0x080fe400028f0eff */
[-C--:B------:R-:W-:Y:S02]  /*f700*/  IADD3 R4, P5, R23, R6.reuse, RZ ;  /* 0x0000000617047210 */ /* 0x080fe40007fbe0ff */
[-C--:B------:R-:W-:Y:S02]  /*f710*/  IADD3 R8, P2, R8, R6.reuse, RZ ;  /* 0x0000000608087210 */ /* 0x080fe40007f5e0ff */
[----:B-1----:R-:W-:Y:S02]  /*f720*/  IADD3 R10, P4, R22, R6, RZ ;  /* 0x00000006160a7210 */ /* 0x002fe40007f9e0ff */
[----:B------:R-:W-:-:S02]  /*f730*/  LEA.HI.X.SX32 R13, R14, R7, 0x1, P3 ;  /* 0x000000070e0d7211 */ /* 0x000fc400018f0eff */
[-C--:B------:R-:W-:Y:S02]  /*f740*/  LEA.HI.X.SX32 R5, R22, R7.reuse, 0x1, P5 ;  /* 0x0000000716057211 */ /* 0x080fe400028f0eff */
[-C--:B------:R-:W-:Y:S01]  /*f750*/  LEA.HI.X.SX32 R11, R21, R7.reuse, 0x1, P4 ;  /* 0x00000007150b7211 */ /* 0x080fe200020f0eff */
[----:B------:R1:W-:Y:S01]  /*f760*/  STL.64 [R1+0xaf8], R2 ;  /* 0x000af80201007387 */ /* 0x0003e20000100a00 */
[----:B------:R-:W-:-:S03]  /*f770*/  LEA.HI.X.SX32 R9, R23, R7, 0x1, P2 ;  /* 0x0000000717097211 */ /* 0x000fc600010f0eff */
[----:B------:R2:W-:Y:S04]  /*f780*/  STL.64 [R1+0xd50], R12 ;  /* 0x000d500c01007387 */ /* 0x0005e80000100a00 */
[----:B------:R3:W-:Y:S01]  /*f790*/  STL.64 [R1+0xc48], R4 ;  /* 0x000c480401007387 */ /* 0x0007e20000100a00 */
[----:B-1----:R-:W-:-:S03]  /*f7a0*/  IMAD R3, R0, 0xb2, RZ ;  /* 0x000000b200037824 */ /* 0x002fc600078e02ff */
[----:B------:R1:W-:Y:S01]  /*f7b0*/  STL.64 [R1+0xcf8], R10 ;  /* 0x000cf80a01007387 */ /* 0x0003e20000100a00 */
[----:B------:R-:W-:-:S03]  /*f7c0*/  IMAD R2, R0, 0xb4, RZ ;  /* 0x000000b400027824 */ /* 0x000fc600078e02ff */
[----:B------:R4:W-:Y:S01]  /*f7d0*/  STL.64 [R1+0xaf0], R8 ;  /* 0x000af00801007387 */ /* 0x0009e20000100a00 */
[-C--:B--2---:R-:W-:Y:S02]  /*f7e0*/  IADD3 R12, P3, R3, R6.reuse, RZ ;  /* 0x00000006030c7210 */ /* 0x084fe40007f7e0ff */
[-C--:B------:R-:W-:Y:S02]  /*f7f0*/  IADD3 R2, P4, R2, R6.reuse, RZ ;  /* 0x0000000602027210 */ /* 0x080fe40007f9e0ff */
[----:B---3--:R-:W-:Y:S01]  /*f800*/  IADD3 R4, P5, R24, R6, RZ ;  /* 0x0000000618047210 */ /* 0x008fe20007fbe0ff */
[C---:B-1----:R-:W-:Y:S02]  /*f810*/  IMAD R10, R0.reuse, 0x2d, RZ ;  /* 0x0000002d000a7824 */ /* 0x042fe400078e02ff */
[----:B----4-:R-:W-:Y:S01]  /*f820*/  IMAD R9, R0, 0x59, RZ ;  /* 0x0000005900097824 */ /* 0x010fe200078e02ff */
[-C--:B------:R-:W-:Y:S01]  /*f830*/  LEA.HI.X.SX32 R3, R24, R7.reuse, 0x1, P4 ;  /* 0x0000000718037211 */ /* 0x080fe200020f0eff */
[----:B------:R-:W-:Y:S01]  /*f840*/  IMAD R11, R0, 0xb6, RZ ;  /* 0x000000b6000b7824 */ /* 0x000fe200078e02ff */
[----:B------:R-:W-:-:S02]  /*f850*/  LEA.HI.X.SX32 R5, R10, R7, 0x1, P5 ;  /* 0x000000070a057211 */ /* 0x000fc400028f0eff */
[----:B------:R-:W-:Y:S02]  /*f860*/  LEA.HI.X.SX32 R13, R9, R7, 0x1, P3 ;  /* 0x00000007090d7211 */ /* 0x000fe400018f0eff */
[----:B------:R-:W-:-:S03]  /*f870*/  IADD3 R14, P2, R11, R6, RZ ;  /* 0x000000060b0e7210 */ /* 0x000fc60007f5e0ff */
[----:B------:R1:W-:Y:S01]  /*f880*/  STL.64 [R1+0xae8], R12 ;  /* 0x000ae80c01007387 */ /* 0x0003e20000100a00 */
[----:B------:R-:W-:-:S03]  /*f890*/  IADD3 R10, P5, R25, R6, RZ ;  /* 0x00000006190a7210 */ /* 0x000fc60007fbe0ff */
[----:B------:R2:W-:Y:S04]  /*f8a0*/  STL.64 [R1+0xae0], R2 ;  /* 0x000ae00201007387 */ /* 0x0005e80000100a00 */
[----:B------:R3:W-:Y:S01]  /*f8b0*/  STL.64 [R1+0xc40], R4 ;  /* 0x000c400401007387 */ /* 0x0007e20000100a00 */
[----:B-1----:R-:W-:Y:S01]  /*f8c0*/  IMAD R13, R0, 0x5b, RZ ;  /* 0x0000005b000d7824 */ /* 0x002fe200078e02ff */
[----:B--2---:R-:W-:Y:S01]  /*f8d0*/  IADD3 R2, P4, R26, R6, RZ ;  /* 0x000000061a027210 */ /* 0x004fe20007f9e0ff */
[C---:B------:R-:W-:Y:S02]  /*f8e0*/  IMAD R8, R0.reuse, 0xb8, RZ ;  /* 0x000000b800087824 */ /* 0x040fe400078e02ff */
[----:B---3--:R-:W-:Y:S01]  /*f8f0*/  IMAD R5, R0, 0x17, RZ ;  /* 0x0000001700057824 */ /* 0x008fe200078e02ff */
[----:B------:R-:W-:-:S02]  /*f900*/  LEA.HI.X.SX32 R15, R13, R7, 0x1, P2 ;  /* 0x000000070d0f7211 */ /* 0x000fc400010f0eff */
[-C--:B------:R-:W-:Y:S01]  /*f910*/  LEA.HI.X.SX32 R3, R25, R7.reuse, 0x1, P4 ;  /* 0x0000000719037211 */ /* 0x080fe200020f0eff */
[----:B------:R-:W-:Y:S01]  /*f920*/  IMAD R12, R0, 0xba, RZ ;  /* 0x000000ba000c7824 */ /* 0x000fe200078e02ff */
[----:B------:R-:W-:Y:S01]  /*f930*/  LEA.HI.X.SX32 R11, R5, R7, 0x1, P5 ;  /* 0x00000007050b7211 */ /* 0x000fe200028f0eff */
[----:B------:R1:W-:Y:S01]  /*f940*/  STL.64 [R1+0xad8], R14 ;  /* 0x000ad80e01007387 */ /* 0x0003e20000100a00 */
[----:B------:R-:W-:-:S03]  /*f950*/  IADD3 R8, P3, R8, R6, RZ ;  /* 0x0000000608087210 */ /* 0x000fc60007f7e0ff */
[----:B------:R2:W-:Y:S01]  /*f960*/  STL.64 [R1+0xc38], R2 ;  /* 0x000c380201007387 */ /* 0x0005e20000100a00 */
[----:B------:R-:W-:-:S03]  /*f970*/  IADD3 R12, P2, R12, R6, RZ ;  /* 0x000000060c0c7210 */ /* 0x000fc60007f5e0ff */
[----:B------:R3:W-:Y:S01]  /*f980*/  STL.64 [R1+0xcf0], R10 ;  /* 0x000cf00a01007387 */ /* 0x0007e20000100a00 */
[----:B------:R-:W-:Y:S01]  /*f990*/  LEA.HI.X.SX32 R9, R26, R7, 0x1, P3 ;  /* 0x000000071a097211 */ /* 0x000fe200018f0eff */
[C---:B-1----:R-:W-:Y:S01]  /*f9a0*/  IMAD R14, R0.reuse, 0x5d, RZ ;  /* 0x0000005d000e7824 */ /* 0x042fe200078e02ff */
[----:B--2---:R-:W-:Y:S01]  /*f9b0*/  IADD3 R2, P4, R27, R6, RZ ;  /* 0x000000061b027210 */ /* 0x004fe20007f9e0ff */
[----:B---3--:R-:W-:-:S03]  /*f9c0*/  IMAD R10, R0, 0x2f, RZ ;  /* 0x0000002f000a7824 */ /* 0x008fc600078e02ff */
[-C--:B------:R-:W-:Y:S01]  /*f9d0*/  LEA.HI.X.SX32 R13, R14, R7.reuse, 0x1, P2 ;  /* 0x000000070e0d7211 */ /* 0x080fe200010f0eff */
[----:B------:R-:W-:Y:S01]  /*f9e0*/  IMAD R4, R0, 0xbc, RZ ;  /* 0x000000bc00047824 */ /* 0x000fe200078e02ff */
[----:B------:R1:W-:Y:S01]  /*f9f0*/  STL.64 [R1+0xad0], R8 ;  /* 0x000ad00801007387 */ /* 0x0003e20000100a00 */
[----:B------:R-:W-:-:S03]  /*fa00*/  LEA.HI.X.SX32 R3, R10, R7, 0x1, P4 ;  /* 0x000000070a037211 */ /* 0x000fc600020f0eff */
[----:B------:R-:W-:Y:S01]  /*fa10*/  IADD3 R4, P5, R4, R6, RZ ;  /* 0x0000000604047210 */ /* 0x000fe20007fbe0ff */
[----:B------:R-:W-:Y:S04]  /*fa20*/  STL.64 [R1+0xac8], R12 ;  /* 0x000ac80c01007387 */ /* 0x000fe80000100a00 */
[----:B------:R2:W-:Y:S01]  /*fa30*/  STL.64 [R1+0xc30], R2 ;  /* 0x000c300201007387 */ /* 0x0005e20000100a00 */
[----:B-1----:R-:W-:Y:S01]  /*fa40*/  IMAD R8, R0, 0xbe, RZ ;  /* 0x000000be00087824 */ /* 0x002fe200078e02ff */
[----:B------:R-:W-:-:S04]  /*fa50*/  LEA.HI.X.SX32 R5, R27, R7, 0x1, P5 ;  /* 0x000000071b057211 */ /* 0x000fc800028f0eff */
[-C--:B------:R-:W-:Y:S01]  /*fa60*/  IADD3 R8, P3, R8, R6.reuse, RZ ;  /* 0x0000000608087210 */ /* 0x080fe20007f7e0ff */
[----:B--2---:R-:W-:Y:S01]  /*fa70*/  IMAD R2, R0, 0x5f, RZ ;  /* 0x0000005f00027824 */ /* 0x004fe200078e02ff */
[----:B------:R-:W-:Y:S01]  /*fa80*/  IADD3 R16, P4, R28, R6, RZ ;  /* 0x000000061c107210 */ /* 0x000fe20007f9e0ff */
[----:B------:R1:W-:Y:S03]  /*fa90*/  STL.64 [R1+0xac0], R4 ;  /* 0x000ac00401007387 */ /* 0x0003e60000100a00 */
[-C--:B------:R-:W-:Y:S01]  /*faa0*/  LEA.HI.X.SX32 R9, R2, R7.reuse, 0x1, P3 ;  /* 0x0000000702097211 */ /* 0x080fe200018f0eff */
[C---:B------:R-:W-:Y:S02]  /*fab0*/  IMAD R2, R0.reuse, 0x3, RZ ;  /* 0x0000000300027824 */ /* 0x040fe400078e02ff */
[----:B------:R-:W-:Y:S02]  /*fac0*/  IMAD R3, R0, 0x18, RZ ;  /* 0x0000001800037824 */ /* 0x000fe400078e02ff */
[----:B------:R2:W-:Y:S01]  /*fad0*/  STL.64 [R1+0xab8], R8 ;  /* 0x000ab80801007387 */ /* 0x0005e20000100a00 */
[----:B------:R-:W-:-:S02]  /*fae0*/  LEA.HI.X.SX32 R17, R2, R7, 0x1, P4 ;  /* 0x0000000702117211 */ /* 0x000fc400020f0eff */
[----:B-1----:R-:W-:-:S04]  /*faf0*/  IADD3 R4, P5, R29, R6, RZ ;  /* 0x000000061d047210 */ /* 0x002fc80007fbe0ff */
[-C--:B------:R-:W-:Y:S01]  /*fb00*/  LEA.HI.X.SX32 R5, R28, R7.reuse, 0x1, P5 ;  /* 0x000000071c057211 */ /* 0x080fe200028f0eff */
[----:B------:R1:W-:Y:S01]  /*fb10*/  STL.64 [R1+0xd90], R16 ;  /* 0x000d901001007387 */ /* 0x0003e20000100a00 */
[C---:B--2---:R-:W-:Y:S01]  /*fb20*/  IMAD R8, R0.reuse, 0x60, RZ ;  /* 0x0000006000087824 */ /* 0x044fe200078e02ff */
[-C--:B------:R-:W-:Y:S01]  /*fb30*/  IADD3 R12, P3, R3, R6.reuse, RZ ;  /* 0x00000006030c7210 */ /* 0x080fe20007f7e0ff */
[C---:B------:R-:W-:Y:S01]  /*fb40*/  IMAD R10, R0.reuse, 0x30, RZ ;  /* 0x00000030000a7824 */ /* 0x040fe200078e02ff */
[----:B------:R2:W-:Y:S01]  /*fb50*/  STL.64 [R1+0xd78], R4 ;  /* 0x000d780401007387 */ /* 0x0005e20000100a00 */
[C---:B------:R-:W-:Y:S01]  /*fb60*/  IMAD R11, R0.reuse, 0xc0, RZ ;  /* 0x000000c0000b7824 */ /* 0x040fe200078e02ff */
[----:B------:R-:W-:Y:S01]  /*fb70*/  LEA.HI.X.SX32 R13, R29, R7, 0x1, P3 ;  /* 0x000000071d0d7211 */ /* 0x000fe200018f0eff */
[----:B------:R-:W-:Y:S01]  /*fb80*/  IMAD R9, R0, 0xc2, RZ ;  /* 0x000000c200097824 */ /* 0x000fe200078e02ff */
[-C--:B-1----:R-:W-:Y:S02]  /*fb90*/  IADD3 R16, P4, R10, R6.reuse, RZ ;  /* 0x000000060a107210 */ /* 0x082fe40007f9e0ff */
[----:B--2---:R-:W-:-:S02]  /*fba0*/  IADD3 R4, P5, R8, R6, RZ ;  /* 0x0000000608047210 */ /* 0x004fc40007fbe0ff */
[----:B------:R-:W-:Y:S02]  /*fbb0*/  IADD3 R14, P2, R11, R6, RZ ;  /* 0x000000060b0e7210 */ /* 0x000fe40007f5e0ff */
[-C--:B------:R-:W-:Y:S01]  /*fbc0*/  LEA.HI.X.SX32 R5, R10, R7.reuse, 0x1, P5 ;  /* 0x000000070a057211 */ /* 0x080fe200028f0eff */
[----:B------:R1:W-:Y:S01]  /*fbd0*/  STL.64 [R1+0xd48], R12 ;  /* 0x000d480c01007387 */ /* 0x0003e20000100a00 */
[-C--:B------:R-:W-:Y:S02]  /*fbe0*/  LEA.HI.X.SX32 R17, R3, R7.reuse, 0x1, P4 ;  /* 0x0000000703117211 */ /* 0x080fe400020f0eff */
[----:B------:R-:W-:Y:S01]  /*fbf0*/  LEA.HI.X.SX32 R15, R8, R7, 0x1, P2 ;  /* 0x00000007080f7211 */ /* 0x000fe200010f0eff */
[----:B------:R2:W-:Y:S01]  /*fc00*/  STL.64 [R1+0xc28], R4 ;  /* 0x000c280401007387 */ /* 0x0005e20000100a00 */
[----:B------:R-:W-:-:S03]  /*fc10*/  IMAD R2, R0, 0xc4, RZ ;  /* 0x000000c400027824 */ /* 0x000fc600078e02ff */
[----:B------:R-:W-:Y:S01]  /*fc20*/  STL.64 [R1+0xce8], R16 ;  /* 0x000ce81001007387 */ /* 0x000fe20000100a00 */
[-C--:B-1----:R-:W-:Y:S01]  /*fc30*/  IADD3 R12, P3, R9, R6.reuse, RZ ;  /* 0x00000006090c7210 */ /* 0x082fe20007f7e0ff */
[C---:B------:R-:W-:Y:S02]  /*fc40*/  IMAD R9, R0.reuse, 0x62, RZ ;  /* 0x0000006200097824 */ /* 0x040fe400078e02ff */
[C---:B--2---:R-:W-:Y:S02]  /*fc50*/  IMAD R5, R0.reuse, 0xc6, RZ ;  /* 0x000000c600057824 */ /* 0x044fe400078e02ff */
[C---:B------:R-:W-:Y:S01]  /*fc60*/  IMAD R4, R0.reuse, 0x61, RZ ;  /* 0x0000006100047824 */ /* 0x040fe200078e02ff */
[----:B------:R1:W-:Y:S01]  /*fc70*/  STL.64 [R1+0xab0], R14 ;  /* 0x000ab00e01007387 */ /* 0x0003e20000100a00 */
[----:B------:R-:W-:Y:S01]  /*fc80*/  IMAD R8, R0, 0x31, RZ ;  /* 0x0000003100087824 */ /* 0x000fe200078e02ff */
[----:B------:R-:W-:Y:S02]  /*fc90*/  IADD3 R10, P5, R9, R6, RZ ;  /* 0x00000006090a7210 */ /* 0x000fe40007fbe0ff */
[----:B------:R-:W-:-:S02]  /*fca0*/  LEA.HI.X.SX32 R13, R4, R7, 0x1, P3 ;  /* 0x00000007040d7211 */ /* 0x000fc400018f0eff */
[-C--:B------:R-:W-:Y:S02]  /*fcb0*/  IADD3 R2, P4, R2, R6.reuse, RZ ;  /* 0x0000000602027210 */ /* 0x080fe40007f9e0ff */
[-C--:B-1----:R-:W-:Y:S01]  /*fcc0*/  IADD3 R14, P2, R5, R6.reuse, RZ ;  /* 0x00000006050e7210 */ /* 0x082fe20007f5e0ff */
[----:B------:R-:W-:Y:S01]  /*fcd0*/  IMAD R5, R0, 0xc8, RZ ;  /* 0x000000c800057824 */ /* 0x000fe200078e02ff */
[----:B------:R1:W-:Y:S01]  /*fce0*/  STL.64 [R1+0xaa8], R12 ;  /* 0x000aa80c01007387 */ /* 0x0003e20000100a00 */
[-C--:B------:R-:W-:Y:S01]  /*fcf0*/  LEA.HI.X.SX32 R11, R8, R7.reuse, 0x1, P5 ;  /* 0x00000007080b7211 */ /* 0x080fe200028f0eff */
[C---:B------:R-:W-:Y:S01]  /*fd00*/  IMAD R4, R0.reuse, 0x32, RZ ;  /* 0x0000003200047824 */ /* 0x040fe200078e02ff */
[-C--:B------:R-:W-:Y:S01]  /*fd10*/  LEA.HI.X.SX32 R3, R9, R7.reuse, 0x1, P4 ;  /* 0x0000000709037211 */ /* 0x080fe200020f0eff */
[C---:B------:R-:W-:Y:S02]  /*fd20*/  IMAD R8, R0.reuse, 0x63, RZ ;  /* 0x0000006300087824 */ /* 0x040fe400078e02ff */
[----:B------:R2:W-:Y:S01]  /*fd30*/  STL.64 [R1+0xc20], R10 ;  /* 0x000c200a01007387 */ /* 0x0005e20000100a00 */
[C---:B------:R-:W-:Y:S01]  /*fd40*/  IMAD R16, R0.reuse, 0x19, RZ ;  /* 0x0000001900107824 */ /* 0x040fe200078e02ff */
[----:B-1----:R-:W-:Y:S01]  /*fd50*/  IADD3 R12, P3, R5, R6, RZ ;  /* 0x00000006050c7210 */ /* 0x002fe20007f7e0ff */
[----:B------:R-:W-:Y:S01]  /*fd60*/  IMAD R5, R0, 0x64, RZ ;  /* 0x0000006400057824 */ /* 0x000fe200078e02ff */
[----:B------:R1:W-:Y:S01]  /*fd70*/  STL.64 [R1+0xaa0], R2 ;  /* 0x000aa00201007387 */ /* 0x0003e20000100a00 */
[----:B------:R-:W-:-:S02]  /*fd80*/  LEA.HI.X.SX32 R15, R8, R7, 0x1, P2 ;  /* 0x00000007080f7211 */ /* 0x000fc400010f0eff */
[-C--:B--2---:R-:W-:Y:S01]  /*fd90*/  IADD3 R10, P5, R4, R6.reuse, RZ ;  /* 0x00000006040a7210 */ /* 0x084fe20007fbe0ff */
[----:B------:R-:W-:Y:S01]  /*fda0*/  IMAD R9, R0, 0xca, RZ ;  /* 0x000000ca00097824 */ /* 0x000fe200078e02ff */
[CC--:B------:R-:W-:Y:S02]  /*fdb0*/  LEA.HI.X.SX32 R13, R5.reuse, R7.reuse, 0x1, P3 ;  /* 0x00000007050d7211 */ /* 0x0c0fe400018f0eff */
[-C--:B------:R-:W-:Y:S02]  /*fdc0*/  LEA.HI.X.SX32 R11, R16, R7.reuse, 0x1, P5 ;  /* 0x00000007100b7211 */ /* 0x080fe400028f0eff */
[----:B-1----:R-:W-:Y:S01]  /*fdd0*/  IADD3 R2, P4, R5, R6, RZ ;  /* 0x0000000605027210 */ /* 0x002fe20007f9e0ff */
[----:B------:R-:W-:Y:S01]  /*fde0*/  IMAD R8, R0, 0xcc, RZ ;  /* 0x000000cc00087824 */ /* 0x000fe200078e02ff */
[----:B------:R1:W-:Y:S02]  /*fdf0*/  STL.64 [R1+0xa98], R14 ;  /* 0x000a980e01007387 */ /* 0x0003e40000100a00 */
[----:B------:R-:W-:-:S02]  /*fe00*/  LEA.HI.X.SX32 R3, R4, R7, 0x1, P4 ;  /* 0x0000000704037211 */ /* 0x000fc400020f0eff */
[----:B------:R2:W-:Y:S04]  /*fe10*/  STL.64 [R1+0xce0], R10 ;  /* 0x000ce00a01007387 */ /* 0x0005e80000100a00 */
[----:B------:R3:W-:Y:S01]  /*fe20*/  STL.64 [R1+0xc18], R2 ;  /* 0x000c180201007387 */ /* 0x0007e20000100a00 */
[-C--:B-1----:R-:W-:Y:S01]  /*fe30*/  IADD3 R14, P2, R9, R6.reuse, RZ ;  /* 0x00000006090e7210 */ /* 0x082fe20007f5e0ff */
[----:B------:R-:W-:Y:S02]  /*fe40*/  IMAD R9, R0, 0x66, RZ ;  /* 0x0000006600097824 */ /* 0x000fe400078e02ff */
[----:B------:R1:W-:Y:S01]  /*fe50*/  STL.64 [R1+0xa90], R12 ;  /* 0x000a900c01007387 */ /* 0x0003e20000100a00 */
[-C--:B--2---:R-:W-:Y:S01]  /*fe60*/  IADD3 R10, P5, R8, R6.reuse, RZ ;  /* 0x00000006080a7210 */ /* 0x084fe20007fbe0ff */
[C---:B------:R-:W-:Y:S01]  /*fe70*/  IMAD R8, R0.reuse, 0x33, RZ ;  /* 0x0000003300087824 */ /* 0x040fe200078e02ff */
[----:B---3--:R-:W-:Y:S01]  /*fe80*/  IADD3 R2, P4, R9, R6, RZ ;  /* 0x0000000609027210 */ /* 0x008fe20007f9e0ff */
[----:B------:R-:W-:-:S02]  /*fe90*/  IMAD R4, R0, 0xce, RZ ;  /* 0x000000ce00047824 */ /* 0x000fc400078e02ff */
[----:B-1----:R-:W-:Y:S01]  /*fea0*/  IMAD R12, R0, 0x65, RZ ;  /* 0x00000065000c7824 */ /* 0x002fe200078e02ff */
[----:B------:R-:W-:Y:S01]  /*feb0*/  LEA.HI.X.SX32 R3, R8, R7, 0x1, P4 ;  /* 0x0000000708037211 */ /* 0x000fe200020f0eff */
[----:B------:R-:W-:-:S03]  /*fec0*/  IMAD R8, R0, 0x67, RZ ;  /* 0x0000006700087824 */ /* 0x000fc600078e02ff */
[-C--:B------:R-:W-:Y:S01]  /*fed0*/  LEA.HI.X.SX32 R15, R12, R7.reuse, 0x1, P2 ;  /* 0x000000070c0f7211 */ /* 0x080fe200010f0eff */
[----:B------:R-:W-:Y:S01]  /*fee0*/  IMAD R12, R0, 0x1a, RZ ;  /* 0x0000001a000c7824 */ /* 0x000fe200078e02ff */
[----:B------:R-:W-:Y:S02]  /*fef0*/  IADD3 R4, P3, R4, R6, RZ ;  /* 0x0000000604047210 */ /* 0x000fe40007f7e0ff */
[-C--:B------:R-:W-:Y:S01]  /*ff00*/  LEA.HI.X.SX32 R11, R9, R7.reuse, 0x1, P5 ;  /* 0x00000007090b7211 */ /* 0x080fe200028f0eff */
[----:B------:R1:W-:Y:S01]  /*ff10*/  STL.64 [R1+0xa88], R14 ;  /* 0x000a880e01007387 */ /* 0x0003e20000100a00 */
[----:B------:R-:W-:Y:S01]  /*ff20*/  IMAD R9, R0, 0xd, RZ ;  /* 0x0000000d00097824 */ /* 0x000fe200078e02ff */
[----:B------:R-:W-:Y:S02]  /*ff30*/  LEA.HI.X.SX32 R5, R8, R7, 0x1, P3 ;  /* 0x0000000708057211 */ /* 0x000fe400018f0eff */
[----:B------:R2:W-:Y:S01]  /*ff40*/  STL.64 [R1+0xc10], R2 ;  /* 0x000c100201007387 */ /* 0x0005e20000100a00 */
[----:B------:R-:W-:-:S03]  /*ff50*/  IMAD R8, R0, 0xd2, RZ ;  /* 0x000000d200087824 */ /* 0x000fc600078e02ff */
[----:B------:R3:W-:Y:S01]  /*ff60*/  STL.64 [R1+0xa80], R10 ;  /* 0x000a800a01007387 */ /* 0x0007e20000100a00 */
[-C--:B-1----:R-:W-:Y:S01]  /*ff70*/  IADD3 R14, P4, R12, R6.reuse, RZ ;  /* 0x000000060c0e7210 */ /* 0x082fe20007f9e0ff */
[C---:B--2---:R-:W-:Y:S02]  /*ff80*/  IMAD R2, R0.reuse, 0x34, RZ ;  /* 0x0000003400027824 */ /* 0x044fe400078e02ff */
[----:B------:R-:W-:Y:S01]  /*ff90*/  IMAD R3, R0, 0x68, RZ ;  /* 0x0000006800037824 */ /* 0x000fe200078e02ff */
[-C--:B------:R-:W-:Y:S01]  /*ffa0*/  LEA.HI.X.SX32 R15, R9, R7.reuse, 0x1, P4 ;  /* 0x00000007090f7211 */ /* 0x080fe200020f0eff */
[----:B------:R1:W-:Y:S01]  /*ffb0*/  STL.64 [R1+0xa78], R4 ;  /* 0x000a780401007387 */ /* 0x0003e20000100a00 */
[-C--:B---3--:R-:W-:Y:S01]  /*ffc0*/  IADD3 R10, P5, R2, R6.reuse, RZ ;  /* 0x00000006020a7210 */ /* 0x088fe20007fbe0ff */
[----:B------:R-:W-:Y:S02]  /*ffd0*/  IMAD R9, R0, 0xd4, RZ ;  /* 0x000000d400097824 */ /* 0x000fe400078e02ff */
[----:B------:R2:W-:Y:S01]  /*ffe0*/  STL.64 [R1+0xd40], R14 ;  /* 0x000d400e01007387 */ /* 0x0005e20000100a00 */
[----:B------:R-:W-:Y:S01]  /*fff0*/  LEA.HI.X.SX32 R11, R12, R7, 0x1, P5 ;  /* 0x000000070c0b7211 */ /* 0x000fe200028f0eff */
[----:B------:R-:W-:Y:S01]  /*10000*/  IMAD R13, R0, 0xd0, RZ ;  /* 0x000000d0000d7824 */ /* 0x000fe200078e02ff */
[----:B-1----:R-:W-:-:S03]  /*10010*/  IADD3 R4, P3, R3, R6, RZ ;  /* 0x0000000603047210 */ /* 0x002fc60007f7e0ff */
[----:B------:R1:W-:Y:S01]  /*10020*/  STL.64 [R1+0xcd8], R10 ;  /* 0x000cd80a01007387 */ /* 0x0003e20000100a00 */
[-C--:B--2---:R-:W-:Y:S01]  /*10030*/  IADD3 R14, P4, R8, R6.reuse, RZ ;  /* 0x00000006080e7210 */ /* 0x084fe20007f9e0ff */
[----:B------:R-:W-:Y:S01]  /*10040*/  IMAD R8, R0, 0x6a, RZ ;  /* 0x0000006a00087824 */ /* 0x000fe200078e02ff */
[-C--:B------:R-:W-:Y:S01]  /*10050*/  LEA.HI.X.SX32 R5, R2, R7.reuse, 0x1, P3 ;  /* 0x0000000702057211 */ /* 0x080fe200018f0eff */
[----:B------:R-:W-:Y:S01]  /*10060*/  IMAD R2, R0, 0xd6, RZ ;  /* 0x000000d600027824 */ /* 0x000fe200078e02ff */
[-C--:B------:R-:W-:Y:S02]  /*10070*/  IADD3 R16, P2, R13, R6.reuse, RZ ;  /* 0x000000060d107210 */ /* 0x080fe40007f5e0ff */
[-C--:B------:R-:W-:Y:S01]  /*10080*/  IADD3 R12, P3, R8, R6.reuse, RZ ;  /* 0x00000006080c7210 */ /* 0x080fe20007f7e0ff */
[----:B------:R2:W-:Y:S01]  /*10090*/  STL.64 [R1+0xc08], R4 ;  /* 0x000c080401007387 */ /* 0x0005e20000100a00 */
[----:B-1----:R-:W-:Y:S01]  /*100a0*/  IADD3 R10, P5, R9, R6, RZ ;  /* 0x00000006090a7210 */ /* 0x002fe20007fbe0ff */
[----:B------:R-:W-:Y:S01]  /*100b0*/  IMAD R9, R0, 0x35, RZ ;  /* 0x0000003500097824 */ /* 0x000fe200078e02ff */
[----:B------:R-:W-:-:S02]  /*100c0*/  LEA.HI.X.SX32 R17, R3, R7, 0x1, P2 ;  /* 0x0000000703117211 */ /* 0x000fc400010f0eff */
[----:B------:R-:W-:Y:S02]  /*100d0*/  IADD3 R2, P2, R2, R6, RZ ;  /* 0x0000000602027210 */ /* 0x000fe40007f5e0ff */
[-C--:B------:R-:W-:Y:S01]  /*100e0*/  LEA.HI.X.SX32 R13, R9, R7.reuse, 0x1, P3 ;  /* 0x00000007090d7211 */ /* 0x080fe200018f0eff */
[C---:B--2---:R-:W-:Y:S02]  /*100f0*/  IMAD R5, R0.reuse, 0x69, RZ ;  /* 0x0000006900057824 */ /* 0x044fe400078e02ff */
[C---:B------:R-:W-:Y:S02]  /*10100*/  IMAD R9, R0.reuse, 0x6b, RZ ;  /* 0x0000006b00097824 */ /* 0x040fe400078e02ff */
[----:B------:R-:W-:Y:S01]  /*10110*/  IMAD R4, R0, 0xd8, RZ ;  /* 0x000000d800047824 */ /* 0x000fe200078e02ff */
[-C--:B------:R-:W-:Y:S01]  /*10120*/  LEA.HI.X.SX32 R15, R5, R7.reuse, 0x1, P4 ;  /* 0x00000007050f7211 */ /* 0x080fe200020f0eff */
[----:B------:R-:W-:Y:S01]  /*10130*/  STL.64 [R1+0xa70], R16 ;  /* 0x000a701001007387 */ /* 0x000fe20000100a00 */
[----:B------:R-:W-:-:S02]  /*10140*/  LEA.HI.X.SX32 R11, R8, R7, 0x1, P5 ;  /* 0x00000007080b7211 */ /* 0x000fc400028f0eff */
[----:B------:R-:W-:Y:S01]  /*10150*/  LEA.HI.X.SX32 R3, R9, R7, 0x1, P2 ;  /* 0x0000000709037211 */ /* 0x000fe200010f0eff */
[----:B------:R1:W-:Y:S01]  /*10160*/  STL.64 [R1+0xa68], R14 ;  /* 0x000a680e01007387 */ /* 0x0003e20000100a00 */
[----:B------:R-:W-:-:S03]  /*10170*/  IMAD R5, R0, 0x36, RZ ;  /* 0x0000003600057824 */ /* 0x000fc600078e02ff */
[----:B------:R-:W-:Y:S04]  /*10180*/  STL.64 [R1+0xc00], R12 ;  /* 0x000c000c01007387 */ /* 0x000fe80000100a00 */
[----:B------:R2:W-:Y:S01]  /*10190*/  STL.64 [R1+0xa60], R10 ;  /* 0x000a600a01007387 */ /* 0x0005e20000100a00 */
[-C--:B-1----:R-:W-:Y:S01]  /*101a0*/  IADD3 R14, P4, R4, R6.reuse, RZ ;  /* 0x00000006040e7210 */ /* 0x082fe20007f9e0ff */
[C---:B------:R-:W-:Y:S02]  /*101b0*/  IMAD R4, R0.reuse, 0x6c, RZ ;  /* 0x0000006c00047824 */ /* 0x040fe400078e02ff */
[----:B------:R1:W-:Y:S01]  /*101c0*/  STL.64 [R1+0xa58], R2 ;  /* 0x000a580201007387 */ /* 0x0003e20000100a00 */
[-C--:B------:R-:W-:Y:S01]  /*101d0*/  IADD3 R16, P3, R5, R6.reuse, RZ ;  /* 0x0000000605107210 */ /* 0x080fe20007f7e0ff */
[----:B------:R-:W-:Y:S01]  /*101e0*/  IMAD R8, R0, 0xda, RZ ;  /* 0x000000da00087824 */ /* 0x000fe200078e02ff */
[----:B--2---:R-:W-:Y:S01]  /*101f0*/  IADD3 R10, P5, R4, R6, RZ ;  /* 0x00000006040a7210 */ /* 0x004fe20007fbe0ff */
[----:B-1----:R-:W-:-:S03]  /*10200*/  IMAD R3, R0, 0x1b, RZ ;  /* 0x0000001b00037824 */ /* 0x002fc600078e02ff */
[-C--:B------:R-:W-:Y:S01]  /*10210*/  LEA.HI.X.SX32 R11, R5, R7.reuse, 0x1, P5 ;  /* 0x00000007050b7211 */ /* 0x080fe200028f0eff */
[----:B------:R-:W-:Y:S01]  /*10220*/  IMAD R5, R0, 0xde, RZ ;  /* 0x000000de00057824 */ /* 0x000fe200078e02ff */
[----:B------:R-:W-:Y:S02]  /*10230*/  IADD3 R12, P2, R8, R6, RZ ;  /* 0x00000006080c7210 */ /* 0x000fe40007f5e0ff */
[-C--:B------:R-:W-:Y:S01]  /*10240*/  LEA.HI.X.SX32 R17, R3, R7.reuse, 0x1, P3 ;  /* 0x0000000703117211 */ /* 0x080fe200018f0eff */
[----:B------:R-:W-:Y:S01]  /*10250*/  IMAD R8, R0, 0x6e, RZ ;  /* 0x0000006e00087824 */ /* 0x000fe200078e02ff */
[----:B------:R-:W-:Y:S01]  /*10260*/  LEA.HI.X.SX32 R15, R4, R7, 0x1, P4 ;  /* 0x00000007040f7211 */ /* 0x000fe200020f0eff */
[C---:B------:R-:W-:Y:S02]  /*10270*/  IMAD R2, R0.reuse, 0xdc, RZ ;  /* 0x000000dc00027824 */ /* 0x040fe400078e02ff */
[----:B------:R1:W-:Y:S01]  /*10280*/  STL.64 [R1+0xcd0], R16 ;  /* 0x000cd01001007387 */ /* 0x0003e20000100a00 */
[----:B------:R-:W-:-:S03]  /*10290*/  IMAD R4, R0, 0x6d, RZ ;  /* 0x0000006d00047824 */ /* 0x000fc600078e02ff */
[----:B------:R2:W-:Y:S01]  /*102a0*/  STL.64 [R1+0xbf8], R10 ;  /* 0x000bf80a01007387 */ /* 0x0005e20000100a00 */
[-C--:B------:R-:W-:Y:S02]  /*102b0*/  IADD3 R2, P3, R2, R6.reuse, RZ ;  /* 0x0000000602027210 */ /* 0x080fe40007f7e0ff */
[-C--:B------:R-:W-:Y:S02]  /*102c0*/  LEA.HI.X.SX32 R13, R4, R7.reuse, 0x1, P2 ;  /* 0x00000007040d7211 */ /* 0x080fe400010f0eff */
[-C--:B-1----:R-:W-:Y:S01]  /*102d0*/  IADD3 R16, P4, R5, R6.reuse, RZ ;  /* 0x0000000605107210 */ /* 0x082fe20007f9e0ff */
[----:B------:R-:W-:Y:S01]  /*102e0*/  IMAD R5, R0, 0x37, RZ ;  /* 0x0000003700057824 */ /* 0x000fe200078e02ff */
[C---:B--2---:R-:W-:Y:S02]  /*102f0*/  IADD3 R10, P5, R8.reuse, R6, RZ ;  /* 0x00000006080a7210 */ /* 0x044fe40007fbe0ff */
[-C--:B------:R-:W-:Y:S02]  /*10300*/  LEA.HI.X.SX32 R3, R8, R7.reuse, 0x1, P3 ;  /* 0x0000000708037211 */ /* 0x080fe400018f0eff */
[----:B------:R-:W-:Y:S01]  /*10310*/  LEA.HI.X.SX32 R11, R5, R7, 0x1, P5 ;  /* 0x00000007050b7211 */ /* 0x000fe200028f0eff */
[----:B------:R1:W-:Y:S01]  /*10320*/  STL.64 [R1+0xa50], R14 ;  /* 0x000a500e01007387 */ /* 0x0003e20000100a00 */
[----:B------:R-:W-:-:S02]  /*10330*/  IMAD R4, R0, 0xe, RZ ;  /* 0x0000000e00047824 */ /* 0x000fc400078e02ff */
[C---:B------:R-:W-:Y:S01]  /*10340*/  IMAD R5, R0.reuse, 0x1c, RZ ;  /* 0x0000001c00057824 */ /* 0x040fe200078e02ff */
[----:B------:R-:W-:Y:S01]  /*10350*/  STL.64 [R1+0xa48], R12 ;  /* 0x000a480c01007387 */ /* 0x000fe20000100a00 */
[----:B------:R-:W-:-:S03]  /*10360*/  IMAD R9, R0, 0xe0, RZ ;  /* 0x000000e000097824 */ /* 0x000fc600078e02ff */
[----:B------:R2:W-:Y:S04]  /*10370*/  STL.64 [R1+0xbf0], R10 ;  /* 0x000bf00a01007387 */ /* 0x0005e80000100a00 */
[----:B------:R3:W-:Y:S01]  /*10380*/  STL.64 [R1+0xa40], R2 ;  /* 0x000a400201007387 */ /* 0x0007e20000100a00 */
[-C--:B-1----:R-:W-:Y:S02]  /*10390*/  IADD3 R14, P5, R4, R6.reuse, RZ ;  /* 0x00000006040e7210 */ /* 0x082fe40007fbe0ff */
[----:B------:R-:W-:Y:S01]  /*103a0*/  IADD3 R8, P3, R5, R6, RZ ;  /* 0x0000000605087210 */ /* 0x000fe20007f7e0ff */
[C---:B--2---:R-:W-:Y:S02]  /*103b0*/  IMAD R10, R0.reuse, 0x6f, RZ ;  /* 0x0000006f000a7824 */ /* 0x044fe400078e02ff */
[----:B---3--:R-:W-:-:S03]  /*103c0*/  IMAD R2, R0, 0x7, RZ ;  /* 0x0000000700027824 */ /* 0x008fc600078e02ff */
[-C--:B------:R-:W-:Y:S01]  /*103d0*/  LEA.HI.X.SX32 R17, R10, R7.reuse, 0x1, P4 ;  /* 0x000000070a117211 */ /* 0x080fe200020f0eff */
[C---:B------:R-:W-:Y:S01]  /*103e0*/  IMAD R3, R0.reuse, 0x38, RZ ;  /* 0x0000003800037824 */ /* 0x040fe200078e02ff */
[----:B------:R-:W-:Y:S01]  /*103f0*/  IADD3 R12, P2, R9, R6, RZ ;  /* 0x00000006090c7210 */ /* 0x000fe20007f5e0ff */
[----:B------:R-:W-:Y:S01]  /*10400*/  IMAD R11, R0, 0x70, RZ ;  /* 0x00000070000b7824 */ /* 0x000fe200078e02ff */
[-C--:B------:R-:W-:Y:S01]  /*10410*/  LEA.HI.X.SX32 R15, R2, R7.reuse, 0x1, P5 ;  /* 0x00000007020f7211 */ /* 0x080fe200028f0eff */
[----:B------:R-:W-:Y:S01]  /*10420*/  IMAD R2, R0, 0xe2, RZ ;  /* 0x000000e200027824 */ /* 0x000fe200078e02ff */
[----:B------:R-:W-:Y:S01]  /*10430*/  LEA.HI.X.SX32 R9, R4, R7, 0x1, P3 ;  /* 0x0000000704097211 */ /* 0x000fe200018f0eff */
[----:B------:R1:W-:Y:S01]  /*10440*/  STL.64 [R1+0xa38], R16 ;  /* 0x000a381001007387 */ /* 0x0003e20000100a00 */
[----:B------:R-:W-:-:S03]  /*10450*/  IMAD R10, R0, 0x71, RZ ;  /* 0x00000071000a7824 */ /* 0x000fc600078e02ff */
[----:B------:R2:W-:Y:S04]  /*10460*/  STL.64 [R1+0xd70], R14 ;  /* 0x000d700e01007387 */ /* 0x0005e80000100a00 */
[----:B------:R3:W-:Y:S01]  /*10470*/  STL.64 [R1+0xd38], R8 ;  /* 0x000d380801007387 */ /* 0x0007e20000100a00 */
[-C--:B-1----:R-:W-:Y:S02]  /*10480*/  IADD3 R16, P4, R3, R6.reuse, RZ ;  /* 0x0000000603107210 */ /* 0x082fe40007f9e0ff */
[-C--:B--2---:R-:W-:Y:S02]  /*10490*/  IADD3 R14, P5, R11, R6.reuse, RZ ;  /* 0x000000060b0e7210 */ /* 0x084fe40007fbe0ff */
[----:B------:R-:W-:Y:S02]  /*104a0*/  LEA.HI.X.SX32 R17, R5, R7, 0x1, P4 ;  /* 0x0000000705117211 */ /* 0x000fe400020f0eff */
[----:B---3--:R-:W-:-:S02]  /*104b0*/  IADD3 R8, P3, R2, R6, RZ ;  /* 0x0000000602087210 */ /* 0x008fc40007f7e0ff */
[-C--:B------:R-:W-:Y:S02]  /*104c0*/  LEA.HI.X.SX32 R15, R3, R7.reuse, 0x1, P5 ;  /* 0x00000007030f7211 */ /* 0x080fe400028f0eff */
[-C--:B------:R-:W-:Y:S01]  /*104d0*/  LEA.HI.X.SX32 R13, R11, R7.reuse, 0x1, P2 ;  /* 0x000000070b0d7211 */ /* 0x080fe200010f0eff */
[----:B------:R-:W-:Y:S01]  /*104e0*/  IMAD R3, R0, 0xe6, RZ ;  /* 0x000000e600037824 */ /* 0x000fe200078e02ff */
[----:B------:R-:W-:Y:S01]  /*104f0*/  LEA.HI.X.SX32 R9, R10, R7, 0x1, P3 ;  /* 0x000000070a097211 */ /* 0x000fe200018f0eff */
[C---:B------:R-:W-:Y:S01]  /*10500*/  IMAD R2, R0.reuse, 0x72, RZ ;  /* 0x0000007200027824 */ /* 0x040fe200078e02ff */
[----:B------:R-:W-:Y:S01]  /*10510*/  STL.64 [R1+0xcc8], R16 ;  /* 0x000cc81001007387 */ /* 0x000fe20000100a00 */
[----:B------:R-:W-:-:S03]  /*10520*/  IMAD R4, R0, 0xe4, RZ ;  /* 0x000000e400047824 */ /* 0x000fc600078e02ff */
[----:B------:R1:W-:Y:S04]  /*10530*/  STL.64 [R1+0xbe8], R14 ;  /* 0x000be80e01007387 */ /* 0x0003e80000100a00 */
[----:B------:R2:W-:Y:S01]  /*10540*/  STL.64 [R1+0xa30], R12 ;  /* 0x000a300c01007387 */ /* 0x0005e20000100a00 */
[----:B------:R-:W-:-:S03]  /*10550*/  IADD3 R4, P4, R4, R6, RZ ;  /* 0x0000000604047210 */ /* 0x000fc60007f9e0ff */
[----:B------:R3:W-:Y:S01]  /*10560*/  STL.64 [R1+0xa28], R8 ;  /* 0x000a280801007387 */ /* 0x0007e20000100a00 */
[-C--:B-1----:R-:W-:Y:S02]  /*10570*/  IADD3 R14, P5, R2, R6.reuse, RZ ;  /* 0x00000006020e7210 */ /* 0x082fe40007fbe0ff */
[-C--:B--2---:R-:W-:Y:S01]  /*10580*/  IADD3 R12, P2, R3, R6.reuse, RZ ;  /* 0x00000006030c7210 */ /* 0x084fe20007f5e0ff */
[C---:B------:R-:W-:Y:S02]  /*10590*/  IMAD R3, R0.reuse, 0xe8, RZ ;  /* 0x000000e800037824 */ /* 0x040fe400078e02ff */
[----:B---3--:R-:W-:Y:S01]  /*105a0*/  IMAD R9, R0, 0x39, RZ ;  /* 0x0000003900097824 */ /* 0x008fe200078e02ff */
[-C--:B------:R-:W-:Y:S01]  /*105b0*/  LEA.HI.X.SX32 R5, R2, R7.reuse, 0x1, P4 ;  /* 0x0000000702057211 */ /* 0x080fe200020f0eff */
[C---:B------:R-:W-:Y:S01]  /*105c0*/  IMAD R8, R0.reuse, 0x3a, RZ ;  /* 0x0000003a00087824 */ /* 0x040fe200078e02ff */
[----:B------:R-:W-:Y:S02]  /*105d0*/  IADD3 R10, P3, R3, R6, RZ ;  /* 0x00000006030a7210 */ /* 0x000fe40007f7e0ff */
[----:B------:R-:W-:Y:S01]  /*105e0*/  LEA.HI.X.SX32 R15, R9, R7, 0x1, P5 ;  /* 0x00000007090f7211 */ /* 0x000fe200028f0eff */
[----:B------:R-:W-:-:S02]  /*105f0*/  IMAD R3, R0, 0x74, RZ ;  /* 0x0000007400037824 */ /* 0x000fc400078e02ff */
[C---:B------:R-:W-:Y:S02]  /*10600*/  IMAD R9, R0.reuse, 0x73, RZ ;  /* 0x0000007300097824 */ /* 0x040fe400078e02ff */
[----:B------:R1:W-:Y:S01]  /*10610*/  STL.64 [R1+0xbe0], R14 ;  /* 0x000be00e01007387 */ /* 0x0003e20000100a00 */
[----:B------:R-:W-:-:S03]  /*10620*/  IMAD R16, R0, 0x1d, RZ ;  /* 0x0000001d00107824 */ /* 0x000fc600078e02ff */
[----:B------:R2:W-:Y:S01]  /*10630*/  STL.64 [R1+0xa20], R4 ;  /* 0x000a200401007387 */ /* 0x0005e20000100a00 */
[-C--:B------:R-:W-:Y:S01]  /*10640*/  LEA.HI.X.SX32 R13, R9, R7.reuse, 0x1, P2 ;  /* 0x00000007090d7211 */ /* 0x080fe200010f0eff */
[----:B------:R-:W-:Y:S01]  /*10650*/  IMAD R2, R0, 0xea, RZ ;  /* 0x000000ea00027824 */ /* 0x000fe200078e02ff */
[-C--:B-1----:R-:W-:Y:S02]  /*10660*/  IADD3 R14, P5, R8, R6.reuse, RZ ;  /* 0x00000006080e7210 */ /* 0x082fe40007fbe0ff */
[C---:B--2---:R-:W-:Y:S02]  /*10670*/  IADD3 R4, P4, R3.reuse, R6, RZ ;  /* 0x0000000603047210 */ /* 0x044fe40007f9e0ff */
[-C--:B------:R-:W-:Y:S02]  /*10680*/  LEA.HI.X.SX32 R15, R16, R7.reuse, 0x1, P5 ;  /* 0x00000007100f7211 */ /* 0x080fe400028f0eff */
[-C--:B------:R-:W-:Y:S01]  /*10690*/  LEA.HI.X.SX32 R5, R8, R7.reuse, 0x1, P4 ;  /* 0x0000000708057211 */ /* 0x080fe200020f0eff */
[----:B------:R1:W-:Y:S01]  /*106a0*/  STL.64 [R1+0xa18], R12 ;  /* 0x000a180c01007387 */ /* 0x0003e20000100a00 */
[----:B------:R-:W-:Y:S01]  /*106b0*/  LEA.HI.X.SX32 R11, R3, R7, 0x1, P3 ;  /* 0x00000007030b7211 */ /* 0x000fe200018f0eff */
[----:B------:R-:W-:-:S02]  /*106c0*/  IMAD R8, R0, 0xee, RZ ;  /* 0x000000ee00087824 */ /* 0x000fc400078e02ff */
[----:B------:R-:W-:Y:S01]  /*106d0*/  STL.64 [R1+0xcc0], R14 ;  /* 0x000cc00e01007387 */ /* 0x000fe20000100a00 */
[----:B------:R-:W-:-:S03]  /*106e0*/  IMAD R3, R0, 0x75, RZ ;  /* 0x0000007500037824 */ /* 0x000fc600078e02ff */
[----:B------:R2:W-:Y:S01]  /*106f0*/  STL.64 [R1+0xbd8], R4 ;  /* 0x000bd80401007387 */ /* 0x0005e20000100a00 */
[-C--:B-1----:R-:W-:Y:S01]  /*10700*/  IADD3 R12, P2, R2, R6.reuse, RZ ;  /* 0x00000006020c7210 */ /* 0x082fe20007f5e0ff */
[C---:B------:R-:W-:Y:S02]  /*10710*/  IMAD R2, R0.reuse, 0x76, RZ ;  /* 0x0000007600027824 */ /* 0x040fe400078e02ff */
[----:B------:R1:W-:Y:S01]  /*10720*/  STL.64 [R1+0xa10], R10 ;  /* 0x000a100a01007387 */ /* 0x0003e20000100a00 */
[----:B------:R-:W-:Y:S01]  /*10730*/  IMAD R9, R0, 0xec, RZ ;  /* 0x000000ec00097824 */ /* 0x000fe200078e02ff */
[-C--:B------:R-:W-:Y:S02]  /*10740*/  LEA.HI.X.SX32 R13, R3, R7.reuse, 0x1, P2 ;  /* 0x00000007030d7211 */ /* 0x080fe400010f0eff */
[-C--:B--2---:R-:W-:Y:S02]  /*10750*/  IADD3 R4, P4, R2, R6.reuse, RZ ;  /* 0x0000000602047210 */ /* 0x084fe40007f9e0ff */
[----:B-1----:R-:W-:Y:S01]  /*10760*/  IADD3 R10, P3, R8, R6, RZ ;  /* 0x00000006080a7210 */ /* 0x002fe20007f7e0ff */
[----:B------:R-:W-:Y:S01]  /*10770*/  IMAD R8, R0, 0x3b, RZ ;  /* 0x0000003b00087824 */ /* 0x000fe200078e02ff */
[----:B------:R-:W-:Y:S04]  /*10780*/  STL.64 [R1+0xa08], R12 ;  /* 0x000a080c01007387 */ /* 0x000fe80000100a00 */
[----:B------:R-:W-:-:S02]  /*10790*/  LEA.HI.X.SX32 R5, R8, R7, 0x1, P4 ;  /* 0x0000000708057211 */ /* 0x000fc400020f0eff */
[-C--:B------:R-:W-:Y:S01]  /*107a0*/  IADD3 R16, P5, R9, R6.reuse, RZ ;  /* 0x0000000609107210 */ /* 0x080fe20007fbe0ff */
[C---:B------:R-:W-:Y:S02]  /*107b0*/  IMAD R9, R0.reuse, 0xf0, RZ ;  /* 0x000000f000097824 */ /* 0x040fe400078e02ff */
[----:B------:R1:W-:Y:S01]  /*107c0*/  STL.64 [R1+0xbd0], R4 ;  /* 0x000bd00401007387 */ /* 0x0003e20000100a00 */
[----:B------:R-:W-:Y:S01]  /*107d0*/  IMAD R3, R0, 0x1e, RZ ;  /* 0x0000001e00037824 */ /* 0x000fe200078e02ff */
[----:B------:R-:W-:Y:S01]  /*107e0*/  LEA.HI.X.SX32 R17, R2, R7, 0x1, P5 ;  /* 0x0000000702117211 */ /* 0x000fe200028f0eff */
[C---:B------:R-:W-:Y:S01]  /*107f0*/  IMAD R2, R0.reuse, 0xf, RZ ;  /* 0x0000000f00027824 */ /* 0x040fe200078e02ff */
[-C--:B------:R-:W-:Y:S01]  /*10800*/  IADD3 R14, P2, R9, R6.reuse, RZ ;  /* 0x00000006090e7210 */ /* 0x080fe20007f5e0ff */
[C---:B------:R-:W-:Y:S02]  /*10810*/  IMAD R9, R0.reuse, 0x78, RZ ;  /* 0x0000007800097824 */ /* 0x040fe400078e02ff */
[C---:B-1----:R-:W-:Y:S01]  /*10820*/  IMAD R4, R0.reuse, 0x77, RZ ;  /* 0x0000007700047824 */ /* 0x042fe200078e02ff */
[----:B------:R-:W-:Y:S01]  /*10830*/  IADD3 R12, P4, R3, R6, RZ ;  /* 0x00000006030c7210 */ /* 0x000fe20007f9e0ff */
[----:B------:R-:W-:-:S03]  /*10840*/  IMAD R5, R0, 0x3c, RZ ;  /* 0x0000003c00057824 */ /* 0x000fc600078e02ff */
[-C--:B------:R-:W-:Y:S01]  /*10850*/  LEA.HI.X.SX32 R11, R4, R7.reuse, 0x1, P3 ;  /* 0x00000007040b7211 */ /* 0x080fe200018f0eff */
[----:B------:R1:W-:Y:S01]  /*10860*/  STL.64 [R1+0xa00], R16 ;  /* 0x000a001001007387 */ /* 0x0003e20000100a00 */
[----:B------:R-:W-:Y:S01]  /*10870*/  LEA.HI.X.SX32 R13, R2, R7, 0x1, P4 ;  /* 0x00000007020d7211 */ /* 0x000fe200020f0eff */
[----:B------:R-:W-:Y:S02]  /*10880*/  IMAD R4, R0, 0xf2, RZ ;  /* 0x000000f200047824 */ /* 0x000fe400078e02ff */
[----:B------:R2:W-:Y:S04]  /*10890*/  STL.64 [R1+0x9f8], R10 ;  /* 0x0009f80a01007387 */ /* 0x0005e80000100a00 */
[----:B------:R3:W-:Y:S01]  /*108a0*/  STL.64 [R1+0xd30], R12 ;  /* 0x000d300c01007387 */ /* 0x0007e20000100a00 */
[----:B-1----:R-:W-:-:S02]  /*108b0*/  IADD3 R16, P5, R5, R6, RZ ;  /* 0x0000000605107210 */ /* 0x002fc40007fbe0ff */
[-C--:B--2---:R-:W-:Y:S02]  /*108c0*/  IADD3 R10, P3, R9, R6.reuse, RZ ;  /* 0x00000006090a7210 */ /* 0x084fe40007f7e0ff */
[-C--:B------:R-:W-:Y:S02]  /*108d0*/  LEA.HI.X.SX32 R17, R3, R7.reuse, 0x1, P5 ;  /* 0x0000000703117211 */ /* 0x080fe400028f0eff */
[-C--:B------:R-:W-:Y:S01]  /*108e0*/  LEA.HI.X.SX32 R11, R5, R7.reuse, 0x1, P3 ;  /* 0x00000007050b7211 */ /* 0x080fe200018f0eff */
[----:B------:R-:W-:Y:S01]  /*108f0*/  IMAD R5, R0, 0x79, RZ ;  /* 0x0000007900057824 */ /* 0x000fe200078e02ff */
[-C--:B---3--:R-:W-:Y:S01]  /*10900*/  IADD3 R12, P4, R4, R6.reuse, RZ ;  /* 0x00000006040c7210 */ /* 0x088fe20007f9e0ff */
[C---:B------:R-:W-:Y:S01]  /*10910*/  IMAD R4, R0.reuse, 0x7a, RZ ;  /* 0x0000007a00047824 */ /* 0x040fe200078e02ff */
[----:B------:R-:W-:Y:S01]  /*10920*/  STL.64 [R1+0xcb8], R16 ;  /* 0x000cb81001007387 */ /* 0x000fe20000100a00 */
[C---:B------:R-:W-:Y:S01]  /*10930*/  IMAD R2, R0.reuse, 0xf4, RZ ;  /* 0x000000f400027824 */ /* 0x040fe200078e02ff */
[-C--:B------:R-:W-:Y:S01]  /*10940*/  LEA.HI.X.SX32 R13, R5, R7.reuse, 0x1, P4 ;  /* 0x00000007050d7211 */ /* 0x080fe200020f0eff */
[C---:B------:R-:W-:Y:S01]  /*10950*/  IMAD R5, R0.reuse, 0x3d, RZ ;  /* 0x0000003d00057824 */ /* 0x040fe200078e02ff */
[----:B------:R1:W-:Y:S01]  /*10960*/  STL.64 [R1+0xbc8], R10 ;  /* 0x000bc80a01007387 */ /* 0x0003e20000100a00 */
[----:B------:R-:W-:Y:S01]  /*10970*/  LEA.HI.X.SX32 R15, R9, R7, 0x1, P2 ;  /* 0x00000007090f7211 */ /* 0x000fe200010f0eff */
[----:B------:R-:W-:Y:S01]  /*10980*/  IMAD R8, R0, 0xf6, RZ ;  /* 0x000000f600087824 */ /* 0x000fe200078e02ff */
[----:B------:R-:W-:-:S03]  /*10990*/  IADD3 R2, P5, R2, R6, RZ ;  /* 0x0000000602027210 */ /* 0x000fc60007fbe0ff */
[----:B------:R2:W-:Y:S01]  /*109a0*/  STL.64 [R1+0x9f0], R14 ;  /* 0x0009f00e01007387 */ /* 0x0005e20000100a00 */
[----:B-1----:R-:W-:-:S04]  /*109b0*/  IADD3 R10, P3, R4, R6, RZ ;  /* 0x00000006040a7210 */ /* 0x002fc80007f7e0ff */
[-C--:B------:R-:W-:Y:S01]  /*109c0*/  LEA.HI.X.SX32 R11, R5, R7.reuse, 0x1, P3 ;  /* 0x00000007050b7211 */ /* 0x080fe200018f0eff */
[----:B--2---:R-:W-:Y:S01]  /*109d0*/  IMAD R15, R0, 0x3e, RZ ;  /* 0x0000003e000f7824 */ /* 0x004fe200078e02ff */
[-C--:B------:R-:W-:Y:S01]  /*109e0*/  LEA.HI.X.SX32 R3, R4, R7.reuse, 0x1, P5 ;  /* 0x0000000704037211 */ /* 0x080fe200028f0eff */
[----:B------:R-:W-:Y:S01]  /*109f0*/  STL.64 [R1+0x9e8], R12 ;  /* 0x0009e80c01007387 */ /* 0x000fe20000100a00 */
[----:B------:R-:W-:Y:S01]  /*10a00*/  IMAD R4, R0, 0x7b, RZ ;  /* 0x0000007b00047824 */ /* 0x000fe200078e02ff */
[-C--:B------:R-:W-:Y:S01]  /*10a10*/  IADD3 R16, P2, R8, R6.reuse, RZ ;  /* 0x0000000608107210 */ /* 0x080fe20007f5e0ff */
[C---:B------:R-:W-:Y:S01]  /*10a20*/  IMAD R5, R0.reuse, 0x1f, RZ ;  /* 0x0000001f00057824 */ /* 0x040fe200078e02ff */
[----:B------:R1:W-:Y:S01]  /*10a30*/  STL.64 [R1+0xbc0], R10 ;  /* 0x000bc00a01007387 */ /* 0x0003e20000100a00 */
[----:B------:R-:W-:Y:S01]  /*10a40*/  IMAD R14, R0, 0x7c, RZ ;  /* 0x0000007c000e7824 */ /* 0x000fe200078e02ff */
[----:B------:R-:W-:Y:S01]  /*10a50*/  LEA.HI.X.SX32 R17, R4, R7, 0x1, P2 ;  /* 0x0000000704117211 */ /* 0x000fe200010f0eff */
[----:B------:R-:W-:Y:S01]  /*10a60*/  IMAD R8, R0, 0xf8, RZ ;  /* 0x000000f800087824 */ /* 0x000fe200078e02ff */
[----:B------:R2:W-:Y:S01]  /*10a70*/  STL.64 [R1+0x9e0], R2 ;  /* 0x0009e00201007387 */ /* 0x0005e20000100a00 */
[----:B-1----:R-:W-:-:S04]  /*10a80*/  IADD3 R10, P3, R15, R6, RZ ;  /* 0x000000060f0a7210 */ /* 0x002fc80007f7e0ff */
[-C--:B------:R-:W-:Y:S02]  /*10a90*/  LEA.HI.X.SX32 R11, R5, R7.reuse, 0x1, P3 ;  /* 0x00000007050b7211 */ /* 0x080fe400018f0eff */
[-C--:B--2---:R-:W-:Y:S01]  /*10aa0*/  IADD3 R2, P5, R14, R6.reuse, RZ ;  /* 0x000000060e027210 */ /* 0x084fe20007fbe0ff */
[----:B------:R-:W-:Y:S01]  /*10ab0*/  STL.64 [R1+0x9d8], R16 ;  /* 0x0009d81001007387 */ /* 0x000fe20000100a00 */
[-C--:B------:R-:W-:Y:S01]  /*10ac0*/  IADD3 R8, P4, R8, R6.reuse, RZ ;  /* 0x0000000608087210 */ /* 0x080fe20007f9e0ff */
[C---:B------:R-:W-:Y:S01]  /*10ad0*/  IMAD R12, R0.reuse, 0xfa, RZ ;  /* 0x000000fa000c7824 */ /* 0x040fe200078e02ff */
[-C--:B------:R-:W-:Y:S01]  /*10ae0*/  LEA.HI.X.SX32 R3, R15, R7.reuse, 0x1, P5 ;  /* 0x000000070f037211 */ /* 0x080fe200028f0eff */
[----:B------:R1:W-:Y:S01]  /*10af0*/  STL.64 [R1+0xcb0], R10 ;  /* 0x000cb00a01007387 */ /* 0x0003e20000100a00 */
[----:B------:R-:W-:Y:S01]  /*10b00*/  IMAD R15, R0, 0x7d, RZ ;  /* 0x0000007d000f7824 */ /* 0x000fe200078e02ff */
[----:B------:R-:W-:Y:S01]  /*10b10*/  LEA.HI.X.SX32 R9, R14, R7, 0x1, P4 ;  /* 0x000000070e097211 */ /* 0x000fe200020f0eff */
[----:B------:R-:W-:Y:S01]  /*10b20*/  IMAD R4, R0, 0xfc, RZ ;  /* 0x000000fc00047824 */ /* 0x000fe200078e02ff */
[----:B------:R-:W-:Y:S01]  /*10b30*/  IADD3 R12, P2, R12, R6, RZ ;  /* 0x000000060c0c7210 */ /* 0x000fe20007f5e0ff */
[----:B------:R2:W-:Y:S01]  /*10b40*/  STL.64 [R1+0xbb8], R2 ;  /* 0x000bb80201007387 */ /* 0x0005e20000100a00 */
[----:B------:R-:W-:-:S02]  /*10b50*/  IMAD R14, R0, 0x3f, RZ ;  /* 0x0000003f000e7824 */ /* 0x000fc400078e02ff */
[----:B-1----:R-:W-:Y:S01]  /*10b60*/  IMAD R10, R0, 0x7e, RZ ;  /* 0x0000007e000a7824 */ /* 0x002fe200078e02ff */
[----:B------:R-:W-:-:S04]  /*10b70*/  LEA.HI.X.SX32 R13, R15, R7, 0x1, P2 ;  /* 0x000000070f0d7211 */ /* 0x000fc800010f0eff */
[-C--:B--2---:R-:W-:Y:S02]  /*10b80*/  IADD3 R2, P5, R10, R6.reuse, RZ ;  /* 0x000000060a027210 */ /* 0x084fe40007fbe0ff */
[-C--:B------:R-:W-:Y:S02]  /*10b90*/  IADD3 R4, P3, R4, R6.reuse, RZ ;  /* 0x0000000604047210 */ /* 0x080fe40007f7e0ff */
[-C--:B------:R-:W-:Y:S01]  /*10ba0*/  LEA.HI.X.SX32 R3, R14, R7.reuse, 0x1, P5 ;  /* 0x000000070e037211 */ /* 0x080fe200028f0eff */
[----:B------:R-:W-:Y:S01]  /*10bb0*/  STL.64 [R1+0x9d0], R8 ;  /* 0x0009d00801007387 */ /* 0x000fe20000100a00 */
[----:B------:R-:W-:Y:S01]  /*10bc0*/  LEA.HI.X.SX32 R5, R10, R7, 0x1, P3 ;  /* 0x000000070a057211 */ /* 0x000fe200018f0eff */
[C---:B------:R-:W-:Y:S01]  /*10bd0*/  IMAD.SHL.U32 R10, R0.reuse, 0x4, RZ ;  /* 0x00000004000a7824 */ /* 0x040fe200078e00ff */
[C---:B------:R-:W-:Y:S01]  /*10be0*/  SHF.L.U32 R11, R0.reuse, 0x1, RZ ;  /* 0x00000001000b7819 */ /* 0x040fe200000006ff */
[----:B------:R1:W-:Y:S04]  /*10bf0*/  STL.64 [R1+0x9c8], R12 ;  /* 0x0009c80c01007387 */ /* 0x0003e80000100a00 */
[----:B------:R2:W-:Y:S01]  /*10c00*/  STL.64 [R1+0xbb0], R2 ;  /* 0x000bb00201007387 */ /* 0x0005e20000100a00 */
[----:B-1----:R-:W-:-:S02]  /*10c10*/  LEA R12, P2, R0, R6, 0x2 ;  /* 0x00000006000c7211 */ /* 0x002fc400078410ff */
[-C--:B--2---:R-:W-:Y:S02]  /*10c20*/  LEA R2, P5, R0, R6.reuse, 0x3 ;  /* 0x0000000600027211 */ /* 0x084fe400078a18ff */
[CC--:B------:R-:W-:Y:S02]  /*10c30*/  LEA.HI.X.SX32 R13, R11.reuse, R7.reuse, 0x1, P2 ;  /* 0x000000070b0d7211 */ /* 0x0c0fe400010f0eff */
[----:B------:R-:W-:Y:S01]  /*10c40*/  LEA.HI.X.SX32 R3, R10, R7, 0x1, P5 ;  /* 0x000000070a037211 */ /* 0x000fe200028f0eff */
[----:B------:R1:W-:Y:S01]  /*10c50*/  STL.64 [R1+0x9c0], R4 ;  /* 0x0009c00401007387 */ /* 0x0003e20000100a00 */
[----:B------:R-:W-:-:S03]  /*10c60*/  IADD3 R8, P4, R11, R6, RZ ;  /* 0x000000060b087210 */ /* 0x000fc60007f9e0ff */
[----:B------:R-:W-:Y:S04]  /*10c70*/  STL.64 [R1+0xd98], R12 ;  /* 0x000d980c01007387 */ /* 0x000fe80000100a00 */
[----:B------:R2:W-:Y:S01]  /*10c80*/  STL.64 [R1+0xd88], R2 ;  /* 0x000d880201007387 */ /* 0x0005e20000100a00 */
[C---:B------:R-:W-:Y:S02]  /*10c90*/  LEA.HI.X.SX32 R9, R0.reuse, R7, 0x1, P4 ;  /* 0x0000000700097211 */ /* 0x040fe400020f0eff */
[C---:B-1----:R-:W-:Y:S01]  /*10ca0*/  LEA R4, P3, R0.reuse, R6, 0x4 ;  /* 0x0000000600047211 */ /* 0x042fe200078620ff */
[----:B--2---:R-:W-:Y:S01]  /*10cb0*/  IMAD.SHL.U32 R3, R0, 0x8, RZ ;  /* 0x0000000800037824 */ /* 0x004fe200078e00ff */
[----:B------:R-:W-:-:S04]  /*10cc0*/  MOV R13, c[0x0][0x1a4] ;  /* 0x00006900000d7a02 */ /* 0x000fc80000000f00 */
[----:B------:R-:W-:Y:S01]  /*10cd0*/  LEA.HI.X.SX32 R5, R3, R7, 0x1, P3 ;  /* 0x0000000703057211 */ /* 0x000fe200018f0eff */
[----:B------:R-:W-:Y:S01]  /*10ce0*/  STL.64 [R1+0xda0], R8 ;  /* 0x000da00801007387 */ /* 0x000fe20000100a00 */
[----:B------:R-:W-:-:S03]  /*10cf0*/  IMAD.MOV.U32 R12, RZ, RZ, c[0x0][0x1a4] ;  /* 0x00006900ff0c7624 */ /* 0x000fc600078e00ff */
[----:B------:R1:W-:Y:S01]  /*10d00*/  STL.64 [R1+0xd68], R4 ;  /* 0x000d680401007387 */ /* 0x0003e20000100a00 */
[C---:B------:R-:W-:Y:S01]  /*10d10*/  IMAD R2, R0.reuse, 0xfe, RZ ;  /* 0x000000fe00027824 */ /* 0x040fe200078e02ff */
[CC--:B------:R-:W-:Y:S01]  /*10d20*/  LEA R14, P2, R0.reuse, R6.reuse, 0x5 ;  /* 0x00000006000e7211 */ /* 0x0c0fe200078428ff */
[----:B------:R-:W-:Y:S01]  /*10d30*/  IMAD.SHL.U32 R13, R13, 0x10, RZ ;  /* 0x000000100d0d7824 */ /* 0x000fe200078e00ff */
[-C--:B------:R-:W-:Y:S01]  /*10d40*/  LEA R10, P5, R0, R6.reuse, 0x6 ;  /* 0x00000006000a7211 */ /* 0x080fe200078a30ff */
[----:B------:R-:W-:Y:S01]  /*10d50*/  IMAD.SHL.U32 R12, R12, 0x20, RZ ;  /* 0x000000200c0c7824 */ /* 0x000fe200078e00ff */
[-C--:B------:R-:W-:Y:S02]  /*10d60*/  IADD3 R2, P3, R2, R6.reuse, RZ ;  /* 0x0000000602027210 */ /* 0x080fe40007f7e0ff */
[----:B-1----:R-:W-:Y:S01]  /*10d70*/  MOV R4, c[0x0][0x1a4] ;  /* 0x0000690000047a02 */ /* 0x002fe20000000f00 */
[----:B------:R-:W-:Y:S01]  /*10d80*/  IMAD.MOV.U32 R5, RZ, RZ, c[0x0][0x1a4] ;  /* 0x00006900ff057624 */ /* 0x000fe200078e00ff */
[----:B------:R-:W-:-:S02]  /*10d90*/  LEA R8, P4, R0, R6, 0x7 ;  /* 0x0000000600087211 */ /* 0x000fc400078838ff */
[-C--:B------:R-:W-:Y:S01]  /*10da0*/  LEA.HI.X.SX32 R15, R13, R7.reuse, 0x1, P2 ;  /* 0x000000070d0f7211 */ /* 0x080fe200010f0eff */
[----:B------:R-:W-:Y:S01]  /*10db0*/  IMAD R4, R4, 0x7f, RZ ;  /* 0x0000007f04047824 */ /* 0x000fe200078e02ff */
[----:B------:R-:W-:Y:S02]  /*10dc0*/  SHF.L.U32 R5, R5, 0x6, RZ ;  /* 0x0000000605057819 */ /* 0x000fe400000006ff */
[-C--:B------:R-:W-:Y:S02]  /*10dd0*/  LEA.HI.X.SX32 R11, R12, R7.reuse, 0x1, P5 ;  /* 0x000000070c0b7211 */ /* 0x080fe400028f0eff */
[-C--:B------:R-:W-:Y:S01]  /*10de0*/  LEA.HI.X.SX32 R9, R5, R7.reuse, 0x1, P4 ;  /* 0x0000000705097211 */ /* 0x080fe200020f0eff */
[----:B------:R-:W-:Y:S01]  /*10df0*/  STL.64 [R1+0xd28], R14 ;  /* 0x000d280e01007387 */ /* 0x000fe20000100a00 */
[----:B------:R-:W-:-:S03]  /*10e00*/  LEA.HI.X.SX32 R3, R4, R7, 0x1, P3 ;  /* 0x0000000704037211 */ /* 0x000fc600018f0eff */
[----:B------:R-:W-:Y:S04]  /*10e10*/  STL.64 [R1+0xca8], R10 ;  /* 0x000ca80a01007387 */ /* 0x000fe80000100a00 */
[----:B------:R-:W-:Y:S04]  /*10e20*/  STL [R1+0x6c0], RZ ;  /* 0x0006c0ff01007387 */ /* 0x000fe80000100800 */
[----:B------:R-:W-:Y:S04]  /*10e30*/  STL.64 [R1+0x9b8], R8 ;  /* 0x0009b80801007387 */ /* 0x000fe80000100a00 */
[----:B------:R1:W-:Y:S04]  /*10e40*/  STL.64 [R1+0x9b0], R2 ;  /* 0x0009b00201007387 */ /* 0x0003e80000100a00 */
        /* <DEDUP_REMOVED lines=15> */
[----:B-1----:R-:W2:Y:S04]  /*10f40*/  LDL R3, [R1+0x6fc] ;  /* 0x0006fc0001037983 */ /* 0x002ea80000100800 */
[----:B------:R-:W1:Y:S04]  /*10f50*/  S2R R2, SR_TID.X ;  /* 0x0000000000027919 */ /* 0x000e680000002100 */
[----:B------:R-:W3:Y:S01]  /*10f60*/  S2R R9, SR_TID.X ;  /* 0x0000000000097919 */ /* 0x000ee20000002100 */
[----:B-1----:R-:W-:-:S05]  /*10f70*/  LOP3.LUT R2, R2, 0x1ff, RZ, 0xc0, !PT ;  /* 0x000001ff02027812 */ /* 0x002fca00078ec0ff */
[----:B------:R-:W-:-:S05]  /*10f80*/  IMAD.SHL.U32 R6, R2, 0x2, RZ ;  /* 0x0000000202067824 */ /* 0x000fca00078e00ff */
[C---:B------:R-:W-:Y:S02]  /*10f90*/  LOP3.LUT R4, R6.reuse, 0x10, RZ, 0x3c, !PT ;  /* 0x0000001006047812 */ /* 0x040fe400078e3cff */
[----:B------:R-:W-:-:S06]  /*10fa0*/  LOP3.LUT R4, R6, 0x40, RZ, 0x3c, !PT ;  /* 0x0000004006047812 */ /* 0x000fcc00078e3cff */
[----:B------:R-:W1:Y:S01]  /*10fb0*/  S2R R4, SR_TID.X ;  /* 0x0000000000047919 */ /* 0x000e620000002100 */
[----:B------:R-:W-:Y:S02]  /*10fc0*/  LOP3.LUT R5, R6, 0x30, RZ, 0x3c, !PT ;  /* 0x0000003006057812 */ /* 0x000fe400078e3cff */
[----:B---3--:R-:W-:-:S04]  /*10fd0*/  LOP3.LUT R2, R9, 0x7, RZ, 0xc0, !PT ;  /* 0x0000000709027812 */ /* 0x008fc800078ec0ff */
[----:B------:R-:W3:Y:S01]  /*10fe0*/  S2R R5, SR_TID.X ;  /* 0x0000000000057919 */ /* 0x000ee20000002100 */
[----:B------:R-:W-:Y:S01]  /*10ff0*/  LOP3.LUT R8, R6, 0x60, RZ, 0x3c, !PT ;  /* 0x0000006006087812 */ /* 0x000fe200078e3cff */
[C---:B------:R-:W-:Y:S02]  /*11000*/  IMAD.SHL.U32 R7, R2.reuse, 0x10, RZ ;  /* 0x0000001002077824 */ /* 0x040fe400078e00ff */
[----:B------:R0:W-:Y:S01]  /*11010*/  STL [R1+0x700], RZ ;  /* 0x000700ff01007387 */ /* 0x0001e20000100800 */
[----:B------:R-:W-:Y:S01]  /*11020*/  LOP3.LUT R10, R9, 0x180, RZ, 0xc0, !PT ;  /* 0x00000180090a7812 */ /* 0x000fe200078ec0ff */
[----:B------:R-:W-:Y:S02]  /*11030*/  IMAD R2, R2, 0x210, RZ ;  /* 0x0000021002027824 */ /* 0x000fe400078e02ff */
[----:B------:R0:W-:Y:S04]  /*11040*/  STL [R1+0x704], RZ ;  /* 0x000704ff01007387 */ /* 0x0001e80000100800 */
[----:B------:R0:W-:Y:S01]  /*11050*/  STL [R1+0x708], RZ ;  /* 0x000708ff01007387 */ /* 0x0001e20000100800 */
[----:B-1----:R-:W-:-:S03]  /*11060*/  LOP3.LUT R8, R4, 0x10, RZ, 0xc0, !PT ;  /* 0x0000001004087812 */ /* 0x002fc600078ec0ff */
[----:B------:R0:W-:Y:S01]  /*11070*/  STL [R1+0x70c], RZ ;  /* 0x00070cff01007387 */ /* 0x0001e20000100800 */
[----:B------:R-:W-:-:S03]  /*11080*/  SHF.L.U32 R9, R4, 0x1, RZ ;  /* 0x0000000104097819 */ /* 0x000fc600000006ff */
[----:B------:R0:W-:Y:S01]  /*11090*/  STL [R1+0x730], RZ ;  /* 0x000730ff01007387 */ /* 0x0001e20000100800 */
[----:B------:R-:W-:Y:S01]  /*110a0*/  SHF.R.U32.HI R10, RZ, 0x3, R10 ;  /* 0x00000003ff0a7819 */ /* 0x000fe2000001160a */
[----:B------:R-:W-:Y:S02]  /*110b0*/  IMAD.SHL.U32 R8, R8, 0x100, RZ ;  /* 0x0000010008087824 */ /* 0x000fe400078e00ff */
[----:B------:R0:W-:Y:S01]  /*110c0*/  STL [R1+0x734], RZ ;  /* 0x000734ff01007387 */ /* 0x0001e20000100800 */
[----:B------:R-:W-:Y:S02]  /*110d0*/  LOP3.LUT R0, R6, 0x20, RZ, 0x3c, !PT ;  /* 0x0000002006007812 */ /* 0x000fe400078e3cff */
[----:B------:R-:W-:Y:S01]  /*110e0*/  LOP3.LUT R2, R2, 0x10, R9, 0x78, !PT ;  /* 0x0000001002027812 */ /* 0x000fe200078e7809 */
[----:B------:R0:W-:Y:S01]  /*110f0*/  STL [R1+0x738], RZ ;  /* 0x000738ff01007387 */ /* 0x0001e20000100800 */
[----:B------:R-:W-:-:S03]  /*11100*/  LOP3.LUT R0, R6, 0x50, RZ, 0x3c, !PT ;  /* 0x0000005006007812 */ /* 0x000fc600078e3cff */
[----:B------:R0:W-:Y:S01]  /*11110*/  STL [R1+0x73c], RZ ;  /* 0x00073cff01007387 */ /* 0x0001e20000100800 */
[----:B------:R-:W-:-:S03]  /*11120*/  LOP3.LUT R0, R6, 0x70, RZ, 0x3c, !PT ;  /* 0x0000007006007812 */ /* 0x000fc600078e3cff */
[----:B------:R0:W-:Y:S01]  /*11130*/  STL [R1+0x750], RZ ;  /* 0x000750ff01007387 */ /* 0x0001e20000100800 */
[----:B------:R-:W-:-:S03]  /*11140*/  LOP3.LUT R6, R6, R10, RZ, 0x3c, !PT ;  /* 0x0000000a06067212 */ /* 0x000fc600078e3cff */
[----:B------:R0:W-:Y:S01]  /*11150*/  STL [R1+0x754], RZ ;  /* 0x000754ff01007387 */ /* 0x0001e20000100800 */
[----:B------:R-:W-:-:S03]  /*11160*/  LOP3.LUT R2, R2, R8, RZ, 0xfc, !PT ;  /* 0x0000000802027212 */ /* 0x000fc600078efcff */
[----:B------:R0:W-:Y:S01]  /*11170*/  STL [R1+0x758], RZ ;  /* 0x000758ff01007387 */ /* 0x0001e20000100800 */
[----:B------:R-:W-:-:S03]  /*11180*/  LOP3.LUT R0, R6, 0x40, RZ, 0x3c, !PT ;  /* 0x0000004006007812 */ /* 0x000fc600078e3cff */
[----:B------:R0:W-:Y:S01]  /*11190*/  STL [R1+0x75c], RZ ;  /* 0x00075cff01007387 */ /* 0x0001e20000100800 */
[----:B------:R-:W-:-:S03]  /*111a0*/  LOP3.LUT R8, R2, 0x20, RZ, 0x3c, !PT ;  /* 0x0000002002087812 */ /* 0x000fc600078e3cff */
[----:B------:R0:W-:Y:S01]  /*111b0*/  STL [R1+0x740], RZ ;  /* 0x000740ff01007387 */ /* 0x0001e20000100800 */
[----:B------:R-:W-:-:S03]  /*111c0*/  LOP3.LUT R6, R2, 0x40, RZ, 0x3c, !PT ;  /* 0x0000004002067812 */ /* 0x000fc600078e3cff */
[----:B------:R0:W-:Y:S01]  /*111d0*/  STL [R1+0x744], RZ ;  /* 0x000744ff01007387 */ /* 0x0001e20000100800 */
[----:B------:R-:W-:Y:S01]  /*111e0*/  LOP3.LUT R0, R2, 0x60, RZ, 0x3c, !PT ;  /* 0x0000006002007812 */ /* 0x000fe200078e3cff */
[----:B------:R-:W-:Y:S02]  /*111f0*/  IMAD.SHL.U32 R4, R4, 0x100, RZ ;  /* 0x0000010004047824 */ /* 0x000fe400078e00ff */
[----:B------:R0:W-:Y:S01]  /*11200*/  STL [R1+0x748], RZ ;  /* 0x000748ff01007387 */ /* 0x0001e20000100800 */
[----:B---3--:R-:W-:-:S03]  /*11210*/  LOP3.LUT R2, R5, 0x1e0, RZ, 0xc0, !PT ;  /* 0x000001e005027812 */ /* 0x008fc600078ec0ff */
[----:B------:R0:W-:Y:S01]  /*11220*/  STL [R1+0x74c], RZ ;  /* 0x00074cff01007387 */ /* 0x0001e20000100800 */
[----:B------:R-:W-:Y:S01]  /*11230*/  LOP3.LUT R4, R7, 0xf00, R4, 0xf8, !PT ;  /* 0x00000f0007047812 */ /* 0x000fe200078ef804 */
[----:B------:R-:W-:Y:S01]  /*11240*/  IMAD R2, R2, 0x100, R7 ;  /* 0x0000010002027824 */ /* 0x000fe200078e0207 */
[C---:B------:R-:W-:Y:S02]  /*11250*/  SHF.L.U32 R6, R5.reuse, 0x1, RZ ;  /* 0x0000000105067819 */ /* 0x040fe400000006ff */
[----:B------:R-:W-:Y:S02]  /*11260*/  LOP3.LUT R4, R4, 0x10, R5, 0x78, !PT ;  /* 0x0000001004047812 */ /* 0x000fe400078e7805 */
[----:B------:R-:W-:Y:S02]  /*11270*/  LOP3.LUT R5, R5, 0x7, RZ, 0xc0, !PT ;  /* 0x0000000705057812 */ /* 0x000fe400078ec0ff */
[----:B------:R-:W-:Y:S02]  /*11280*/  LOP3.LUT R2, R2, 0x30, R6, 0x78, !PT ;  /* 0x0000003002027812 */ /* 0x000fe400078e7806 */
[----:B------:R-:W-:-:S03]  /*11290*/  LOP3.LUT R0, R4, 0x20, RZ, 0x3c, !PT ;  /* 0x0000002004007812 */ /* 0x000fc600078e3cff */
[----:B------:R-:W-:Y:S01]  /*112a0*/  IMAD R2, R5, 0x400, R2 ;  /* 0x0000040005027824 */ /* 0x000fe200078e0202 */
[C---:B------:R-:W-:Y:S02]  /*112b0*/  LOP3.LUT R0, R4.reuse, 0x40, RZ, 0x3c, !PT ;  /* 0x0000004004007812 */ /* 0x040fe400078e3cff */
[----:B------:R-:W-:Y:S02]  /*112c0*/  LOP3.LUT R4, R4, 0x60, RZ, 0x3c, !PT ;  /* 0x0000006004047812 */ /* 0x000fe400078e3cff */
[----:B------:R-:W-:Y:S02]  /*112d0*/  LOP3.LUT R0, R2, 0x40, RZ, 0x3c, !PT ;  /* 0x0000004002007812 */ /* 0x000fe400078e3cff */
[----:B--2---:R-:W-:-:S05]  /*112e0*/  LOP3.LUT R3, R3, 0x40, RZ, 0x3c, !PT ;  /* 0x0000004003037812 */ /* 0x004fca00078e3cff */
[----:B------:R0:W-:Y:S02]  /*112f0*/  STL [R1+0x11d4], R3 ;  /* 0x0011d40301007387 */ /* 0x0001e40000100800 */
.L_x_1:
[----:B------:R-:W2:Y:S04]  /*11300*/  LDL.64 R6, [R1+0x6f0] ;  /* 0x0006f00001067983 */ /* 0x000ea80000100a00 */
[----:B0-----:R-:W2:Y:S04]  /*11310*/  LDL R0, [R1+0x3c8] ;  /* 0x0003c80001007983 */ /* 0x001ea80000100800 */
[----:B------:R-:W3:Y:S04]  /*11320*/  LDL.64 R4, [R1+0xda0] ;  /* 0x000da00001047983 */ /* 0x000ee80000100a00 */
[----:B0-----:R-:W4:Y:S04]  /*11330*/  LDL.64 R2, [R1+0xd98] ;  /* 0x000d980001027983 */ /* 0x001f280000100a00 */
[----:B------:R-:W4:Y:S04]  /*11340*/  LDL.64 R10, [R1+0xd90] ;  /* 0x000d9000010a7983 */ /* 0x000f280000100a00 */
[----:B------:R-:W4:Y:S04]  /*11350*/  LDL.64 R20, [R1+0xd78] ;  /* 0x000d780001147983 */ /* 0x000f280000100a00 */
[----:B------:R-:W4:Y:S04]  /*11360*/  LDL.64 R8, [R1+0xd88] ;  /* 0x000d880001087983 */ /* 0x000f280000100a00 */
[----:B------:R-:W4:Y:S04]  /*11370*/  LDL.64 R18, [R1+0xd80] ;  /* 0x000d800001127983 */ /* 0x000f280000100a00 */
[----:B------:R-:W4:Y:S04]  /*11380*/  LDL.64 R12, [R1+0xd70] ;  /* 0x000d7000010c7983 */ /* 0x000f280000100a00 */
[----:B------:R-:W4:Y:S04]  /*11390*/  LDL.64 R16, [R1+0xd68] ;  /* 0x000d680001107983 */ /* 0x000f280000100a00 */
[----:B------:R-:W4:Y:S04]  /*113a0*/  LDL.64 R24, [R1+0xd60] ;  /* 0x000d600001187983 */ /* 0x000f280000100a00 */
[----:B------:R-:W4:Y:S04]  /*113b0*/  LDL.64 R22, [R1+0xd50] ;  /* 0x000d500001167983 */ /* 0x000f280000100a00 */
[----:B------:R-:W4:Y:S01]  /*113c0*/  LDL.64 R14, [R1+0xd58] ;  /* 0x000d5800010e7983 */ /* 0x000f220000100a00 */
[----:B--2---:R-:W-:-:S05]  /*113d0*/  IMAD.WIDE R6, R0, 0x2, R6 ;  /* 0x0000000200067825 */ /* 0x004fca00078e0206 */
[----:B------:R0:W2:Y:S01]  /*113e0*/  LDG.E.U16 R29, [R6.64] ;  /* 0x00000004061d7981 */ /* 0x0000a2000c1e1500 */
[----:B---3--:R-:W-:-:S04]  /*113f0*/  IMAD.WIDE R4, R0, 0x2, R4 ;  /* 0x0000000200047825 */ /* 0x008fc800078e0204 */
[C---:B----4-:R-:W-:Y:S01]  /*11400*/  IMAD.WIDE R2, R0.reuse, 0x2, R2 ;  /* 0x0000000200027825 */ /* 0x050fe200078e0202 */
[----:B------:R1:W3:Y:S03]  /*11410*/  LDG.E.U16 R26, [R4.64] ;  /* 0x00000004041a7981 */ /* 0x0002e6000c1e1500 */
[C---:B------:R-:W-:Y:S01]  /*11420*/  IMAD.WIDE R10, R0.reuse, 0x2, R10 ;  /* 0x00000002000a7825 */ /* 0x040fe200078e020a */
[----:B------:R4:W3:Y:S03]  /*11430*/  LDG.E.U16 R27, [R2.64] ;  /* 0x00000004021b7981 */ /* 0x0008e6000c1e1500 */
[C---:B-1----:R-:W-:Y:S02]  /*11440*/  IMAD.WIDE R4, R0.reuse, 0x2, R20 ;  /* 0x0000000200047825 */ /* 0x042fe400078e0214 */
[----:B------:R1:W3:Y:S02]  /*11450*/  LDG.E.U16 R21, [R10.64] ;  /* 0x000000040a157981 */ /* 0x0002e4000c1e1500 */
[----:B------:R-:W-:-:S04]  /*11460*/  IMAD.WIDE R8, R0, 0x2, R8 ;  /* 0x0000000200087825 */ /* 0x000fc800078e0208 */
[C---:B0-----:R-:W-:Y:S01]  /*11470*/  IMAD.WIDE R6, R0.reuse, 0x2, R18 ;  /* 0x0000000200067825 */ /* 0x041fe200078e0212 */
[----:B------:R0:W3:Y:S04]  /*11480*/  LDG.E.U16 R28, [R8.64] ;  /* 0x00000004081c7981 */ /* 0x0000e8000c1e1500 */
[----:B------:R-:W3:Y:S01]  /*11490*/  LDL.64 R18, [R1+0xd48] ;  /* 0x000d480001127983 */ /* 0x000ee20000100a00 */
[----:B----4-:R-:W-:-:S03]  /*114a0*/  IMAD.WIDE R2, R0, 0x2, R12 ;  /* 0x0000000200027825 */ /* 0x010fc600078e020c */
[----:B--2---:R2:W-:Y:S04]  /*114b0*/  STL [R1+0x19c], R29 ;  /* 0x00019c1d01007387 */ /* 0x0045e80000100800 */
[----:B--2---:R2:W4:Y:S01]  /*114c0*/  LDG.E.U16 R29, [R6.64] ;  /* 0x00000004061d7981 */ /* 0x004522000c1e1500 */
[----:B-1----:R-:W-:-:S03]  /*114d0*/  IMAD.WIDE R10, R0, 0x2, R16 ;  /* 0x00000002000a7825 */ /* 0x002fc600078e0210 */
[----:B---3--:R1:W-:Y:S01]  /*114e0*/  STL [R1+0x198], R26 ;  /* 0x0001981a01007387 */ /* 0x0083e20000100800 */
[----:B0-----:R-:W-:-:S03]  /*114f0*/  IMAD.WIDE R8, R0, 0x2, R24 ;  /* 0x0000000200087825 */ /* 0x001fc600078e0218 */
[----:B------:R-:W3:Y:S04]  /*11500*/  LDL.64 R12, [R1+0xd40] ;  /* 0x000d4000010c7983 */ /* 0x000ee80000100a00 */
[----:B------:R0:W-:Y:S04]  /*11510*/  STL [R1+0x194], R27 ;  /* 0x0001941b01007387 */ /* 0x0001e80000100800 */
[----:B-1----:R1:W3:Y:S04]  /*11520*/  LDG.E.U16 R26, [R4.64] ;  /* 0x00000004041a7981 */ /* 0x0022e8000c1e1500 */
[----:B------:R2:W-:Y:S04]  /*11530*/  STL [R1+0x190], R21 ;  /* 0x0001901501007387 */ /* 0x0005e80000100800 */
[----:B0-----:R0:W3:Y:S01]  /*11540*/  LDG.E.U16 R27, [R2.64] ;  /* 0x00000004021b7981 */ /* 0x0010e2000c1e1500 */
[----:B-1----:R-:W-:-:S03]  /*11550*/  IMAD.WIDE R4, R0, 0x2, R22 ;  /* 0x0000000200047825 */ /* 0x002fc600078e0216 */
[----:B------:R-:W3:Y:S04]  /*11560*/  LDL.64 R24, [R1+0xd28] ;  /* 0x000d280001187983 */ /* 0x000ee80000100a00 */
[----:B--2---:R-:W2:Y:S04]  /*11570*/  LDL.64 R20, [R1+0xd38] ;  /* 0x000d380001147983 */ /* 0x004ea80000100a00 */
[----:B------:R3:W2:Y:S01]  /*11580*/  LDG.E.U16 R23, [R10.64] ;  /* 0x000000040a177981 */ /* 0x0006a2000c1e1500 */
[----:B------:R-:W-:-:S03]  /*11590*/  IMAD.WIDE R6, R0, 0x2, R14 ;  /* 0x0000000200067825 */ /* 0x000fc600078e020e */
[----:B------:R-:W2:Y:S04]  /*115a0*/  LDL.64 R16, [R1+0xd30] ;  /* 0x000d300001107983 */ /* 0x000ea80000100a00 */
[----:B------:R-:W2:Y:S04]  /*115b0*/  LDL.64 R14, [R1+0xd20] ;  /* 0x000d2000010e7983 */ /* 0x000ea80000100a00 */
[----:B------:R1:W-:Y:S04]  /*115c0*/  STL [R1+0x18c], R28 ;  /* 0x00018c1c01007387 */ /* 0x0003e80000100800 */
[----:B-1----:R2:W2:Y:S04]  /*115d0*/  LDG.E.U16 R28, [R8.64] ;  /* 0x00000004081c7981 */ /* 0x0024a8000c1e1500 */
[----:B----4-:R1:W-:Y:S04]  /*115e0*/  STL [R1+0x188], R29 ;  /* 0x0001881d01007387 */ /* 0x0103e80000100800 */
[----:B-1----:R1:W4:Y:S01]  /*115f0*/  LDG.E.U16 R29, [R6.64] ;  /* 0x00000004061d7981 */ /* 0x002322000c1e1500 */
[----:B0-----:R-:W-:-:S04]  /*11600*/  IMAD.WIDE R2, R0, 0x2, R18 ;  /* 0x0000000200027825 */ /* 0x001fc800078e0212 */
[C---:B---3--:R-:W-:Y:S01]  /*11610*/  IMAD.WIDE R10, R0.reuse, 0x2, R12 ;  /* 0x00000002000a7825 */ /* 0x048fe200078e020c */
[----:B------:R0:W-:Y:S04]  /*11620*/  STL [R1+0x184], R26 ;  /* 0x0001841a01007387 */ /* 0x0001e80000100800 */
[----:B------:R-:W3:Y:S04]  /*11630*/  LDL.64 R18, [R1+0xd18] ;  /* 0x000d180001127983 */ /* 0x000ee80000100a00 */
[----:B------:R1:W-:Y:S04]  /*11640*/  STL [R1+0x180], R27 ;  /* 0x0001801b01007387 */ /* 0x0003e80000100800 */
[----:B0-----:R0:W3:Y:S01]  /*11650*/  LDG.E.U16 R26, [R4.64] ;  /* 0x00000004041a7981 */ /* 0x0010e2000c1e1500 */
[----:B--2---:R-:W-:-:S03]  /*11660*/  IMAD.WIDE R8, R0, 0x2, R20 ;  /* 0x0000000200087825 */ /* 0x004fc600078e0214 */
[----:B-1----:R1:W2:Y:S04]  /*11670*/  LDG.E.U16 R27, [R2.64] ;  /* 0x00000004021b7981 */ /* 0x0022a8000c1e1500 */
[----:B------:R1:W-:Y:S01]  /*11680*/  STL [R1+0x17c], R23 ;  /* 0x00017c1701007387 */ /* 0x0003e20000100800 */
[----:B0-----:R-:W-:-:S03]  /*11690*/  IMAD.WIDE R4, R0, 0x2, R24 ;  /* 0x0000000200047825 */ /* 0x001fc600078e0218 */
[----:B------:R-:W2:Y:S04]  /*116a0*/  LDL.64 R20, [R1+0xd00] ;  /* 0x000d000001147983 */ /* 0x000ea80000100a00 */
[----:B------:R3:W2:Y:S04]  /*116b0*/  LDG.E.U16 R25, [R10.64] ;  /* 0x000000040a197981 */ /* 0x0006a8000c1e1500 */
[----:B-1----:R-:W2:Y:S01]  /*116c0*/  LDL.64 R22, [R1+0xd10] ;  /* 0x000d100001167983 */ /* 0x002ea20000100a00 */
[----:B------:R-:W-:-:S03]  /*116d0*/  IMAD.WIDE R6, R0, 0x2, R16 ;  /* 0x0000000200067825 */ /* 0x000fc600078e0210 */
[----:B------:R-:W2:Y:S04]  /*116e0*/  LDL.64 R12, [R1+0xd08] ;  /* 0x000d0800010c7983 */ /* 0x000ea80000100a00 */
[----:B------:R-:W2:Y:S04]  /*116f0*/  LDL.64 R16, [R1+0xcf8] ;  /* 0x000cf80001107983 */ /* 0x000ea80000100a00 */
[----:B------:R0:W-:Y:S04]  /*11700*/  STL [R1+0x178], R28 ;  /* 0x0001781c01007387 */ /* 0x0001e80000100800 */
[----:B0-----:R0:W2:Y:S04]  /*11710*/  LDG.E.U16 R28, [R8.64] ;  /* 0x00000004081c7981 */ /* 0x0010a8000c1e1500 */
[----:B----4-:R1:W-:Y:S04]  /*11720*/  STL [R1+0x174], R29 ;  /* 0x0001741d01007387 */ /* 0x0103e80000100800 */
[----:B-1----:R1:W4:Y:S01]  /*11730*/  LDG.E.U16 R29, [R6.64] ;  /* 0x00000004061d7981 */ /* 0x002322000c1e1500 */
[----:B------:R-:W-:-:S04]  /*11740*/  IMAD.WIDE R2, R0, 0x2, R14 ;  /* 0x0000000200027825 */ /* 0x000fc800078e020e */
[C---:B---3--:R-:W-:Y:S01]  /*11750*/  IMAD.WIDE R10, R0.reuse, 0x2, R18 ;  /* 0x00000002000a7825 */ /* 0x048fe200078e0212 */
[----:B------:R3:W-:Y:S04]  /*11760*/  STL [R1+0x170], R26 ;  /* 0x0001701a01007387 */ /* 0x0007e80000100800 */
[----:B------:R-:W4:Y:S04]  /*11770*/  LDL.64 R14, [R1+0xcf0] ;  /* 0x000cf000010e7983 */ /* 0x000f280000100a00 */
[----:B--2---:R2:W-:Y:S04]  /*11780*/  STL [R1+0x16c], R27 ;  /* 0x00016c1b01007387 */ /* 0x0045e80000100800 */
[----:B---3--:R3:W4:Y:S04]  /*11790*/  LDG.E.U16 R26, [R4.64] ;  /* 0x00000004041a7981 */ /* 0x008728000c1e1500 */
[----:B--2---:R2:W4:Y:S04]  /*117a0*/  LDG.E.U16 R27, [R2.64] ;  /* 0x00000004021b7981 */ /* 0x004528000c1e1500 */
[----:B------:R1:W-:Y:S01]  /*117b0*/  STL [R1+0x168], R25 ;  /* 0x0001681901007387 */ /* 0x0003e20000100800 */
[----:B0-----:R-:W-:-:S03]  /*117c0*/  IMAD.WIDE R8, R0, 0x2, R22 ;  /* 0x0000000200087825 */ /* 0x001fc600078e0216 */
[----:B------:R-:W4:Y:S01]  /*117d0*/  LDL.64 R22, [R1+0xcd8] ;  /* 0x000cd80001167983 */ /* 0x000f220000100a00 */
[----:B---3--:R-:W-:-:S03]  /*117e0*/  IMAD.WIDE R4, R0, 0x2, R20 ;  /* 0x0000000200047825 */ /* 0x008fc600078e0214 */
[----:B------:R0:W4:Y:S04]  /*117f0*/  LDG.E.U16 R21, [R10.64] ;  /* 0x000000040a157981 */ /* 0x000128000c1e1500 */
[----:B-1----:R-:W4:Y:S01]  /*11800*/  LDL.64 R24, [R1+0xce8] ;  /* 0x000ce80001187983 */ /* 0x002f220000100a00 */
[----:B------:R-:W-:-:S03]  /*11810*/  IMAD.WIDE R6, R0, 0x2, R12 ;  /* 0x0000000200067825 */ /* 0x000fc600078e020c */
[----:B------:R-:W4:Y:S04]  /*11820*/  LDL.64 R18, [R1+0xce0] ;  /* 0x000ce00001127983 */ /* 0x000f280000100a00 */
[----:B------:R-:W4:Y:S04]  /*11830*/  LDL.64 R12, [R1+0xcd0] ;  /* 0x000cd000010c7983 */ /* 0x000f280000100a00 */
[----:B------:R1:W-:Y:S04]  /*11840*/  STL [R1+0x164], R28 ;  /* 0x0001641c01007387 */ /* 0x0003e80000100800 */
[----:B-1----:R1:W4:Y:S04]  /*11850*/  LDG.E.U16 R28, [R8.64] ;  /* 0x00000004081c7981 */ /* 0x002328000c1e1500 */
[----:B----4-:R4:W-:Y:S04]  /*11860*/  STL [R1+0x160], R29 ;  /* 0x0001601d01007387 */ /* 0x0109e80000100800 */
[----:B----4-:R4:W3:Y:S01]  /*11870*/  LDG.E.U16 R29, [R6.64] ;  /* 0x00000004061d7981 */ /* 0x0108e2000c1e1500 */
[----:B--2---:R-:W-:-:S04]  /*11880*/  IMAD.WIDE R2, R0, 0x2, R16 ;  /* 0x0000000200027825 */ /* 0x004fc800078e0210 */
[C---:B0-----:R-:W-:Y:S01]  /*11890*/  IMAD.WIDE R10, R0.reuse, 0x2, R14 ;  /* 0x00000002000a7825 */ /* 0x041fe200078e020e */
[----:B------:R0:W-:Y:S04]  /*118a0*/  STL [R1+0x15c], R26 ;  /* 0x00015c1a01007387 */ /* 0x0001e80000100800 */
[----:B------:R-:W2:Y:S04]  /*118b0*/  LDL.64 R16, [R1+0xcc8] ;  /* 0x000cc80001107983 */ /* 0x000ea80000100a00 */
[----:B------:R1:W-:Y:S04]  /*118c0*/  STL [R1+0x158], R27 ;  /* 0x0001581b01007387 */ /* 0x0003e80000100800 */
[----:B0-----:R0:W2:Y:S04]  /*118d0*/  LDG.E.U16 R26, [R4.64] ;  /* 0x00000004041a7981 */ /* 0x0010a8000c1e1500 */
[----:B-1----:R1:W2:Y:S04]  /*118e0*/  LDG.E.U16 R27, [R2.64] ;  /* 0x00000004021b7981 */ /* 0x0022a8000c1e1500 */
[----:B----4-:R4:W-:Y:S01]  /*118f0*/  STL [R1+0x154], R21 ;  /* 0x0001541501007387 */ /* 0x0109e20000100800 */
[----:B------:R-:W-:-:S03]  /*11900*/  IMAD.WIDE R8, R0, 0x2, R24 ;  /* 0x0000000200087825 */ /* 0x000fc600078e0218 */
[----:B------:R-:W2:Y:S01]  /*11910*/  LDL.64 R24, [R1+0xcb0] ;  /* 0x000cb00001187983 */ /* 0x000ea20000100a00 */
[----:B0-----:R-:W-:-:S03]  /*11920*/  IMAD.WIDE R4, R0, 0x2, R22 ;  /* 0x0000000200047825 */ /* 0x001fc600078e0216 */
[----:B------:R2:W2:Y:S04]  /*11930*/  LDG.E.U16 R23, [R10.64] ;  /* 0x000000040a177981 */ /* 0x0004a8000c1e1500 */
[----:B----4-:R-:W4:Y:S01]  /*11940*/  LDL.64 R20, [R1+0xcc0] ;  /* 0x000cc00001147983 */ /* 0x010f220000100a00 */
[----:B------:R-:W-:-:S03]  /*11950*/  IMAD.WIDE R6, R0, 0x2, R18 ;  /* 0x0000000200067825 */ /* 0x000fc600078e0212 */
[----:B------:R-:W4:Y:S04]  /*11960*/  LDL.64 R14, [R1+0xcb8] ;  /* 0x000cb800010e7983 */ /* 0x000f280000100a00 */
[----:B------:R-:W4:Y:S04]  /*11970*/  LDL.64 R18, [R1+0xca8] ;  /* 0x000ca80001127983 */ /* 0x000f280000100a00 */
[----:B------:R0:W-:Y:S04]  /*11980*/  STL [R1+0x150], R28 ;  /* 0x0001501c01007387 */ /* 0x0001e80000100800 */
[----:B0-----:R4:W4:Y:S04]  /*11990*/  LDG.E.U16 R28, [R8.64] ;  /* 0x00000004081c7981 */ /* 0x001928000c1e1500 */
[----:B---3--:R0:W-:Y:S04]  /*119a0*/  STL [R1+0x14c], R29 ;  /* 0x00014c1d01007387 */ /* 0x0081e80000100800 */
[----:B0-----:R0:W3:Y:S01]  /*119b0*/  LDG.E.U16 R29, [R6.64] ;  /* 0x00000004061d7981 */ /* 0x0010e2000c1e1500 */
[----:B-1----:R-:W-:-:S04]  /*119c0*/  IMAD.WIDE R2, R0, 0x2, R12 ;  /* 0x0000000200027825 */ /* 0x002fc800078e020c */
[C---:B--2---:R-:W-:Y:S01]  /*119d0*/  IMAD.WIDE R10, R0.reuse, 0x2, R16 ;  /* 0x00000002000a7825 */ /* 0x044fe200078e0210 */
[----:B------:R1:W-:Y:S04]  /*119e0*/  STL [R1+0x148], R26 ;  /* 0x0001481a01007387 */ /* 0x0003e80000100800 */
[----:B------:R-:W2:Y:S04]  /*119f0*/  LDL.64 R12, [R1+0xca0] ;  /* 0x000ca000010c7983 */ /* 0x000ea80000100a00 */
[----:B------:R0:W-:Y:S04]  /*11a00*/  STL [R1+0x144], R27 ;  /* 0x0001441b01007387 */ /* 0x0001e80000100800 */
[----:B-1----:R1:W2:Y:S04]  /*11a10*/  LDG.E.U16 R26, [R4.64] ;  /* 0x00000004041a7981 */ /* 0x0022a8000c1e1500 */
[----:B0-----:R0:W2:Y:S04]  /*11a20*/  LDG.E.U16 R27, [R2.64] ;  /* 0x00000004021b7981 */ /* 0x0010a8000c1e1500 */
[----:B------:R0:W-:Y:S01]  /*11a30*/  STL [R1+0x140], R23 ;  /* 0x0001401701007387 */ /* 0x0001e20000100800 */
[----:B----4-:R-:W-:-:S03]  /*11a40*/  IMAD.WIDE R8, R0, 0x2, R20 ;  /* 0x0000000200087825 */ /* 0x010fc600078e0214 */
[----:B------:R-:W4:Y:S01]  /*11a50*/  LDL.64 R20, [R1+0xc88] ;  /* 0x000c880001147983 */ /* 0x000f220000100a00 */
[----:B-1----:R-:W-:-:S03]  /*11a60*/  IMAD.WIDE R4, R0, 0x2, R24 ;  /* 0x0000000200047825 */ /* 0x002fc600078e0218 */
[----:B------:R2:W4:Y:S04]  /*11a70*/  LDG.E.U16 R25, [R10.64] ;  /* 0x000000040a197981 */ /* 0x000528000c1e1500 */
[----:B0-----:R-:W4:Y:S01]  /*11a80*/  LDL.64 R22, [R1+0xc98] ;  /* 0x000c980001167983 */ /* 0x001f220000100a00 */
[----:B------:R-:W-:-:S03]  /*11a90*/  IMAD.WIDE R6, R0, 0x2, R14 ;  /* 0x0000000200067825 */ /* 0x000fc600078e020e */
[----:B------:R-:W4:Y:S04]  /*11aa0*/  LDL.64 R16, [R1+0xc90] ;  /* 0x000c900001107983 */ /* 0x000f280000100a00 */
[----:B------:R-:W4:Y:S04]  /*11ab0*/  LDL.64 R14, [R1+0xc80] ;  /* 0x000c8000010e7983 */ /* 0x000f280000100a00 */
[----:B------:R0:W-:Y:S04]  /*11ac0*/  STL [R1+0x13c], R28 ;  /* 0x00013c1c01007387 */ /* 0x0001e80000100800 */
[----:B0-----:R0:W4:Y:S04]  /*11ad0*/  LDG.E.U16 R28, [R8.64] ;  /* 0x00000004081c7981 */ /* 0x001128000c1e1500 */
[----:B---3--:R1:W-:Y:S04]  /*11ae0*/  STL [R1+0x138], R29 ;  /* 0x0001381d01007387 */ /* 0x0083e80000100800 */
[----:B-1----:R1:W3:Y:S01]  /*11af0*/  LDG.E.U16 R29, [R6.64] ;  /* 0x00000004061d7981 */ /* 0x0022e2000c1e1500 */
[----:B------:R-:W-:-:S04]  /*11b00*/  IMAD.WIDE R2, R0, 0x2, R18 ;  /* 0x0000000200027825 */ /* 0x000fc800078e0212 */
[C---:B--2---:R-:W-:Y:S01]  /*11b10*/  IMAD.WIDE R10, R0.reuse, 0x2, R12 ;  /* 0x00000002000a7825 */ /* 0x044fe200078e020c */
[----:B------:R2:W-:Y:S04]  /*11b20*/  STL [R1+0x134], R26 ;  /* 0x0001341a01007387 */ /* 0x0005e80000100800 */
[----:B------:R-:W3:Y:S04]  /*11b30*/  LDL.64 R18, [R1+0xc78] ;  /* 0x000c780001127983 */ /* 0x000ee80000100a00 */
[----:B------:R0:W-:Y:S04]  /*11b40*/  STL [R1+0x130], R27 ;  /* 0x0001301b01007387 */ /* 0x0001e80000100800 */
[----:B--2---:R2:W3:Y:S04]  /*11b50*/  LDG.E.U16 R26, [R4.64] ;  /* 0x00000004041a7981 */ /* 0x0044e8000c1e1500 */
[----:B0-----:R0:W3:Y:S04]  /*11b60*/  LDG.E.U16 R27, [R2.64] ;  /* 0x00000004021b7981 */ /* 0x0010e8000c1e1500 */
[----:B----4-:R4:W-:Y:S01]  /*11b70*/  STL [R1+0x12c], R25 ;  /* 0x00012c1901007387 */ /* 0x0109e20000100800 */
[----:B------:R-:W-:-:S03]  /*11b80*/  IMAD.WIDE R8, R0, 0x2, R22 ;  /* 0x0000000200087825 */ /* 0x000fc600078e0216 */
[----:B------:R-:W3:Y:S01]  /*11b90*/  LDL.64 R22, [R1+0xc60] ;  /* 0x000c600001167983 */ /* 0x000ee20000100a00 */
[----:B--2---:R-:W-:-:S03]  /*11ba0*/  IMAD.WIDE R4, R0, 0x2, R20 ;  /* 0x0000000200047825 */ /* 0x004fc600078e0214 */
[----:B------:R2:W3:Y:S04]  /*11bb0*/  LDG.E.U16 R21, [R10.64] ;  /* 0x000000040a157981 */ /* 0x0004e8000c1e1500 */
[----:B----4-:R-:W4:Y:S01]  /*11bc0*/  LDL.64 R24, [R1+0xc70] ;  /* 0x000c700001187983 */ /* 0x010f220000100a00 */
[----:B-1----:R-:W-:-:S03]  /*11bd0*/  IMAD.WIDE R6, R0, 0x2, R16 ;  /* 0x0000000200067825 */ /* 0x002fc600078e0210 */
[----:B------:R-:W4:Y:S04]  /*11be0*/  LDL.64 R12, [R1+0xc68] ;  /* 0x000c6800010c7983 */ /* 0x000f280000100a00 */
[----:B------:R-:W4:Y:S04]  /*11bf0*/  LDL.64 R16, [R1+0xc58] ;  /* 0x000c580001107983 */ /* 0x000f280000100a00 */
[----:B------:R1:W-:Y:S04]  /*11c00*/  STL [R1+0x128], R28 ;  /* 0x0001281c01007387 */ /* 0x0003e80000100800 */
[----:B-1----:R4:W4:Y:S04]  /*11c10*/  LDG.E.U16 R28, [R8.64] ;  /* 0x00000004081c7981 */ /* 0x002928000c1e1500 */
[----:B---3--:R1:W-:Y:S04]  /*11c20*/  STL [R1+0x124], R29 ;  /* 0x0001241d01007387 */ /* 0x0083e80000100800 */
[----:B-1----:R1:W3:Y:S01]  /*11c30*/  LDG.E.U16 R29, [R6.64] ;  /* 0x00000004061d7981 */ /* 0x0022e2000c1e1500 */
[----:B0-----:R-:W-:-:S04]  /*11c40*/  IMAD.WIDE R2, R0, 0x2, R14 ;  /* 0x0000000200027825 */ /* 0x001fc800078e020e */
[C---:B--2---:R-:W-:Y:S01]  /*11c50*/  IMAD.WIDE R10, R0.reuse, 0x2, R18 ;  /* 0x00000002000a7825 */ /* 0x044fe200078e0212 */
[----:B------:R0:W-:Y:S04]  /*11c60*/  STL [R1+0x120], R26 ;  /* 0x0001201a01007387 */ /* 0x0001e80000100800 */
[----:B------:R-:W2:Y:S04]  /*11c70*/  LDL.64 R14, [R1+0xc50] ;  /* 0x000c5000010e7983 */ /* 0x000ea80000100a00 */
[----:B------:R1:W-:Y:S04]  /*11c80*/  STL [R1+0x11c], R27 ;  /* 0x00011c1b01007387 */ /* 0x0003e80000100800 */
[----:B0-----:R0:W2:Y:S04]  /*11c90*/  LDG.E.U16 R26, [R4.64] ;  /* 0x00000004041a7981 */ /* 0x0010a8000c1e1500 */
[----:B-1----:R1:W2:Y:S04]  /*11ca0*/  LDG.E.U16 R27, [R2.64] ;  /* 0x00000004021b7981 */ /* 0x0022a8000c1e1500 */
[----:B------:R1:W-:Y:S01]  /*11cb0*/  STL [R1+0x118], R21 ;  /* 0x0001181501007387 */ /* 0x0003e20000100800 */
[----:B----4-:R-:W-:-:S03]  /*11cc0*/  IMAD.WIDE R8, R0, 0x2, R24 ;  /* 0x0000000200087825 */ /* 0x010fc600078e0218 */
[----:B------:R-:W4:Y:S01]  /*11cd0*/  LDL.64 R24, [R1+0xc38] ;  /* 0x000c380001187983 */ /* 0x000f220000100a00 */
[----:B0-----:R-:W-:-:S03]  /*11ce0*/  IMAD.WIDE R4, R0, 0x2, R22 ;  /* 0x0000000200047825 */ /* 0x001fc600078e0216 */
[----:B------:R2:W4:Y:S04]  /*11cf0*/  LDG.E.U16 R23, [R10.64] ;  /* 0x000000040a177981 */ /* 0x000528000c1e1500 */
[----:B------:R-:W4:Y:S01]  /*11d00*/  LDL.64 R18, [R1+0xc40] ;  /* 0x000c400001127983 */ /* 0x000f220000100a00 */
[----:B------:R-:W-:-:S03]  /*11d10*/  IMAD.WIDE R6, R0, 0x2, R12 ;  /* 0x0000000200067825 */ /* 0x000fc600078e020c */
[----:B-1----:R-:W4:Y:S04]  /*11d20*/  LDL.64 R20, [R1+0xc48] ;  /* 0x000c480001147983 */ /* 0x002f280000100a00 */
        /* <DEDUP_REMOVED lines=13> */
[----:B--2---:R-:W-:-:S03]  /*11e00*/  IMAD.WIDE R4, R0, 0x2, R24 ;  /* 0x0000000200047825 */ /* 0x004fc600078e0218 */
[----:B------:R2:W3:Y:S01]  /*11e10*/  LDG.E.U16 R25, [R10.64] ;  /* 0x000000040a197981 */ /* 0x0004e2000c1e1500 */
[----:B-1----:R-:W-:-:S03]  /*11e20*/  IMAD.WIDE R6, R0, 0x2, R18 ;  /* 0x0000000200067825 */ /* 0x002fc600078e0212 */
[----:B------:R-:W3:Y:S04]  /*11e30*/  LDL.64 R18, [R1+0xc08] ;  /* 0x000c080001127983 */ /* 0x000ee80000100a00 */
[----:B----4-:R-:W4:Y:S01]  /*11e40*/  LDL.64 R22, [R1+0xc20] ;  /* 0x000c200001167983 */ /* 0x010f220000100a00 */
[----:B------:R-:W-:-:S03]  /*11e50*/  IMAD.WIDE R8, R0, 0x2, R20 ;  /* 0x0000000200087825 */ /* 0x000fc600078e0214 */
        /* <DEDUP_REMOVED lines=12> */
[----:B------:R0:W-:Y:S04]  /*11f20*/  STL [R1+0xf0], R25 ;  /* 0x0000f01901007387 */ /* 0x0001e80000100800 */
[----:B-1----:R1:W2:Y:S01]  /*11f30*/  LDG.E.U16 R27, [R2.64] ;  /* 0x00000004021b7981 */ /* 0x0022a2000c1e1500 */
[----:B----4-:R-:W-:-:S03]  /*11f40*/  IMAD.WIDE R8, R0, 0x2, R22 ;  /* 0x0000000200087825 */ /* 0x010fc600078e0216 */
[----:B------:R-:W4:Y:S04]  /*11f50*/  LDL.64 R22, [R1+0xbe8] ;  /* 0x000be80001167983 */ /* 0x000f280000100a00 */
[----:B------:R-:W4:Y:S01]  /*11f60*/  LDL.64 R16, [R1+0xbf0] ;  /* 0x000bf00001107983 */ /* 0x000f220000100a00 */
[----:B-1----:R-:W-:-:S03]  /*11f70*/  IMAD.WIDE R2, R0, 0x2, R18 ;  /* 0x0000000200027825 */ /* 0x002fc600078e0212 */
[----:B------:R2:W4:Y:S04]  /*11f80*/  LDG.E.U16 R19, [R10.64] ;  /* 0x000000040a137981 */ /* 0x000528000c1e1500 */
[----:B0-----:R-:W4:Y:S01]  /*11f90*/  LDL.64 R24, [R1+0xbf8] ;  /* 0x000bf80001187983 */ /* 0x001f220000100a00 */
[----:B------:R-:W-:-:S03]  /*11fa0*/  IMAD.WIDE R6, R0, 0x2, R14 ;  /* 0x0000000200067825 */ /* 0x000fc600078e020e */
        /* <DEDUP_REMOVED lines=11> */
[----:B0-----:R0:W3:Y:S01]  /*12060*/  LDG.E.U16 R27, [R2.64] ;  /* 0x00000004021b7981 */ /* 0x0010e2000c1e1500 */
[----:B----4-:R-:W-:-:S03]  /*12070*/  IMAD.WIDE R4, R0, 0x2, R22 ;  /* 0x0000000200047825 */ /* 0x010fc600078e0216 */
[----:B------:R4:W3:Y:S01]  /*12080*/  LDG.E.U16 R23, [R10.64] ;  /* 0x000000040a177981 */ /* 0x0008e2000c1e1500 */
[----:B-1----:R-:W-:-:S03]  /*12090*/  IMAD.WIDE R6, R0, 0x2, R16 ;  /* 0x0000000200067825 */ /* 0x002fc600078e0210 */
[----:B------:R1:W-:Y:S04]  /*120a0*/  STL [R1+0xdc], R19 ;  /* 0x0000dc1301007387 */ /* 0x0003e80000100800 */
[----:B------:R-:W3:Y:S01]  /*120b0*/  LDL.64 R12, [R1+0xbc8] ;  /* 0x000bc800010c7983 */ /* 0x000ee20000100a00 */
[----:B------:R-:W-:-:S03]  /*120c0*/  IMAD.WIDE R8, R0, 0x2, R24 ;  /* 0x0000000200087825 */ /* 0x000fc600078e0218 */
[----:B------:R-:W3:Y:S04]  /*120d0*/  LDL.64 R16, [R1+0xbb8] ;  /* 0x000bb80001107983 */ /* 0x000ee80000100a00 */
[----:B-1----:R-:W3:Y:S04]  /*120e0*/  LDL.64 R18, [R1+0xbd0] ;  /* 0x000bd00001127983 */ /* 0x002ee80000100a00 */
[----:B------:R-:W3:Y:S04]  /*120f0*/  LDL.64 R24, [R1+0xbc0] ;  /* 0x000bc00001187983 */ /* 0x000ee80000100a00 */
[----:B------:R1:W-:Y:S04]  /*12100*/  STL [R1+0xd8], R28 ;  /* 0x0000d81c01007387 */ /* 0x0003e80000100800 */
[----:B-1----:R1:W3:Y:S04]  /*12110*/  LDG.E.U16 R28, [R8.64] ;  /* 0x00000004081c7981 */ /* 0x0022e8000c1e1500 */
[----:B---3--:R3:W-:Y:S04]  /*12120*/  STL [R1+0xd4], R29 ;  /* 0x0000d41d01007387 */ /* 0x0087e80000100800 */
[----:B---3--:R3:W2:Y:S01]  /*12130*/  LDG.E.U16 R29, [R6.64] ;  /* 0x00000004061d7981 */ /* 0x0086a2000c1e1500 */
[----:B0-----:R-:W-:-:S03]  /*12140*/  IMAD.WIDE R2, R0, 0x2, R14 ;  /* 0x0000000200027825 */ /* 0x001fc600078e020e */
[----:B------:R-:W2:Y:S01]  /*12150*/  LDL.64 R14, [R1+0xbb0] ;  /* 0x000bb000010e7983 */ /* 0x000ea20000100a00 */
[----:B----4-:R-:W-:-:S03]  /*12160*/  IMAD.WIDE R10, R0, 0x2, R20 ;  /* 0x00000002000a7825 */ /* 0x010fc600078e0214 */
[----:B---3--:R0:W-:Y:S04]  /*12170*/  STL [R1+0xd0], R26 ;  /* 0x0000d01a01007387 */ /* 0x0081e80000100800 */
[----:B------:R3:W-:Y:S04]  /*12180*/  STL [R1+0xcc], R27 ;  /* 0x0000cc1b01007387 */ /* 0x0007e80000100800 */
[----:B0-----:R0:W4:Y:S04]  /*12190*/  LDG.E.U16 R26, [R4.64] ;  /* 0x00000004041a7981 */ /* 0x001128000c1e1500 */
[----:B------:R0:W-:Y:S04]  /*121a0*/  STL [R1+0xc8], R23 ;  /* 0x0000c81701007387 */ /* 0x0001e80000100800 */
[----:B------:R-:W4:Y:S01]  /*121b0*/  LDL.64 R20, [R1+0xba8] ;  /* 0x000ba80001147983 */ /* 0x000f220000100a00 */
[----:B------:R-:W-:-:S03]  /*121c0*/  IMAD.WIDE R6, R0, 0x2, R12 ;  /* 0x0000000200067825 */ /* 0x000fc600078e020c */
[----:B---3--:R3:W4:Y:S04]  /*121d0*/  LDG.E.U16 R27, [R2.64] ;  /* 0x00000004021b7981 */ /* 0x008728000c1e1500 */
[----:B0-----:R-:W4:Y:S01]  /*121e0*/  LDL.64 R22, [R1+0x9b8] ;  /* 0x0009b80001167983 */ /* 0x001f220000100a00 */
[----:B-1----:R-:W-:-:S03]  /*121f0*/  IMAD.WIDE R8, R0, 0x2, R18 ;  /* 0x0000000200087825 */ /* 0x002fc600078e0212 */
[----:B------:R-:W4:Y:S01]  /*12200*/  LDL.64 R12, [R1+0xb98] ;  /* 0x000b9800010c7983 */ /* 0x000f220000100a00 */
[----:B---3--:R-:W-:-:S03]  /*12210*/  IMAD.WIDE R2, R0, 0x2, R16 ;  /* 0x0000000200027825 */ /* 0x008fc600078e0210 */
[----:B------:R0:W3:Y:S01]  /*12220*/  LDG.E.U16 R17, [R10.64] ;  /* 0x000000040a117981 */ /* 0x0000e2000c1e1500 */
[----:B------:R-:W-:-:S03]  /*12230*/  IMAD.WIDE R4, R0, 0x2, R24 ;  /* 0x0000000200047825 */ /* 0x000fc600078e0218 */
[----:B------:R4:W3:Y:S04]  /*12240*/  LDG.E.U16 R25, [R6.64] ;  /* 0x0000000406197981 */ /* 0x0008e8000c1e1500 */
[----:B------:R1:W3:Y:S04]  /*12250*/  LDG.E.U16 R24, [R8.64] ;  /* 0x0000000408187981 */ /* 0x0002e8000c1e1500 */
[----:B------:R-:W3:Y:S04]  /*12260*/  LDL.64 R18, [R1+0xba0] ;  /* 0x000ba00001127983 */ /* 0x000ee80000100a00 */
[----:B------:R0:W-:Y:S04]  /*12270*/  STL [R1+0xc4], R28 ;  /* 0x0000c41c01007387 */ /* 0x0001e80000100800 */
[----:B0-----:R0:W3:Y:S04]  /*12280*/  LDG.E.U16 R28, [R4.64] ;  /* 0x00000004041c7981 */ /* 0x0010e8000c1e1500 */
[----:B--2---:R2:W-:Y:S04]  /*12290*/  STL [R1+0xc0], R29 ;  /* 0x0000c01d01007387 */ /* 0x0045e80000100800 */
[----:B--2---:R3:W2:Y:S01]  /*122a0*/  LDG.E.U16 R29, [R2.64] ;  /* 0x00000004021d7981 */ /* 0x0046a2000c1e1500 */
[----:B------:R-:W-:-:S06]  /*122b0*/  IMAD.WIDE R10, R0, 0x2, R14 ;  /* 0x00000002000a7825 */ /* 0x000fcc00078e020e */
[----:B------:R-:W2:Y:S01]  /*122c0*/  LDG.E.U16 R11, [R10.64] ;  /* 0x000000040a0b7981 */ /* 0x000ea2000c1e1500 */
[----:B----4-:R-:W-:-:S03]  /*122d0*/  IMAD.WIDE R6, R0, 0x2, R20 ;  /* 0x0000000200067825 */ /* 0x010fc600078e0214 */
[----:B------:R-:W-:Y:S01]  /*122e0*/  STL [R1+0xb8], R27 ;  /* 0x0000b81b01007387 */ /* 0x000fe20000100800 */
[----:B-1----:R-:W-:-:S03]  /*122f0*/  IMAD.WIDE R8, R0, 0x2, R22 ;  /* 0x0000000200087825 */ /* 0x002fc600078e0216 */
[----:B------:R1:W-:Y:S04]  /*12300*/  STL [R1+0xbc], R26 ;  /* 0x0000bc1a01007387 */ /* 0x0003e80000100800 */
[----:B------:R-:W4:Y:S04]  /*12310*/  LDG.E.U16 R7, [R6.64] ;  /* 0x0000000406077981 */ /* 0x000f28000c1e1500 */
[----:B------:R-:W4:Y:S04]  /*12320*/  LDG.E.U16 R9, [R8.64] ;  /* 0x0000000408097981 */ /* 0x000f28000c1e1500 */
[----:B-1----:R-:W4:Y:S04]  /*12330*/  LDL.64 R26, [R1+0xb90] ;  /* 0x000b9000011a7983 */ /* 0x002f280000100a00 */
[----:B---3--:R1:W-:Y:S04]  /*12340*/  STL [R1+0xb4], R17 ;  /* 0x0000b41101007387 */ /* 0x0083e80000100800 */
[----:B------:R-:W3:Y:S04]  /*12350*/  LDL.64 R14, [R1+0xb80] ;  /* 0x000b8000010e7983 */ /* 0x000ee80000100a00 */
[----:B-1----:R-:W3:Y:S04]  /*12360*/  LDL.64 R16, [R1+0xb88] ;  /* 0x000b880001107983 */ /* 0x002ee80000100a00 */
[----:B------:R-:W-:Y:S04]  /*12370*/  STL [R1+0xac], R25 ;  /* 0x0000ac1901007387 */ /* 0x000fe80000100800 */
[----:B------:R1:W-:Y:S04]  /*12380*/  STL [R1+0xb0], R24 ;  /* 0x0000b01801007387 */ /* 0x0003e80000100800 */
[----:B------:R-:W3:Y:S01]  /*12390*/  LDL.64 R22, [R1+0xb70] ;  /* 0x000b700001167983 */ /* 0x000ee20000100a00 */
[----:B------:R-:W-:-:S03]  /*123a0*/  IMAD.WIDE R2, R0, 0x2, R12 ;  /* 0x0000000200027825 */ /* 0x000fc600078e020c */
[----:B------:R-:W3:Y:S04]  /*123b0*/  LDL.64 R20, [R1+0xb68] ;  /* 0x000b680001147983 */ /* 0x000ee80000100a00 */
[----:B-1----:R-:W3:Y:S01]  /*123c0*/  LDL.64 R24, [R1+0xb78] ;  /* 0x000b780001187983 */ /* 0x002ee20000100a00 */
[----:B0-----:R-:W-:-:S03]  /*123d0*/  IMAD.WIDE R4, R0, 0x2, R18 ;  /* 0x0000000200047825 */ /* 0x001fc600078e0212 */
[----:B------:R-:W3:Y:S04]  /*123e0*/  LDL.64 R12, [R1+0xb60] ;  /* 0x000b6000010c7983 */ /* 0x000ee80000100a00 */
[----:B------:R0:W-:Y:S04]  /*123f0*/  STL [R1+0xa8], R28 ;  /* 0x0000a81c01007387 */ /* 0x0001e80000100800 */
[----:B0-----:R0:W3:Y:S04]  /*12400*/  LDG.E.U16 R28, [R4.64] ;  /* 0x00000004041c7981 */ /* 0x0010e8000c1e1500 */
[----:B--2---:R1:W-:Y:S04]  /*12410*/  STL [R1+0xa4], R29 ;  /* 0x0000a41d01007387 */ /* 0x0043e80000100800 */
[----:B------:R-:W2:Y:S04]  /*12420*/  LDL.64 R18, [R1+0xb58] ;  /* 0x000b580001127983 */ /* 0x000ea80000100a00 */
[----:B-1----:R1:W2:Y:S04]  /*12430*/  LDG.E.U16 R29, [R2.64] ;  /* 0x00000004021d7981 */ /* 0x0022a8000c1e1500 */
[----:B------:R0:W-:Y:S04]  /*12440*/  STL [R1+0xa0], R11 ;  /* 0x0000a00b01007387 */ /* 0x0001e80000100800 */
[----:B----4-:R-:W-:Y:S01]  /*12450*/  STL [R1+0x9c], R9 ;  /* 0x00009c0901007387 */ /* 0x010fe20000100800 */
[----:B0-----:R-:W-:-:S03]  /*12460*/  IMAD.WIDE R10, R0, 0x2, R26 ;  /* 0x00000002000a7825 */ /* 0x001fc600078e021a */
[----:B------:R3:W-:Y:S02]  /*12470*/  STL [R1+0x98], R7 ;  /* 0x0000980701007387 */ /* 0x0007e40000100800 */
[C---:B---3--:R-:W-:Y:S02]  /*12480*/  IMAD.WIDE R6, R0.reuse, 0x2, R14 ;  /* 0x0000000200067825 */ /* 0x048fe400078e020e */
[----:B------:R-:W3:Y:S02]  /*12490*/  LDL.64 R14, [R1+0xb48] ;  /* 0x000b4800010e7983 */ /* 0x000ee40000100a00 */
[C---:B------:R-:W-:Y:S02]  /*124a0*/  IMAD.WIDE R8, R0.reuse, 0x2, R16 ;  /* 0x0000000200087825 */ /* 0x040fe400078e0210 */
[----:B------:R-:W4:Y:S02]  /*124b0*/  LDL.64 R16, [R1+0xb50] ;  /* 0x000b500001107983 */ /* 0x000f240000100a00 */
[----:B-1----:R-:W-:-:S02]  /*124c0*/  IMAD.WIDE R2, R0, 0x2, R22 ;  /* 0x0000000200027825 */ /* 0x002fc400078e0216 */
[----:B------:R0:W3:Y:S04]  /*124d0*/  LDG.E.U16 R23, [R6.64] ;  /* 0x0000000406177981 */ /* 0x0000e8000c1e1500 */
[----:B------:R1:W3:Y:S01]  /*124e0*/  LDG.E.U16 R22, [R8.64] ;  /* 0x0000000408167981 */ /* 0x0002e2000c1e1500 */
[----:B------:R-:W-:-:S03]  /*124f0*/  IMAD.WIDE R4, R0, 0x2, R24 ;  /* 0x0000000200047825 */ /* 0x000fc600078e0218 */
[----:B------:R0:W3:Y:S04]  /*12500*/  LDG.E.U16 R25, [R10.64] ;  /* 0x000000040a197981 */ /* 0x0000e8000c1e1500 */
[----:B------:R-:W4:Y:S04]  /*12510*/  LDG.E.U16 R5, [R4.64] ;  /* 0x0000000404057981 */ /* 0x000f28000c1e1500 */
[----:B------:R-:W4:Y:S01]  /*12520*/  LDG.E.U16 R3, [R2.64] ;  /* 0x0000000402037981 */ /* 0x000f22000c1e1500 */
[----:B-1----:R-:W-:-:S04]  /*12530*/  IMAD.WIDE R8, R0, 0x2, R12 ;  /* 0x0000000200087825 */ /* 0x002fc800078e020c */
[C---:B0-----:R-:W-:Y:S02]  /*12540*/  IMAD.WIDE R10, R0.reuse, 0x2, R20 ;  /* 0x00000002000a7825 */ /* 0x041fe400078e0214 */
[----:B------:R-:W4:Y:S04]  /*12550*/  LDG.E.U16 R9, [R8.64] ;  /* 0x0000000408097981 */ /* 0x000f28000c1e1500 */
[----:B------:R-:W4:Y:S04]  /*12560*/  LDG.E.U16 R11, [R10.64] ;  /* 0x000000040a0b7981 */ /* 0x000f28000c1e1500 */
[----:B--2---:R-:W-:Y:S04]  /*12570*/  STL [R1+0x90], R29 ;  /* 0x0000901d01007387 */ /* 0x004fe80000100800 */
[----:B------:R0:W-:Y:S04]  /*12580*/  STL [R1+0x94], R28 ;  /* 0x0000941c01007387 */ /* 0x0001e80000100800 */
[----:B------:R-:W2:Y:S04]  /*12590*/  LDL.64 R12, [R1+0xb38] ;  /* 0x000b3800010c7983 */ /* 0x000ea80000100a00 */
[----:B------:R-:W2:Y:S04]  /*125a0*/  LDL.64 R26, [R1+0xb30] ;  /* 0x000b3000011a7983 */ /* 0x000ea80000100a00 */
[----:B0-----:R-:W2:Y:S01]  /*125b0*/  LDL.64 R28, [R1+0xb40] ;  /* 0x000b4000011c7983 */ /* 0x001ea20000100a00 */
[----:B------:R-:W-:-:S06]  /*125c0*/  IMAD.WIDE R6, R0, 0x2, R18 ;  /* 0x0000000200067825 */ /* 0x000fcc00078e0212 */
[----:B------:R-:W2:Y:S04]  /*125d0*/  LDG.E.U16 R7, [R6.64] ;  /* 0x0000000406077981 */ /* 0x000ea8000c1e1500 */
[----:B---3--:R0:W-:Y:S04]  /*125e0*/  STL [R1+0x8c], R25 ;  /* 0x00008c1901007387 */ /* 0x0081e80000100800 */
[----:B0-----:R-:W3:Y:S04]  /*125f0*/  LDL.64 R24, [R1+0xb28] ;  /* 0x000b280001187983 */ /* 0x001ee80000100a00 */
[----:B------:R-:W-:Y:S04]  /*12600*/  STL [R1+0x84], R23 ;  /* 0x0000841701007387 */ /* 0x000fe80000100800 */
[----:B------:R0:W-:Y:S04]  /*12610*/  STL [R1+0x88], R22 ;  /* 0x0000881601007387 */ /* 0x0001e80000100800 */
[----:B0-----:R-:W3:Y:S04]  /*12620*/  LDL.64 R22, [R1+0xb20] ;  /* 0x000b200001167983 */ /* 0x001ee80000100a00 */
[----:B----4-:R0:W-:Y:S04]  /*12630*/  STL [R1+0x80], R5 ;  /* 0x0000800501007387 */ /* 0x0101e80000100800 */
[----:B------:R1:W-:Y:S04]  /*12640*/  STL [R1+0x7c], R3 ;  /* 0x00007c0301007387 */ /* 0x0003e80000100800 */
[----:B------:R-:W4:Y:S01]  /*12650*/  LDL.64 R20, [R1+0xaf0] ;  /* 0x000af00001147983 */ /* 0x000f220000100a00 */
[----:B0-----:R-:W-:-:S03]  /*12660*/  IMAD.WIDE R4, R0, 0x2, R16 ;  /* 0x0000000200047825 */ /* 0x001fc600078e0210 */
[----:B------:R-:W3:Y:S01]  /*12670*/  LDL.64 R18, [R1+0xab0] ;  /* 0x000ab00001127983 */ /* 0x000ee20000100a00 */
[----:B-1----:R-:W-:-:S03]  /*12680*/  IMAD.WIDE R2, R0, 0x2, R14 ;  /* 0x0000000200027825 */ /* 0x002fc600078e020e */
[----:B------:R-:W3:Y:S04]  /*12690*/  LDG.E.U16 R5, [R4.64] ;  /* 0x0000000404057981 */ /* 0x000ee8000c1e1500 */
[----:B------:R-:W4:Y:S04]  /*126a0*/  LDG.E.U16 R3, [R2.64] ;  /* 0x0000000402037981 */ /* 0x000f28000c1e1500 */
[----:B------:R-:W4:Y:S04]  /*126b0*/  LDL.64 R16, [R1+0xa70] ;  /* 0x000a700001107983 */ /* 0x000f280000100a00 */
[----:B------:R-:W4:Y:S04]  /*126c0*/  LDL.64 R14, [R1+0xa30] ;  /* 0x000a3000010e7983 */ /* 0x000f280000100a00 */
[----:B------:R-:W-:Y:S04]  /*126d0*/  STL [R1+0x78], R11 ;  /* 0x0000780b01007387 */ /* 0x000fe80000100800 */
[----:B------:R2:W-:Y:S02]  /*126e0*/  STL [R1+0x74], R9 ;  /* 0x0000740901007387 */ /* 0x0005e40000100800 */
[----:B--2---:R-:W-:-:S02]  /*126f0*/  IMAD.WIDE R8, R0, 0x2, R12 ;  /* 0x0000000200087825 */ /* 0x004fc400078e020c */
[----:B------:R-:W2:Y:S02]  /*12700*/  LDL.64 R12, [R1+0x9f0] ;  /* 0x0009f000010c7983 */ /* 0x000ea40000100a00 */
[C---:B------:R-:W-:Y:S02]  /*12710*/  IMAD.WIDE R10, R0.reuse, 0x2, R28 ;  /* 0x00000002000a7825 */ /* 0x040fe400078e021c */
[----:B------:R0:W-:Y:S02]  /*12720*/  STL [R1+0x70], R7 ;  /* 0x0000700701007387 */ /* 0x0001e40000100800 */
[C---:B0-----:R-:W-:Y:S02]  /*12730*/  IMAD.WIDE R6, R0.reuse, 0x2, R26 ;  /* 0x0000000200067825 */ /* 0x041fe400078e021a */
[----:B------:R0:W2:Y:S04]  /*12740*/  LDG.E.U16 R27, [R8.64] ;  /* 0x00000004081b7981 */ /* 0x0000a8000c1e1500 */
[----:B------:R1:W2:Y:S04]  /*12750*/  LDG.E.U16 R29, [R6.64] ;  /* 0x00000004061d7981 */ /* 0x0002a8000c1e1500 */
[----:B---3--:R3:W-:Y:S04]  /*12760*/  STL [R1+0x6c], R5 ;  /* 0x00006c0501007387 */ /* 0x0087e80000100800 */
[----:B----4-:R4:W-:Y:S01]  /*12770*/  STL [R1+0x68], R3 ;  /* 0x0000680301007387 */ /* 0x0109e20000100800 */
[----:B---3--:R-:W-:-:S03]  /*12780*/  IMAD.WIDE R4, R0, 0x2, R24 ;  /* 0x0000000200047825 */ /* 0x008fc600078e0218 */
[----:B------:R-:W3:Y:S01]  /*12790*/  LDL.64 R24, [R1+0xa68] ;  /* 0x000a680001187983 */ /* 0x000ee20000100a00 */
[----:B----4-:R-:W-:-:S03]  /*127a0*/  IMAD.WIDE R2, R0, 0x2, R22 ;  /* 0x0000000200027825 */ /* 0x010fc600078e0216 */
[----:B------:R4:W3:Y:S04]  /*127b0*/  LDG.E.U16 R23, [R10.64] ;  /* 0x000000040a177981 */ /* 0x0008e8000c1e1500 */
[----:B------:R2:W3:Y:S01]  /*127c0*/  LDG.E.U16 R26, [R2.64] ;  /* 0x00000004021a7981 */ /* 0x0004e2000c1e1500 */
[----:B0-----:R-:W-:-:S03]  /*127d0*/  IMAD.WIDE R8, R0, 0x2, R18 ;  /* 0x0000000200087825 */ /* 0x001fc600078e0212 */
[----:B------:R0:W3:Y:S01]  /*127e0*/  LDG.E.U16 R28, [R4.64] ;  /* 0x00000004041c7981 */ /* 0x0000e2000c1e1500 */
[----:B-1----:R-:W-:-:S03]  /*127f0*/  IMAD.WIDE R6, R0, 0x2, R16 ;  /* 0x0000000200067825 */ /* 0x002fc600078e0210 */
[----:B------:R-:W3:Y:S01]  /*12800*/  LDL.64 R18, [R1+0xaa8] ;  /* 0x000aa80001127983 */ /* 0x000ee20000100a00 */
[----:B----4-:R-:W-:-:S03]  /*12810*/  IMAD.WIDE R10, R0, 0x2, R20 ;  /* 0x00000002000a7825 */ /* 0x010fc600078e0214 */
[----:B------:R-:W4:Y:S01]  /*12820*/  LDL.64 R20, [R1+0xae8] ;  /* 0x000ae80001147983 */ /* 0x000f220000100a00 */
[----:B0-----:R-:W-:-:S03]  /*12830*/  IMAD.WIDE R4, R0, 0x2, R14 ;  /* 0x0000000200047825 */ /* 0x001fc600078e020e */
[----:B------:R-:W4:Y:S01]  /*12840*/  LDL.64 R14, [R1+0xa28] ;  /* 0x000a2800010e7983 */ /* 0x000f220000100a00 */
[----:B--2---:R-:W-:-:S05]  /*12850*/  IMAD.WIDE R2, R0, 0x2, R12 ;  /* 0x0000000200027825 */ /* 0x004fca00078e020c */
[----:B------:R-:W2:Y:S04]  /*12860*/  LDG.E.U16 R0, [R2.64] ;  /* 0x0000000402007981 */ /* 0x000ea8000c1e1500 */
[----:B---3--:R0:W-:Y:S04]  /*12870*/  STL [R1+0x64], R23 ;  /* 0x0000641701007387 */ /* 0x0081e80000100800 */
[----:B0-----:R-:W3:Y:S04]  /*12880*/  LDL.64 R22, [R1+0x9e8] ;  /* 0x0009e80001167983 */ /* 0x001ee80000100a00 */
[----:B------:R0:W-:Y:S04]  /*12890*/  STL [R1+0x60], R27 ;  /* 0x0000601b01007387 */ /* 0x0001e80000100800 */
[----:B------:R1:W-:Y:S04]  /*128a0*/  STL [R1+0x5c], R29 ;  /* 0x00005c1d01007387 */ /* 0x0003e80000100800 */
[----:B------:R-:W-:Y:S04]  /*128b0*/  STL [R1+0x58], R28 ;  /* 0x0000581c01007387 */ /* 0x000fe80000100800 */
[----:B------:R0:W-:Y:S04]  /*128c0*/  STL [R1+0x54], R26 ;  /* 0x0000541a01007387 */ /* 0x0001e80000100800 */
[----:B------:R-:W3:Y:S04]  /*128d0*/  LDL.64 R12, [R1+0xae0] ;  /* 0x000ae000010c7983 */ /* 0x000ee80000100a00 */
[----:B------:R-:W3:Y:S04]  /*128e0*/  LDL.64 R16, [R1+0xaa0] ;  /* 0x000aa00001107983 */ /* 0x000ee80000100a00 */
[----:B0-----:R0:W3:Y:S04]  /*128f0*/  LDG.E.U16 R27, [R10.64] ;  /* 0x000000040a1b7981 */ /* 0x0010e8000c1e1500 */
[----:B-1----:R1:W3:Y:S04]  /*12900*/  LDG.E.U16 R29, [R8.64] ;  /* 0x00000004081d7981 */ /* 0x0022e8000c1e1500 */
[----:B------:R4:W3:Y:S04]  /*12910*/  LDG.E.U16 R26, [R4.64] ;  /* 0x00000004041a7981 */ /* 0x0008e8000c1e1500 */
[----:B------:R0:W3:Y:S04]  /*12920*/  LDG.E.U16 R28, [R6.64] ;  /* 0x00000004061c7981 */ /* 0x0000e8000c1e1500 */
[----:B--2---:R2:W-:Y:S04]  /*12930*/  STL [R1+0x5bf8], R0 ;  /* 0x005bf80001007387 */ /* 0x0045e80000100800 */
[----:B--2---:R-:W4:Y:S02]  /*12940*/  LDL R0, [R1+0x3c8] ;  /* 0x0003c80001007983 */ /* 0x004f240000100800 */
[----:B----4-:R-:W-:-:S02]  /*12950*/  IMAD.WIDE R4, R0, 0x2, R14 ;  /* 0x0000000200047825 */ /* 0x010fc400078e020e */
[----:B------:R-:W2:Y:S02]  /*12960*/  LDL.64 R14, [R1+0x9e0] ;  /* 0x0009e000010e7983 */ /* 0x000ea40000100a00 */
[----:B---3--:R-:W-:-:S04]  /*12970*/  IMAD.WIDE R2, R0, 0x2, R22 ;  /* 0x0000000200027825 */ /* 0x008fc800078e0216 */
[C---:B0-----:R-:W-:Y:S02]  /*12980*/  IMAD.WIDE R10, R0.reuse, 0x2, R20 ;  /* 0x00000002000a7825 */ /* 0x041fe400078e0214 */
[----:B------:R-:W3:Y:S02]  /*12990*/  LDL.64 R20, [R1+0xa60] ;  /* 0x000a600001147983 */ /* 0x000ee40000100a00 */
[C---:B-1----:R-:W-:Y:S02]  /*129a0*/  IMAD.WIDE R8, R0.reuse, 0x2, R18 ;  /* 0x0000000200087825 */ /* 0x042fe400078e0212 */
[----:B------:R-:W4:Y:S04]  /*129b0*/  LDL.64 R18, [R1+0xa20] ;  /* 0x000a200001127983 */ /* 0x000f280000100a00 */
[----:B------:R0:W-:Y:S04]  /*129c0*/  STL [R1+0x50], R27 ;  /* 0x0000501b01007387 */ /* 0x0001e80000100800 */
[----:B------:R1:W-:Y:S01]  /*129d0*/  STL [R1+0x44], R29 ;  /* 0x0000441d01007387 */ /* 0x0003e20000100800 */
[----:B------:R-:W-:-:S03]  /*129e0*/  IMAD.WIDE R6, R0, 0x2, R24 ;  /* 0x0000000200067825 */ /* 0x000fc600078e0218 */
[----:B------:R-:W2:Y:S04]  /*129f0*/  LDG.E.U16 R2, [R2.64] ;  /* 0x0000000402027981 */ /* 0x000ea8000c1e1500 */
[----:B0-----:R0:W2:Y:S04]  /*12a00*/  LDG.E.U16 R27, [R10.64] ;  /* 0x000000040a1b7981 */ /* 0x0010a8000c1e1500 */
[----:B-1----:R-:W2:Y:S04]  /*12a10*/  LDG.E.U16 R29, [R4.64] ;  /* 0x00000004041d7981 */ /* 0x002ea8000c1e1500 */
[----:B------:R4:W3:Y:S04]  /*12a20*/  LDG.E.U16 R25, [R6.64] ;  /* 0x0000000406197981 */ /* 0x0008e8000c1e1500 */
[----:B------:R-:W3:Y:S01]  /*12a30*/  LDG.E.U16 R24, [R8.64] ;  /* 0x0000000408187981 */ /* 0x000ee2000c1e1500 */
[----:B0-----:R-:W-:-:S03]  /*12a40*/  IMAD.WIDE R10, R0, 0x2, R16 ;  /* 0x00000002000a7825 */ /* 0x001fc600078e0210 */
[----:B--2---:R-:W-:Y:S04]  /*12a50*/  STL [R1+0x5bfc], R29 ;  /* 0x005bfc1d01007387 */ /* 0x004fe80000100800 */
[----:B------:R0:W-:Y:S04]  /*12a60*/  STL [R1+0x5c00], R2 ;  /* 0x005c000201007387 */ /* 0x0001e80000100800 */
[----:B------:R-:W2:Y:S04]  /*12a70*/  LDL.64 R22, [R1+0xb18] ;  /* 0x000b180001167983 */ /* 0x000ea80000100a00 */
[----:B------:R-:W2:Y:S04]  /*12a80*/  LDL.64 R16, [R1+0xad8] ;  /* 0x000ad80001107983 */ /* 0x000ea80000100a00 */
[----:B------:R1:W-:Y:S01]  /*12a90*/  STL [R1+0x38], R28 ;  /* 0x0000381c01007387 */ /* 0x0003e20000100800 */
[----:B----4-:R-:W-:-:S03]  /*12aa0*/  IMAD.WIDE R6, R0, 0x2, R18 ;  /* 0x0000000200067825 */ /* 0x010fc600078e0212 */
[----:B0-----:R2:W4:Y:S04]  /*12ab0*/  LDG.E.U16 R2, [R10.64] ;  /* 0x000000040a027981 */ /* 0x001528000c1e1500 */
[----:B-1----:R-:W2:Y:S04]  /*12ac0*/  LDL.64 R28, [R1+0xa98] ;  /* 0x000a9800011c7983 */ /* 0x002ea80000100a00 */
[----:B------:R-:W-:Y:S04]  /*12ad0*/  STL [R1+0x4c], R27 ;  /* 0x00004c1b01007387 */ /* 0x000fe80000100800 */
[----:B------:R0:W-:Y:S04]  /*12ae0*/  STL [R1], R26 ;  /* 0x0000001a01007387 */ /* 0x0001e80000100800 */
[----:B0-----:R-:W2:Y:S04]  /*12af0*/  LDL.64 R26, [R1+0xa58] ;  /* 0x000a5800011a7983 */ /* 0x001ea80000100a00 */
[----:B---3--:R-:W-:Y:S04]  /*12b00*/  STL [R1+0x28], R25 ;  /* 0x0000281901007387 */ /* 0x008fe80000100800 */
[----:B------:R0:W-:Y:S01]  /*12b10*/  STL [R1+0x40], R24 ;  /* 0x0000401801007387 */ /* 0x0001e20000100800 */
[----:B------:R-:W-:-:S03]  /*12b20*/  IMAD.WIDE R12, R0, 0x2, R12 ;  /* 0x00000002000c7825 */ /* 0x000fc600078e020c */
[----:B------:R-:W3:Y:S01]  /*12b30*/  LDL.64 R18, [R1+0xb10] ;  /* 0x000b100001127983 */ /* 0x000ee20000100a00 */
[----:B------:R-:W-:-:S03]  /*12b40*/  IMAD.WIDE R4, R0, 0x2, R14 ;  /* 0x0000000200047825 */ /* 0x000fc600078e020e */
[----:B------:R-:W2:Y:S04]  /*12b50*/  LDG.E.U16 R13, [R12.64] ;  /* 0x000000040c0d7981 */ /* 0x000ea8000c1e1500 */
[----:B0-----:R-:W2:Y:S01]  /*12b60*/  LDL.64 R24, [R1+0xa18] ;  /* 0x000a180001187983 */ /* 0x001ea20000100a00 */
[----:B------:R-:W-:-:S03]  /*12b70*/  IMAD.WIDE R8, R0, 0x2, R20 ;  /* 0x0000000200087825 */ /* 0x000fc600078e0214 */
[----:B------:R-:W3:Y:S04]  /*12b80*/  LDG.E.U16 R20, [R6.64] ;  /* 0x0000000406147981 */ /* 0x000ee8000c1e1500 */
[----:B------:R2:W3:Y:S04]  /*12b90*/  LDG.E.U16 R3, [R4.64] ;  /* 0x0000000404037981 */ /* 0x0004e8000c1e1500 */
[----:B------:R-:W4:Y:S04]  /*12ba0*/  LDL.64 R14, [R1+0x9d8] ;  /* 0x0009d800010e7983 */ /* 0x000f280000100a00 */
[----:B------:R0:W4:Y:S01]  /*12bb0*/  LDG.E.U16 R21, [R8.64] ;  /* 0x0000000408157981 */ /* 0x000122000c1e1500 */
[----:B--2---:R-:W-:-:S06]  /*12bc0*/  IMAD.WIDE R4, R0, 0x2, R24 ;  /* 0x0000000200047825 */ /* 0x004fcc00078e0218 */
[----:B------:R1:W2:Y:S01]  /*12bd0*/  LDG.E.U16 R4, [R4.64] ;  /* 0x0000000404047981 */ /* 0x0002a2000c1e1500 */
[----:B------:R-:W-:-:S03]  /*12be0*/  IMAD.WIDE R10, R0, 0x2, R16 ;  /* 0x00000002000a7825 */ /* 0x000fc600078e0210 */
[----:B---3--:R-:W-:Y:S04]  /*12bf0*/  STL [R1+0x5be8], R20 ;  /* 0x005be81401007387 */ /* 0x008fe80000100800 */
[----:B------:R-:W-:Y:S01]  /*12c00*/  STL [R1+0x5bec], R3 ;  /* 0x005bec0301007387 */ /* 0x000fe20000100800 */
[----:B----4-:R-:W-:-:S03]  /*12c10*/  IMAD.WIDE R14, R0, 0x2, R14 ;  /* 0x00000002000e7825 */ /* 0x010fc600078e020e */
[----:B------:R3:W-:Y:S01]  /*12c20*/  STL [R1+0x48], R13 ;  /* 0x0000480d01007387 */ /* 0x0007e20000100800 */
[----:B0-----:R-:W-:-:S03]  /*12c30*/  IMAD.WIDE R8, R0, 0x2, R28 ;  /* 0x0000000200087825 */ /* 0x001fc600078e021c */
[----:B------:R-:W4:Y:S01]  /*12c40*/  LDL.64 R16, [R1+0xa90] ;  /* 0x000a900001107983 */ /* 0x000f220000100a00 */
[----:B------:R-:W-:-:S03]  /*12c50*/  IMAD.WIDE R6, R0, 0x2, R26 ;  /* 0x0000000200067825 */ /* 0x000fc600078e021a */
[----:B------:R-:W4:Y:S01]  /*12c60*/  LDG.E.U16 R25, [R10.64] ;  /* 0x000000040a197981 */ /* 0x000f22000c1e1500 */
[----:B---3--:R-:W-:-:S03]  /*12c70*/  IMAD.WIDE R12, R0, 0x2, R22 ;  /* 0x00000002000c7825 */ /* 0x008fc600078e0216 */
[----:B------:R-:W3:Y:S04]  /*12c80*/  LDL.64 R22, [R1+0xad0] ;  /* 0x000ad00001167983 */ /* 0x000ee80000100a00 */
[----:B------:R0:W-:Y:S04]  /*12c90*/  STL [R1+0x3c], R2 ;  /* 0x00003c0201007387 */ /* 0x0001e80000100800 */
[----:B------:R0:W3:Y:S04]  /*12ca0*/  LDG.E.U16 R24, [R12.64] ;  /* 0x000000040c187981 */ /* 0x0000e8000c1e1500 */
[----:B-1----:R-:W3:Y:S04]  /*12cb0*/  LDG.E.U16 R5, [R14.64] ;  /* 0x000000040e057981 */ /* 0x002ee8000c1e1500 */
[----:B0-----:R-:W3:Y:S01]  /*12cc0*/  LDL.64 R2, [R1+0xa50] ;  /* 0x000a500001027983 */ /* 0x001ee20000100a00 */
[----:B------:R-:W-:-:S03]  /*12cd0*/  IMAD.WIDE R12, R0, 0x2, R18 ;  /* 0x00000002000c7825 */ /* 0x000fc600078e0212 */
[----:B------:R0:W3:Y:S04]  /*12ce0*/  LDG.E.U16 R29, [R8.64] ;  /* 0x00000004081d7981 */ /* 0x0000e8000c1e1500 */
[----:B------:R1:W3:Y:S04]  /*12cf0*/  LDG.E.U16 R28, [R6.64] ;  /* 0x00000004061c7981 */ /* 0x0002e8000c1e1500 */
[----:B------:R-:W3:Y:S04]  /*12d00*/  LDG.E.U16 R13, [R12.64] ;  /* 0x000000040c0d7981 */ /* 0x000ee8000c1e1500 */
[----:B--2---:R-:W-:Y:S04]  /*12d10*/  STL [R1+0x5bf0], R4 ;  /* 0x005bf00401007387 */ /* 0x004fe80000100800 */
[----:B------:R-:W2:Y:S04]  /*12d20*/  LDL.64 R26, [R1+0xa10] ;  /* 0x000a1000011a7983 */ /* 0x000ea80000100a00 */
[----:B------:R0:W-:Y:S04]  /*12d30*/  STL [R1+0x24], R21 ;  /* 0x0000241501007387 */ /* 0x0001e80000100800 */
[----:B------:R-:W2:Y:S04]  /*12d40*/  LDL.64 R18, [R1+0xb08] ;  /* 0x000b080001127983 */ /* 0x000ea80000100a00 */
[----:B0-----:R-:W2:Y:S04]  /*12d50*/  LDL.64 R20, [R1+0x9d0] ;  /* 0x0009d00001147983 */ /* 0x001ea80000100a00 */
[----:B----4-:R-:W-:Y:S01]  /*12d60*/  STL [R1+0x30], R25 ;  /* 0x0000301901007387 */ /* 0x010fe20000100800 */
[----:B---3--:R-:W-:-:S04]  /*12d70*/  IMAD.WIDE R10, R0, 0x2, R22 ;  /* 0x00000002000a7825 */ /* 0x008fc800078e0216 */
[C---:B------:R-:W-:Y:S02]  /*12d80*/  IMAD.WIDE R8, R0.reuse, 0x2, R16 ;  /* 0x0000000200087825 */ /* 0x040fe400078e0210 */
[----:B------:R-:W3:Y:S04]  /*12d90*/  LDG.E.U16 R11, [R10.64] ;  /* 0x000000040a0b7981 */ /* 0x000ee8000c1e1500 */
[----:B------:R0:W-:Y:S04]  /*12da0*/  STL [R1+0x34], R24 ;  /* 0x0000341801007387 */ /* 0x0001e80000100800 */
[----:B------:R-:W4:Y:S01]  /*12db0*/  LDL.64 R22, [R1+0xa88] ;  /* 0x000a880001167983 */ /* 0x000f220000100a00 */
[----:B-1----:R-:W-:-:S03]  /*12dc0*/  IMAD.WIDE R6, R0, 0x2, R2 ;  /* 0x0000000200067825 */ /* 0x002fc600078e0202 */
[----:B0-----:R-:W4:Y:S04]  /*12dd0*/  LDL.64 R24, [R1+0xac8] ;  /* 0x000ac80001187983 */ /* 0x001f280000100a00 */
[----:B------:R0:W-:Y:S04]  /*12de0*/  STL [R1+0x5bf4], R5 ;  /* 0x005bf40501007387 */ /* 0x0001e80000100800 */
[----:B------:R-:W-:Y:S04]  /*12df0*/  STL [R1+0x2c], R29 ;  /* 0x00002c1d01007387 */ /* 0x000fe80000100800 */
[----:B------:R1:W-:Y:S04]  /*12e00*/  STL [R1+0x14], R28 ;  /* 0x0000141c01007387 */ /* 0x0003e80000100800 */
[----:B------:R-:W4:Y:S04]  /*12e10*/  LDL.64 R16, [R1+0xa48] ;  /* 0x000a480001107983 */ /* 0x000f280000100a00 */
[----:B0-----:R-:W4:Y:S04]  /*12e20*/  LDL.64 R4, [R1+0xa08] ;  /* 0x000a080001047983 */ /* 0x001f280000100a00 */
[----:B-1----:R2:W4:Y:S04]  /*12e30*/  LDG.E.U16 R28, [R6.64] ;  /* 0x00000004061c7981 */ /* 0x002528000c1e1500 */
[----:B------:R-:W4:Y:S04]  /*12e40*/  LDL.64 R2, [R1+0x9c8] ;  /* 0x0009c80001027983 */ /* 0x000f280000100a00 */
[----:B------:R0:W-:Y:S04]  /*12e50*/  STL [R1+0x20], R13 ;  /* 0x0000200d01007387 */ /* 0x0001e80000100800 */
[----:B------:R4:W4:Y:S01]  /*12e60*/  LDG.E.U16 R29, [R8.64] ;  /* 0x00000004081d7981 */ /* 0x000922000c1e1500 */
[----:B--2---:R-:W-:-:S06]  /*12e70*/  IMAD.WIDE R6, R0, 0x2, R26 ;  /* 0x0000000200067825 */ /* 0x004fcc00078e021a */
[----:B------:R1:W2:Y:S01]  /*12e80*/  LDG.E.U16 R6, [R6.64] ;  /* 0x0000000406067981 */ /* 0x0002a2000c1e1500 */
[----:B0-----:R-:W-:-:S03]  /*12e90*/  IMAD.WIDE R12, R0, 0x2, R18 ;  /* 0x00000002000c7825 */ /* 0x001fc600078e0212 */
[----:B------:R-:W2:Y:S01]  /*12ea0*/  LDL.64 R18, [R1+0xac0] ;  /* 0x000ac00001127983 */ /* 0x000ea20000100a00 */
[----:B------:R-:W-:-:S03]  /*12eb0*/  IMAD.WIDE R14, R0, 0x2, R20 ;  /* 0x00000002000e7825 */ /* 0x000fc600078e0214 */
[----:B------:R0:W2:Y:S04]  /*12ec0*/  LDG.E.U16 R27, [R12.64] ;  /* 0x000000040c1b7981 */ /* 0x0000a8000c1e1500 */
[----:B------:R-:W0:Y:S04]  /*12ed0*/  LDL.64 R20, [R1+0xb00] ;  /* 0x000b000001147983 */ /* 0x000e280000100a00 */
[----:B-1----:R1:W2:Y:S04]  /*12ee0*/  LDG.E.U16 R7, [R14.64] ;  /* 0x000000040e077981 */ /* 0x0022a8000c1e1500 */
[----:B---3--:R3:W-:Y:S01]  /*12ef0*/  STL [R1+0x1c], R11 ;  /* 0x00001c0b01007387 */ /* 0x0087e20000100800 */
[----:B----4-:R-:W-:-:S05]  /*12f00*/  IMAD.WIDE R8, R0, 0x2, R22 ;  /* 0x0000000200087825 */ /* 0x010fca00078e0216 */
[----:B------:R4:W2:Y:S01]  /*12f10*/  LDG.E.U16 R23, [R8.64] ;  /* 0x0000000408177981 */ /* 0x0008a2000c1e1500 */
[----:B---3--:R-:W-:-:S05]  /*12f20*/  IMAD.WIDE R10, R0, 0x2, R24 ;  /* 0x00000002000a7825 */ /* 0x008fca00078e0218 */
[----:B------:R3:W2:Y:S01]  /*12f30*/  LDG.E.U16 R25, [R10.64] ;  /* 0x000000040a197981 */ /* 0x0006a2000c1e1500 */
[----:B------:R-:W-:-:S04]  /*12f40*/  IMAD.WIDE R16, R0, 0x2, R16 ;  /* 0x0000000200107825 */ /* 0x000fc800078e0210 */
[C---:B----4-:R-:W-:Y:S01]  /*12f50*/  IMAD.WIDE R8, R0.reuse, 0x2, R4 ;  /* 0x0000000200087825 */ /* 0x050fe200078e0204 */
[----:B------:R-:W4:Y:S05]  /*12f60*/  LDG.E.U16 R22, [R16.64] ;  /* 0x0000000410167981 */ /* 0x000f2a000c1e1500 */
[----:B------:R3:W4:Y:S01]  /*12f70*/  LDG.E.U16 R8, [R8.64] ;  /* 0x0000000408087981 */ /* 0x000722000c1e1500 */
[----:B-1----:R-:W-:-:S05]  /*12f80*/  IMAD.WIDE R14, R0, 0x2, R2 ;  /* 0x00000002000e7825 */ /* 0x002fca00078e0202 */
[----:B---3--:R-:W3:Y:S04]  /*12f90*/  LDG.E.U16 R9, [R14.64] ;  /* 0x000000040e097981 */ /* 0x008ee8000c1e1500 */
[----:B--2---:R-:W-:Y:S01]  /*12fa0*/  STL [R1+0x5bd0], R6 ;  /* 0x005bd00601007387 */ /* 0x004fe20000100800 */
[----:B------:R-:W-:-:S05]  /*12fb0*/  IMAD.WIDE R10, R0, 0x2, R18 ;  /* 0x00000002000a7825 */ /* 0x000fca00078e0212 */
[----:B------:R-:W2:Y:S01]  /*12fc0*/  LDG.E.U16 R24, [R10.64] ;  /* 0x000000040a187981 */ /* 0x000ea2000c1e1500 */
[----:B0-----:R-:W-:-:S03]  /*12fd0*/  IMAD.WIDE R12, R0, 0x2, R20 ;  /* 0x00000002000c7825 */ /* 0x001fc600078e0214 */
[----:B------:R0:W-:Y:S04]  /*12fe0*/  STL [R1+0x5bd4], R7 ;  /* 0x005bd40701007387 */ /* 0x0001e80000100800 */
[----:B------:R-:W2:Y:S04]  /*12ff0*/  LDG.E.U16 R26, [R12.64] ;  /* 0x000000040c1a7981 */ /* 0x000ea8000c1e1500 */
[----:B------:R-:W2:Y:S04]  /*13000*/  LDL.64 R4, [R1+0xa40] ;  /* 0x000a400001047983 */ /* 0x000ea80000100a00 */
[----:B0-----:R-:W2:Y:S04]  /*13010*/  LDL.64 R6, [R1+0xa80] ;  /* 0x000a800001067983 */ /* 0x001ea80000100a00 */
[----:B------:R-:W2:Y:S04]  /*13020*/  LDL.64 R2, [R1+0xa00] ;  /* 0x000a000001027983 */ /* 0x000ea80000100a00 */
[----:B------:R-:W2:Y:S04]  /*13030*/  LDL.64 R20, [R1+0x9c0] ;  /* 0x0009c00001147983 */ /* 0x000ea80000100a00 */
[----:B------:R-:W2:Y:S04]  /*13040*/  LDL.64 R18, [R1+0xaf8] ;  /* 0x000af80001127983 */ /* 0x000ea80000100a00 */
[----:B----4-:R-:W-:Y:S04]  /*13050*/  STL [R1+0x5bd8], R22 ;  /* 0x005bd81601007387 */ /* 0x010fe80000100800 */
[----:B------:R-:W-:Y:S04]  /*13060*/  STL [R1+0x18], R29 ;  /* 0x0000181d01007387 */ /* 0x000fe80000100800 */
[----:B------:R-:W-:Y:S04]  /*13070*/  STL [R1+0x10], R28 ;  /* 0x0000101c01007387 */ /* 0x000fe80000100800 */
[----:B------:R-:W-:Y:S04]  /*13080*/  STL [R1+0x5bdc], R8 ;  /* 0x005bdc0801007387 */ /* 0x000fe80000100800 */
[----:B---3--:R0:W-:Y:S04]  /*13090*/  STL [R1+0x5be0], R9 ;  /* 0x005be00901007387 */ /* 0x0081e80000100800 */
[----:B--2---:R-:W-:Y:S04]  /*130a0*/  STL [R1+0x5bb8], R26 ;  /* 0x005bb81a01007387 */ /* 0x004fe80000100800 */
[----:B------:R-:W-:Y:S01]  /*130b0*/  STL [R1+0x5bbc], R24 ;  /* 0x005bbc1801007387 */ /* 0x000fe20000100800 */
[----:B------:R-:W-:-:S03]  /*130c0*/  IMAD.WIDE R12, R0, 0x2, R4 ;  /* 0x00000002000c7825 */ /* 0x000fc600078e0204 */
[----:B0-----:R-:W2:Y:S01]  /*130d0*/  LDL.64 R8, [R1+0xa78] ;  /* 0x000a780001087983 */ /* 0x001ea20000100a00 */
[----:B------:R-:W-:-:S03]  /*130e0*/  IMAD.WIDE R10, R0, 0x2, R6 ;  /* 0x00000002000a7825 */ /* 0x000fc600078e0206 */
[----:B------:R-:W3:Y:S01]  /*130f0*/  LDL.64 R6, [R1+0xa38] ;  /* 0x000a380001067983 */ /* 0x000ee20000100a00 */
[----:B------:R-:W-:-:S03]  /*13100*/  IMAD.WIDE R14, R0, 0x2, R2 ;  /* 0x00000002000e7825 */ /* 0x000fc600078e0202 */
[----:B------:R-:W4:Y:S01]  /*13110*/  LDL.64 R4, [R1+0x9f8] ;  /* 0x0009f80001047983 */ /* 0x000f220000100a00 */
[----:B------:R-:W-:-:S03]  /*13120*/  IMAD.WIDE R16, R0, 0x2, R20 ;  /* 0x0000000200107825 */ /* 0x000fc600078e0214 */
[----:B------:R-:W2:Y:S01]  /*13130*/  LDL.64 R2, [R1+0x9b0] ;  /* 0x0009b00001027983 */ /* 0x000ea20000100a00 */
[----:B------:R-:W-:-:S03]  /*13140*/  IMAD.WIDE R18, R0, 0x2, R18 ;  /* 0x0000000200127825 */ /* 0x000fc600078e0212 */
[----:B------:R-:W-:Y:S04]  /*13150*/  STL [R1+0xc], R27 ;  /* 0x00000c1b01007387 */ /* 0x000fe80000100800 */
[----:B------:R0:W-:Y:S04]  /*13160*/  STL [R1+0x8], R25 ;  /* 0x0000081901007387 */ /* 0x0001e80000100800 */
[----:B------:R1:W3:Y:S04]  /*13170*/  LDG.E.U16 R21, [R10.64] ;  /* 0x000000040a157981 */ /* 0x0002e8000c1e1500 */
[----:B------:R1:W-:Y:S04]  /*13180*/  STL [R1+0x4], R23 ;  /* 0x0000041701007387 */ /* 0x0003e80000100800 */
[----:B0-----:R-:W3:Y:S04]  /*13190*/  LDG.E.U16 R25, [R14.64] ;  /* 0x000000040e197981 */ /* 0x001ee8000c1e1500 */
[----:B------:R4:W3:Y:S04]  /*131a0*/  LDG.E.U16 R27, [R16.64] ;  /* 0x00000004101b7981 */ /* 0x0008e8000c1e1500 */
[----:B-1----:R-:W3:Y:S04]  /*131b0*/  LDG.E.U16 R23, [R12.64] ;  /* 0x000000040c177981 */ /* 0x002ee8000c1e1500 */
[----:B------:R2:W3:Y:S04]  /*131c0*/  LDG.E.U16 R28, [R18.64] ;  /* 0x00000004121c7981 */ /* 0x0004e8000c1e1500 */
[----:B------:R-:W3:Y:S01]  /*131d0*/  LDL.64 R10, [R1+0xab8] ;  /* 0x000ab800010a7983 */ /* 0x000ee20000100a00 */
[----:B----4-:R-:W-:-:S04]  /*131e0*/  IMAD.WIDE R16, R0, 0x2, R4 ;  /* 0x0000000200107825 */ /* 0x010fc800078e0204 */
[C---:B--2---:R-:W-:Y:S01]  /*131f0*/  IMAD.WIDE R18, R0.reuse, 0x2, R2 ;  /* 0x0000000200127825 */ /* 0x044fe200078e0202 */
[----:B---3--:R-:W-:Y:S04]  /*13200*/  STL [R1+0x5bc0], R21 ;  /* 0x005bc01501007387 */ /* 0x008fe80000100800 */
[----:B------:R0:W-:Y:S04]  /*13210*/  STL [R1+0x5bc4], R23 ;  /* 0x005bc41701007387 */ /* 0x0001e80000100800 */
[----:B------:R-:W-:Y:S04]  /*13220*/  STL [R1+0x5bc8], R25 ;  /* 0x005bc81901007387 */ /* 0x000fe80000100800 */
[----:B------:R-:W-:Y:S04]  /*13230*/  STL [R1+0x5bcc], R27 ;  /* 0x005bcc1b01007387 */ /* 0x000fe80000100800 */
[----:B------:R-:W-:Y:S04]  /*13240*/  STL [R1+0x5be4], R28 ;  /* 0x005be41c01007387 */ /* 0x000fe80000100800 */
[----:B0-----:R-:W2:Y:S04]  /*13250*/  LDL.LU R23, [R1+0x17c] ;  /* 0x00017c0001177983 */ /* 0x001ea80000300800 */
[----:B------:R-:W3:Y:S04]  /*13260*/  LDL.LU R24, [R1+0x15c] ;  /* 0x00015c0001187983 */ /* 0x000ee80000300800 */
[----:B------:R-:W4:Y:S04]  /*13270*/  LDL.LU R4, [R1+0x13c] ;  /* 0x00013c0001047983 */ /* 0x000f280000300800 */
[----:B------:R-:W2:Y:S04]  /*13280*/  LDL.LU R3, [R1+0x11c] ;  /* 0x00011c0001037983 */ /* 0x000ea80000300800 */
[----:B------:R-:W2:Y:S04]  /*13290*/  LDL.LU R20, [R1+0xfc] ;  /* 0x0000fc0001147983 */ /* 0x000ea80000300800 */
[----:B------:R-:W2:Y:S01]  /*132a0*/  LDL.LU R29, [R1+0x9c] ;  /* 0x00009c00011d7983 */ /* 0x000ea20000300800 */
[----:B------:R-:W-:-:S04]  /*132b0*/  IMAD.WIDE R10, R0, 0x2, R10 ;  /* 0x00000002000a7825 */ /* 0x000fc800078e020a */
[C---:B------:R-:W-:Y:S02]  /*132c0*/  IMAD.WIDE R12, R0.reuse, 0x2, R8 ;  /* 0x00000002000c7825 */ /* 0x040fe400078e0208 */
[----:B------:R0:W3:Y:S02]  /*132d0*/  LDG.E.U16 R10, [R10.64] ;  /* 0x000000040a0a7981 */ /* 0x0000e4000c1e1500 */
[----:B------:R-:W-:Y:S02]  /*132e0*/  IMAD.WIDE R14, R0, 0x2, R6 ;  /* 0x00000002000e7825 */ /* 0x000fe400078e0206 */
[----:B------:R-:W1:Y:S04]  /*132f0*/  S2R R0, SR_TID.X ;  /* 0x0000000000007919 */ /* 0x000e680000002100 */
[----:B------:R1:W3:Y:S04]  /*13300*/  LDG.E.U16 R14, [R14.64] ;  /* 0x000000040e0e7981 */ /* 0x0002e8000c1e1500 */
[----:B0-----:R0:W3:Y:S04]  /*13310*/  LDG.E.U16 R11, [R12.64] ;  /* 0x000000040c0b7981 */ /* 0x0010e8000c1e1500 */
[----:B0-----:R0:W3:Y:S04]  /*13320*/  LDG.E.U16 R12, [R16.64] ;  /* 0x00000004100c7981 */ /* 0x0010e8000c1e1500 */
[----:B------:R0:W3:Y:S01]  /*13330*/  LDG.E.U16 R13, [R18.64] ;  /* 0x00000004120d7981 */ /* 0x0000e2000c1e1500 */
[----:B-1----:R-:W-:-:S03]  /*13340*/  LOP3.LUT R9, R0, 0x1ff, RZ, 0xc0, !PT ;  /* 0x000001ff00097812 */ /* 0x002fc600078ec0ff */
[----:B--2---:R1:W-:Y:S04]  /*13350*/  STL [R1+0x5c04], R29 ;  /* 0x005c041d01007387 */ /* 0x0043e80000100800 */
[----:B------:R-:W2:Y:S04]  /*13360*/  LDL.LU R26, [R1+0x7c] ;  /* 0x00007c00011a7983 */ /* 0x000ea80000300800 */
[----:B-1----:R-:W2:Y:S04]  /*13370*/  LDL.LU R29, [R1+0xdc] ;  /* 0x0000dc00011d7983 */ /* 0x002ea80000300800 */
        /* <DEDUP_REMOVED lines=10> */
[----:B------:R-:W2:Y:S01]  /*13420*/  LDL.LU R15, [R1+0x19c] ;  /* 0x00019c00010f7983 */ /* 0x000ea20000300800 */
[----:B------:R-:W-:-:S03]  /*13430*/  SHF.L.U32 R27, R9, 0x1, RZ ;  /* 0x00000001091b7819 */ /* 0x000fc600000006ff */
[----:B------:R-:W-:Y:S06]  /*13440*/  BAR.SYNC.DEFER_BLOCKING 0x0 ;  /* 0x0000000000007b1d */ /* 0x000fec0000010000 */
[----:B0-----:R-:W4:Y:S04]  /*13450*/  LDL.LU R16, [R1+0x38] ;  /* 0x0000380001107983 */ /* 0x001f280000300800 */
[----:B------:R-:W4:Y:S04]  /*13460*/  LDL.LU R17, [R1] ;  /* 0x0000000001117983 */ /* 0x000f280000300800 */
[----:B------:R-:W4:Y:S04]  /*13470*/  LDL.LU R18, [R1+0x50] ;  /* 0x0000500001127983 */ /* 0x000f280000300800 */
[----:B------:R-:W4:Y:S04]  /*13480*/  LDL.LU R19, [R1+0x44] ;  /* 0x0000440001137983 */ /* 0x000f280000300800 */
[----:B--2---:R-:W-:Y:S04]  /*13490*/  STS.U16 [R27+0x40000], R15 ;  /* 0x0400000f1b007388 */ /* 0x004fe80000000400 */
[----:B------:R0:W-:Y:S04]  /*134a0*/  STS.U16 [R27+0x42000], R23 ;  /* 0x042000171b007388 */ /* 0x0001e80000000400 */
[----:B---3--:R1:W-:Y:S04]  /*134b0*/  STS.U16 [R27+0x44000], R24 ;  /* 0x044000181b007388 */ /* 0x0083e80000000400 */
[----:B----4-:R2:W-:Y:S04]  /*134c0*/  STS.U16 [R27+0x46000], R4 ;  /* 0x046000041b007388 */ /* 0x0105e80000000400 */
[----:B0-----:R-:W3:Y:S04]  /*134d0*/  LDL.LU R23, [R1+0x98] ;  /* 0x0000980001177983 */ /* 0x001ee80000300800 */
[----:B-1----:R-:W4:Y:S04]  /*134e0*/  LDL.LU R24, [R1+0x78] ;  /* 0x0000780001187983 */ /* 0x002f280000300800 */
[----:B------:R0:W-:Y:S04]  /*134f0*/  STS.U16 [R27+0x48000], R3 ;  /* 0x048000031b007388 */ /* 0x0001e80000000400 */
[----:B--2---:R-:W2:Y:S04]  /*13500*/  LDL.LU R4, [R1+0x58] ;  /* 0x0000580001047983 */ /* 0x004ea80000300800 */
[----:B------:R1:W-:Y:S04]  /*13510*/  STS.U16 [R27+0x4a000], R20 ;  /* 0x04a000141b007388 */ /* 0x0003e80000000400 */
[----:B0-----:R-:W2:Y:S04]  /*13520*/  LDL.LU R3, [R1+0x4c] ;  /* 0x00004c0001037983 */ /* 0x001ea80000300800 */
[----:B------:R0:W-:Y:S04]  /*13530*/  STS.U16 [R27+0x4c000], R29 ;  /* 0x04c0001d1b007388 */ /* 0x0001e80000000400 */
[----:B-1----:R-:W2:Y:S04]  /*13540*/  LDL.LU R20, [R1+0x40] ;  /* 0x0000400001147983 */ /* 0x002ea80000300800 */
[----:B0-----:R-:W2:Y:S04]  /*13550*/  LDL.LU R29, [R1+0x5c04] ;  /* 0x005c0400011d7983 */ /* 0x001ea80000300800 */
[----:B------:R0:W-:Y:S04]  /*13560*/  STS.U16 [R27+0x4e000], R2 ;  /* 0x04e000021b007388 */ /* 0x0001e80000000400 */
[----:B0-----:R-:W3:Y:S04]  /*13570*/  LDL.LU R2, [R1+0x5c00] ;  /* 0x005c000001027983 */ /* 0x001ee80000300800 */
[----:B------:R-:W0:Y:S04]  /*13580*/  S2R R15, SR_TID.X ;  /* 0x00000000000f7919 */ /* 0x000e280000002100 */
[----:B--2---:R1:W-:Y:S04]  /*13590*/  STS.U16 [R27+0x50000], R29 ;  /* 0x0500001d1b007388 */ /* 0x0043e80000000400 */
[----:B------:R2:W-:Y:S04]  /*135a0*/  STS.U16 [R27+0x52000], R26 ;  /* 0x0520001a1b007388 */ /* 0x0005e80000000400 */
[----:B------:R0:W-:Y:S04]  /*135b0*/  STS.U16 [R27+0x54000], R0 ;  /* 0x054000001b007388 */ /* 0x0001e80000000400 */
[----:B-1----:R-:W3:Y:S04]  /*135c0*/  LDL.LU R29, [R1+0x5bfc] ;  /* 0x005bfc00011d7983 */ /* 0x002ee80000300800 */
[----:B--2---:R-:W2:Y:S04]  /*135d0*/  LDL.LU R26, [R1+0x28] ;  /* 0x00002800011a7983 */ /* 0x004ea80000300800 */
[----:B0-----:R-:W2:Y:S01]  /*135e0*/  LDL.LU R0, [R1+0x5bf8] ;  /* 0x005bf80001007983 */ /* 0x001ea20000300800 */
[----:B------:R-:W-:-:S05]  /*135f0*/  LOP3.LUT R15, R15, 0x1ff, RZ, 0xc0, !PT ;  /* 0x000001ff0f0f7812 */ /* 0x000fca00078ec0ff */
[----:B------:R-:W-:Y:S01]  /*13600*/  IMAD.SHL.U32 R15, R15, 0x2, RZ ;  /* 0x000000020f0f7824 */ /* 0x000fe200078e00ff */
[----:B------:R-:W-:Y:S04]  /*13610*/  STS.U16 [R27+0x56000], R18 ;  /* 0x056000121b007388 */ /* 0x000fe80000000400 */
[----:B------:R-:W-:Y:S01]  /*13620*/  LOP3.LUT R15, R15, 0x10, RZ, 0x3c, !PT ;  /* 0x000000100f0f7812 */ /* 0x000fe200078e3cff */
[----:B------:R-:W-:Y:S04]  /*13630*/  STS.U16 [R27+0x58000], R19 ;  /* 0x058000131b007388 */ /* 0x000fe80000000400 */
[----:B------:R-:W-:Y:S04]  /*13640*/  STS.U16 [R27+0x5a000], R16 ;  /* 0x05a000101b007388 */ /* 0x000fe80000000400 */
[----:B------:R-:W-:Y:S04]  /*13650*/  STS.U16 [R27+0x5c000], R17 ;  /* 0x05c000111b007388 */ /* 0x000fe80000000400 */
[----:B--2---:R-:W-:Y:S04]  /*13660*/  STS.U16 [R27+0x5e000], R0 ;  /* 0x05e000001b007388 */ /* 0x004fe80000000400 */
        /* <DEDUP_REMOVED lines=8> */
[----:B---3--:R-:W-:Y:S04]  /*136f0*/  STS.U16 [R15+0x50400], R23 ;  /* 0x050400170f007388 */ /* 0x008fe80000000400 */
[----:B0-----:R-:W2:Y:S04]  /*13700*/  LDL.LU R5, [R1+0x194] ;  /* 0x0001940001057983 */ /* 0x001ea80000300800 */
[----:B------:R-:W3:Y:S04]  /*13710*/  LDL.LU R21, [R1+0x174] ;  /* 0x0001740001157983 */ /* 0x000ee80000300800 */
[----:B------:R-:W3:Y:S04]  /*13720*/  LDL.LU R8, [R1+0x154] ;  /* 0x0001540001087983 */ /* 0x000ee80000300800 */
[----:B------:R-:W3:Y:S04]  /*13730*/  LDL.LU R22, [R1+0x134] ;  /* 0x0001340001167983 */ /* 0x000ee80000300800 */
[----:B------:R-:W3:Y:S04]  /*13740*/  LDL.LU R7, [R1+0x114] ;  /* 0x0001140001077983 */ /* 0x000ee80000300800 */
[----:B----4-:R-:W-:Y:S04]  /*13750*/  STS.U16 [R15+0x52400], R24 ;  /* 0x052400180f007388 */ /* 0x010fe80000000400 */
[----:B------:R-:W4:Y:S04]  /*13760*/  LDL.LU R6, [R1+0xf4] ;  /* 0x0000f40001067983 */ /* 0x000f280000300800 */
[----:B------:R0:W-:Y:S04]  /*13770*/  STS.U16 [R15+0x54400], R4 ;  /* 0x054400040f007388 */ /* 0x0001e80000000400 */
[----:B------:R1:W-:Y:S04]  /*13780*/  STS.U16 [R15+0x56400], R3 ;  /* 0x056400030f007388 */ /* 0x0003e80000000400 */
[----:B------:R1:W-:Y:S04]  /*13790*/  STS.U16 [R15+0x58400], R20 ;  /* 0x058400140f007388 */ /* 0x0003e80000000400 */
[----:B0-----:R-:W4:Y:S04]  /*137a0*/  LDL.LU R4, [R1+0xd4] ;  /* 0x0000d40001047983 */ /* 0x001f280000300800 */
[----:B-1----:R-:W4:Y:S04]  /*137b0*/  LDL.LU R3, [R1+0xb4] ;  /* 0x0000b40001037983 */ /* 0x002f280000300800 */
[----:B------:R-:W4:Y:S01]  /*137c0*/  LDL.LU R20, [R1+0x94] ;  /* 0x0000940001147983 */ /* 0x000f220000300800 */
[----:B------:R-:W-:-:S03]  /*137d0*/  IMAD.SHL.U32 R28, R9, 0x2, RZ ;  /* 0x00000002091c7824 */ /* 0x000fc600078e00ff */
[----:B------:R-:W4:Y:S04]  /*137e0*/  LDL.LU R24, [R1+0x54] ;  /* 0x0000540001187983 */ /* 0x000f280000300800 */
[----:B------:R0:W-:Y:S04]  /*137f0*/  STS.U16 [R15+0x5a400], R26 ;  /* 0x05a4001a0f007388 */ /* 0x0001e80000000400 */
[----:B------:R1:W-:Y:S01]  /*13800*/  STS.U16 [R15+0x5c400], R29 ;  /* 0x05c4001d0f007388 */ /* 0x0003e20000000400 */
[----:B------:R-:W-:-:S03]  /*13810*/  LOP3.LUT R0, R28, 0x20, RZ, 0x3c, !PT ;  /* 0x000000201c007812 */ /* 0x000fc600078e3cff */
[----:B------:R1:W-:Y:S04]  /*13820*/  STS.U16 [R15+0x5e400], R2 ;  /* 0x05e400020f007388 */ /* 0x0003e80000000400 */
[----:B0-----:R-:W4:Y:S04]  /*13830*/  LDL.LU R26, [R1+0x48] ;  /* 0x00004800011a7983 */ /* 0x001f280000300800 */
[----:B------:R-:W4:Y:S04]  /*13840*/  LDL.LU R18, [R1+0x24] ;  /* 0x0000240001127983 */ /* 0x000f280000300800 */
[----:B-1----:R-:W4:Y:S04]  /*13850*/  LDL.LU R29, [R1+0x3c] ;  /* 0x00003c00011d7983 */ /* 0x002f280000300800 */
[----:B------:R-:W4:Y:S04]  /*13860*/  LDL.LU R2, [R1+0x74] ;  /* 0x0000740001027983 */ /* 0x000f280000300800 */
[----:B------:R-:W4:Y:S04]  /*13870*/  LDL.LU R19, [R1+0x190] ;  /* 0x0001900001137983 */ /* 0x000f280000300800 */
[----:B------:R-:W4:Y:S04]  /*13880*/  LDL.LU R16, [R1+0x170] ;  /* 0x0001700001107983 */ /* 0x000f280000300800 */
[----:B------:R-:W4:Y:S04]  /*13890*/  LDL.LU R17, [R1+0x150] ;  /* 0x0001500001117983 */ /* 0x000f280000300800 */
[----:B------:R-:W4:Y:S04]  /*138a0*/  LDL.LU R15, [R1+0x130] ;  /* 0x00013000010f7983 */ /* 0x000f280000300800 */
[----:B------:R-:W4:Y:S04]  /*138b0*/  LDL.LU R25, [R1+0x110] ;  /* 0x0001100001197983 */ /* 0x000f280000300800 */
[----:B------:R-:W4:Y:S04]  /*138c0*/  LDL.LU R23, [R1+0xf0] ;  /* 0x0000f00001177983 */ /* 0x000f280000300800 */
[----:B------:R-:W4:Y:S04]  /*138d0*/  LDL.LU R9, [R1+0xd0] ;  /* 0x0000d00001097983 */ /* 0x000f280000300800 */
[----:B--2---:R0:W-:Y:S04]  /*138e0*/  STS.U16 [R0+0x40800], R5 ;  /* 0x0408000500007388 */ /* 0x0041e80000000400 */
[----:B---3--:R1:W-:Y:S04]  /*138f0*/  STS.U16 [R0+0x42800], R21 ;  /* 0x0428001500007388 */ /* 0x0083e80000000400 */
[----:B------:R2:W-:Y:S04]  /*13900*/  STS.U16 [R0+0x44800], R8 ;  /* 0x0448000800007388 */ /* 0x0005e80000000400 */
[----:B0-----:R-:W3:Y:S04]  /*13910*/  LDL.LU R5, [R1+0x5bf4] ;  /* 0x005bf40001057983 */ /* 0x001ee80000300800 */
[----:B-1----:R-:W3:Y:S04]  /*13920*/  LDL.LU R21, [R1+0xb0] ;  /* 0x0000b00001157983 */ /* 0x002ee80000300800 */
[----:B------:R0:W-:Y:S04]  /*13930*/  STS.U16 [R0+0x46800], R22 ;  /* 0x0468001600007388 */ /* 0x0001e80000000400 */
[----:B--2---:R-:W2:Y:S04]  /*13940*/  LDL.LU R8, [R1+0x90] ;  /* 0x0000900001087983 */ /* 0x004ea80000300800 */
[----:B------:R1:W-:Y:S04]  /*13950*/  STS.U16 [R0+0x48800], R7 ;  /* 0x0488000700007388 */ /* 0x0003e80000000400 */
[----:B0-----:R-:W2:Y:S04]  /*13960*/  LDL.LU R22, [R1+0x70] ;  /* 0x0000700001167983 */ /* 0x001ea80000300800 */
[----:B----4-:R0:W-:Y:S04]  /*13970*/  STS.U16 [R0+0x4a800], R6 ;  /* 0x04a8000600007388 */ /* 0x0101e80000000400 */
[----:B-1----:R-:W4:Y:S04]  /*13980*/  LDL.LU R7, [R1+0x34] ;  /* 0x0000340001077983 */ /* 0x002f280000300800 */
[----:B------:R1:W-:Y:S04]  /*13990*/  STS.U16 [R0+0x4c800], R4 ;  /* 0x04c8000400007388 */ /* 0x0003e80000000400 */
[----:B0-----:R-:W2:Y:S04]  /*139a0*/  LDL.LU R6, [R1+0x30] ;  /* 0x0000300001067983 */ /* 0x001ea80000300800 */
[----:B------:R0:W-:Y:S04]  /*139b0*/  STS.U16 [R0+0x4e800], R3 ;  /* 0x04e8000300007388 */ /* 0x0001e80000000400 */
[----:B-1----:R-:W2:Y:S04]  /*139c0*/  LDL.LU R4, [R1+0x5bf0] ;  /* 0x005bf00001047983 */ /* 0x002ea80000300800 */
[----:B------:R1:W-:Y:S04]  /*139d0*/  STS.U16 [R0+0x50800], R20 ;  /* 0x0508001400007388 */ /* 0x0003e80000000400 */
[----:B0-----:R-:W2:Y:S04]  /*139e0*/  LDL.LU R3, [R1+0x5bec] ;  /* 0x005bec0001037983 */ /* 0x001ea80000300800 */
[----:B-1----:R-:W2:Y:S01]  /*139f0*/  LDL.LU R20, [R1+0x5be8] ;  /* 0x005be80001147983 */ /* 0x002ea20000300800 */
[----:B------:R-:W-:-:S03]  /*13a00*/  LOP3.LUT R28, R28, 0x30, RZ, 0x3c, !PT ;  /* 0x000000301c1c7812 */ /* 0x000fc600078e3cff */
[----:B------:R-:W-:Y:S04]  /*13a10*/  STS.U16 [R0+0x52800], R2 ;  /* 0x0528000200007388 */ /* 0x000fe80000000400 */
[----:B------:R0:W-:Y:S04]  /*13a20*/  STS.U16 [R0+0x54800], R24 ;  /* 0x0548001800007388 */ /* 0x0001e80000000400 */
[----:B------:R1:W-:Y:S04]  /*13a30*/  STS.U16 [R0+0x56800], R26 ;  /* 0x0568001a00007388 */ /* 0x0003e80000000400 */
[----:B------:R-:W-:Y:S04]  /*13a40*/  STS.U16 [R0+0x58800], R29 ;  /* 0x0588001d00007388 */ /* 0x000fe80000000400 */
[----:B------:R-:W-:Y:S04]  /*13a50*/  STS.U16 [R0+0x5a800], R18 ;  /* 0x05a8001200007388 */ /* 0x000fe80000000400 */
[----:B0-----:R-:W3:Y:S04]  /*13a60*/  LDL.LU R24, [R1+0x2c] ;  /* 0x00002c0001187983 */ /* 0x001ee80000300800 */
[----:B-1----:R-:W3:Y:S04]  /*13a70*/  LDL.LU R26, [R1+0x14] ;  /* 0x00001400011a7983 */ /* 0x002ee80000300800 */
        /* <DEDUP_REMOVED lines=15> */
[----:B------:R-:W3:Y:S04]  /*13b70*/  LDL.LU R15, [R1+0xec] ;  /* 0x0000ec00010f7983 */ /* 0x000ee80000300800 */
[----:B------:R0:W-:Y:S04]  /*13b80*/  STS.U16 [R28+0x50c00], R8 ;  /* 0x050c00081c007388 */ /* 0x0001e80000000400 */
[----:B------:R1:W-:Y:S04]  /*13b90*/  STS.U16 [R28+0x52c00], R22 ;  /* 0x052c00161c007388 */ /* 0x0003e80000000400 */
[----:B----4-:R4:W-:Y:S04]  /*13ba0*/  STS.U16 [R28+0x54c00], R7 ;  /* 0x054c00071c007388 */ /* 0x0109e80000000400 */
[----:B0-----:R-:W3:Y:S04]  /*13bb0*/  LDL.LU R8, [R1+0xcc] ;  /* 0x0000cc0001087983 */ /* 0x001ee80000300800 */
[----:B-1----:R-:W3:Y:S04]  /*13bc0*/  LDL.LU R22, [R1+0xac] ;  /* 0x0000ac0001167983 */ /* 0x002ee80000300800 */
[----:B------:R0:W-:Y:S04]  /*13bd0*/  STS.U16 [R28+0x56c00], R6 ;  /* 0x056c00061c007388 */ /* 0x0001e80000000400 */
[----:B----4-:R-:W4:Y:S04]  /*13be0*/  LDL.LU R7, [R1+0x8c] ;  /* 0x00008c0001077983 */ /* 0x010f280000300800 */
[----:B0-----:R-:W4:Y:S04]  /*13bf0*/  LDL.LU R6, [R1+0x6c] ;  /* 0x00006c0001067983 */ /* 0x001f280000300800 */
[----:B------:R-:W4:Y:S04]  /*13c00*/  LDL.LU R20, [R1+0x18] ;  /* 0x0000180001147983 */ /* 0x000f280000300800 */
[----:B------:R-:W4:Y:S04]  /*13c10*/  LDL.LU R17, [R1+0x10] ;  /* 0x0000100001117983 */ /* 0x000f280000300800 */
[----:B------:R-:W4:Y:S01]  /*13c20*/  LDL.LU R2, [R1+0x188] ;  /* 0x0001880001027983 */ /* 0x000f220000300800 */
[----:B------:R-:W-:-:S03]  /*13c30*/  LOP3.LUT R3, R27, 0x40, RZ, 0x3c, !PT ;  /* 0x000000401b037812 */ /* 0x000fc600078e3cff */
[----:B------:R-:W4:Y:S04]  /*13c40*/  LDL.LU R29, [R1+0x168] ;  /* 0x00016800011d7983 */ /* 0x000f280000300800 */
[----:B------:R-:W4:Y:S04]  /*13c50*/  LDL.LU R25, [R1+0x148] ;  /* 0x0001480001197983 */ /* 0x000f280000300800 */
[----:B------:R-:W4:Y:S04]  /*13c60*/  LDL.LU R23, [R1+0x128] ;  /* 0x0001280001177983 */ /* 0x000f280000300800 */
[----:B------:R0:W-:Y:S04]  /*13c70*/  STS.U16 [R28+0x58c00], R24 ;  /* 0x058c00181c007388 */ /* 0x0001e80000000400 */
[----:B------:R-:W4:Y:S04]  /*13c80*/  LDL.LU R21, [R1+0x108] ;  /* 0x0001080001157983 */ /* 0x000f280000300800 */
[----:B------:R1:W-:Y:S04]  /*13c90*/  STS.U16 [R28+0x5ac00], R26 ;  /* 0x05ac001a1c007388 */ /* 0x0003e80000000400 */
[----:B0-----:R-:W4:Y:S04]  /*13ca0*/  LDL.LU R24, [R1+0xe8] ;  /* 0x0000e80001187983 */ /* 0x001f280000300800 */
[----:B------:R0:W-:Y:S04]  /*13cb0*/  STS.U16 [R28+0x5cc00], R4 ;  /* 0x05cc00041c007388 */ /* 0x0001e80000000400 */
[----:B-1----:R-:W4:Y:S04]  /*13cc0*/  LDL.LU R26, [R1+0xc8] ;  /* 0x0000c800011a7983 */ /* 0x002f280000300800 */
[----:B------:R1:W-:Y:S04]  /*13cd0*/  STS.U16 [R28+0x5ec00], R5 ;  /* 0x05ec00051c007388 */ /* 0x0003e80000000400 */
[----:B0-----:R-:W4:Y:S04]  /*13ce0*/  LDL.LU R4, [R1+0x1c] ;  /* 0x00001c0001047983 */ /* 0x001f280000300800 */
[----:B-1----:R-:W4:Y:S04]  /*13cf0*/  LDL.LU R28, [R1+0x5be4] ;  /* 0x005be400011c7983 */ /* 0x002f280000300800 */
        /* <DEDUP_REMOVED lines=16> */
[----:B----4-:R1:W-:Y:S04]  /*13e00*/  STS.U16 [R3+0x51000], R7 ;  /* 0x0510000703007388 */ /* 0x0103e80000000400 */
[----:B0-----:R-:W3:Y:S04]  /*13e10*/  LDL.LU R22, [R1+0x5bd8] ;  /* 0x005bd80001167983 */ /* 0x001ee80000300800 */
[----:B------:R0:W-:Y:S04]  /*13e20*/  STS.U16 [R3+0x53000], R6 ;  /* 0x0530000603007388 */ /* 0x0001e80000000400 */
[----:B-1----:R-:W2:Y:S04]  /*13e30*/  LDL.LU R7, [R1+0x5bd4] ;  /* 0x005bd40001077983 */ /* 0x002ea80000300800 */
[----:B0-----:R-:W2:Y:S01]  /*13e40*/  LDL.LU R6, [R1+0x5bd0] ;  /* 0x005bd00001067983 */ /* 0x001ea20000300800 */
[----:B------:R-:W-:-:S03]  /*13e50*/  LOP3.LUT R27, R27, 0x50, RZ, 0x3c, !PT ;  /* 0x000000501b1b7812 */ /* 0x000fc600078e3cff */
[----:B------:R-:W-:Y:S04]  /*13e60*/  STS.U16 [R3+0x55000], R5 ;  /* 0x0550000503007388 */ /* 0x000fe80000000400 */
[----:B------:R-:W-:Y:S04]  /*13e70*/  STS.U16 [R3+0x57000], R4 ;  /* 0x0570000403007388 */ /* 0x000fe80000000400 */
[----:B------:R-:W-:Y:S04]  /*13e80*/  STS.U16 [R3+0x59000], R20 ;  /* 0x0590001403007388 */ /* 0x000fe80000000400 */
[----:B------:R0:W-:Y:S04]  /*13e90*/  STS.U16 [R3+0x5b000], R17 ;  /* 0x05b0001103007388 */ /* 0x0001e80000000400 */
[----:B0-----:R-:W3:Y:S04]  /*13ea0*/  LDL.LU R17, [R1+0x4] ;  /* 0x0000040001117983 */ /* 0x001ee80000300800 */
[----:B--2---:R-:W-:Y:S04]  /*13eb0*/  STS.U16 [R3+0x5d000], R6 ;  /* 0x05d0000603007388 */ /* 0x004fe80000000400 */
[----:B------:R-:W-:Y:S04]  /*13ec0*/  STS.U16 [R3+0x5f000], R7 ;  /* 0x05f0000703007388 */ /* 0x000fe80000000400 */
[----:B------:R-:W-:Y:S04]  /*13ed0*/  STS.U16 [R27+0x41400], R2 ;  /* 0x041400021b007388 */ /* 0x000fe80000000400 */
[----:B------:R-:W-:Y:S04]  /*13ee0*/  STS.U16 [R27+0x43400], R29 ;  /* 0x0434001d1b007388 */ /* 0x000fe80000000400 */
[----:B------:R0:W-:Y:S04]  /*13ef0*/  STS.U16 [R27+0x45400], R25 ;  /* 0x045400191b007388 */ /* 0x0001e80000000400 */
[----:B------:R1:W-:Y:S04]  /*13f00*/  STS.U16 [R27+0x47400], R23 ;  /* 0x047400171b007388 */ /* 0x0003e80000000400 */
[----:B------:R2:W-:Y:S04]  /*13f10*/  STS.U16 [R27+0x49400], R21 ;  /* 0x049400151b007388 */ /* 0x0005e80000000400 */
[----:B0-----:R-:W4:Y:S04]  /*13f20*/  LDL.LU R25, [R1+0x184] ;  /* 0x0001840001197983 */ /* 0x001f280000300800 */
[----:B-1----:R-:W4:Y:S04]  /*13f30*/  LDL.LU R23, [R1+0x164] ;  /* 0x0001640001177983 */ /* 0x002f280000300800 */
[----:B------:R0:W-:Y:S04]  /*13f40*/  STS.U16 [R27+0x4b400], R24 ;  /* 0x04b400181b007388 */ /* 0x0001e80000000400 */
[----:B--2---:R-:W2:Y:S04]  /*13f50*/  LDL.LU R21, [R1+0x144] ;  /* 0x0001440001157983 */ /* 0x004ea80000300800 */
[----:B------:R1:W-:Y:S04]  /*13f60*/  STS.U16 [R27+0x4d400], R26 ;  /* 0x04d4001a1b007388 */ /* 0x0003e80000000400 */
[----:B0-----:R-:W2:Y:S04]  /*13f70*/  LDL.LU R24, [R1+0x124] ;  /* 0x0001240001187983 */ /* 0x001ea80000300800 */
[----:B-1----:R-:W2:Y:S04]  /*13f80*/  LDL.LU R26, [R1+0x104] ;  /* 0x00010400011a7983 */ /* 0x002ea80000300800 */
[----:B---3--:R-:W-:Y:S04]  /*13f90*/  STS.U16 [R27+0x4f400], R0 ;  /* 0x04f400001b007388 */ /* 0x008fe80000000400 */
[----:B------:R-:W-:Y:S04]  /*13fa0*/  STS.U16 [R27+0x51400], R18 ;  /* 0x051400121b007388 */ /* 0x000fe80000000400 */
[----:B------:R-:W-:Y:S04]  /*13fb0*/  STS.U16 [R27+0x53400], R19 ;  /* 0x053400131b007388 */ /* 0x000fe80000000400 */
[----:B------:R-:W-:Y:S04]  /*13fc0*/  STS.U16 [R27+0x55400], R16 ;  /* 0x055400101b007388 */ /* 0x000fe80000000400 */
[----:B------:R0:W-:Y:S04]  /*13fd0*/  STS.U16 [R27+0x57400], R15 ;  /* 0x0574000f1b007388 */ /* 0x0001e80000000400 */
[----:B------:R-:W3:Y:S04]  /*13fe0*/  LDL.LU R7, [R1+0x84] ;  /* 0x0000840001077983 */ /* 0x000ee80000300800 */
[----:B------:R-:W3:Y:S04]  /*13ff0*/  LDL.LU R6, [R1+0x64] ;  /* 0x0000640001067983 */ /* 0x000ee80000300800 */
[----:B0-----:R-:W0:Y:S04]  /*14000*/  S2R R15, SR_TID.X ;  /* 0x00000000000f7919 */ /* 0x001e280000002100 */
[----:B------:R-:W3:Y:S04]  /*14010*/  LDL.LU R4, [R1+0x180] ;  /* 0x0001800001047983 */ /* 0x000ee80000300800 */
[----:B------:R-:W3:Y:S04]  /*14020*/  LDL.LU R3, [R1+0x160] ;  /* 0x0001600001037983 */ /* 0x000ee80000300800 */
[----:B------:R-:W3:Y:S04]  /*14030*/  LDL.LU R20, [R1+0x140] ;  /* 0x0001400001147983 */ /* 0x000ee80000300800 */
[----:B------:R-:W3:Y:S04]  /*14040*/  LDL.LU R29, [R1+0x120] ;  /* 0x00012000011d7983 */ /* 0x000ee80000300800 */
[----:B------:R-:W3:Y:S01]  /*14050*/  LDL.LU R0, [R1+0x100] ;  /* 0x0001000001007983 */ /* 0x000ee20000300800 */
[----:B0-----:R-:W-:-:S03]  /*14060*/  LOP3.LUT R16, R15, 0x1ff, RZ, 0xc0, !PT ;  /* 0x000001ff0f107812 */ /* 0x001fc600078ec0ff */
[----:B------:R-:W3:Y:S01]  /*14070*/  LDL.LU R18, [R1+0xe0] ;  /* 0x0000e00001127983 */ /* 0x000ee20000300800 */
[----:B------:R-:W-:-:S03]  /*14080*/  SHF.L.U32 R2, R16, 0x1, RZ ;  /* 0x0000000110027819 */ /* 0x000fc600000006ff */
[----:B------:R-:W3:Y:S01]  /*14090*/  LDL.LU R19, [R1+0xc0] ;  /* 0x0000c00001137983 */ /* 0x000ee20000300800 */
[----:B------:R-:W-:-:S03]  /*140a0*/  LOP3.LUT R5, R2, 0x60, RZ, 0x3c, !PT ;  /* 0x0000006002057812 */ /* 0x000fc600078e3cff */
[----:B------:R-:W3:Y:S04]  /*140b0*/  LDL.LU R15, [R1+0xa0] ;  /* 0x0000a000010f7983 */ /* 0x000ee80000300800 */
[----:B------:R0:W-:Y:S04]  /*140c0*/  STS.U16 [R27+0x59400], R17 ;  /* 0x059400111b007388 */ /* 0x0001e80000000400 */
[----:B------:R1:W-:Y:S04]  /*140d0*/  STS.U16 [R27+0x5b400], R22 ;  /* 0x05b400161b007388 */ /* 0x0003e80000000400 */
[----:B------:R1:W-:Y:S04]  /*140e0*/  STS.U16 [R27+0x5d400], R8 ;  /* 0x05d400081b007388 */ /* 0x0003e80000000400 */
[----:B0-----:R-:W3:Y:S04]  /*140f0*/  LDL.LU R17, [R1+0x80] ;  /* 0x0000800001117983 */ /* 0x001ee80000300800 */
[----:B------:R-:W3:Y:S04]  /*14100*/  LDL.LU R16, [R1+0x60] ;  /* 0x0000600001107983 */ /* 0x000ee80000300800 */
[----:B-1----:R-:W3:Y:S04]  /*14110*/  LDL.LU R22, [R1+0xa4] ;  /* 0x0000a40001167983 */ /* 0x002ee80000300800 */
[----:B------:R-:W3:Y:S04]  /*14120*/  LDL.LU R8, [R1+0xc4] ;  /* 0x0000c40001087983 */ /* 0x000ee80000300800 */
[----:B------:R0:W-:Y:S04]  /*14130*/  STS.U16 [R27+0x5f400], R9 ;  /* 0x05f400091b007388 */ /* 0x0001e80000000400 */
[----:B0-----:R-:W3:Y:S04]  /*14140*/  LDL.LU R27, [R1+0x5bcc] ;  /* 0x005bcc00011b7983 */ /* 0x001ee80000300800 */
[----:B------:R-:W3:Y:S04]  /*14150*/  LDL.LU R9, [R1+0xe4] ;  /* 0x0000e40001097983 */ /* 0x000ee80000300800 */
[----:B----4-:R0:W-:Y:S04]  /*14160*/  STS.U16 [R5+0x41800], R25 ;  /* 0x0418001905007388 */ /* 0x0101e80000000400 */
[----:B------:R1:W-:Y:S04]  /*14170*/  STS.U16 [R5+0x43800], R23 ;  /* 0x0438001705007388 */ /* 0x0003e80000000400 */
[----:B0-----:R-:W4:Y:S04]  /*14180*/  LDL.LU R25, [R1+0x5bc8] ;  /* 0x005bc80001197983 */ /* 0x001f280000300800 */
[----:B-1----:R-:W4:Y:S04]  /*14190*/  LDL.LU R23, [R1+0x5bc4] ;  /* 0x005bc40001177983 */ /* 0x002f280000300800 */
[----:B--2---:R0:W-:Y:S04]  /*141a0*/  STS.U16 [R5+0x45800], R21 ;  /* 0x0458001505007388 */ /* 0x0041e80000000400 */
[----:B------:R1:W-:Y:S04]  /*141b0*/  STS.U16 [R5+0x47800], R24 ;  /* 0x0478001805007388 */ /* 0x0003e80000000400 */
[----:B------:R2:W-:Y:S04]  /*141c0*/  STS.U16 [R5+0x49800], R26 ;  /* 0x0498001a05007388 */ /* 0x0005e80000000400 */
[----:B0-----:R-:W4:Y:S04]  /*141d0*/  LDL.LU R21, [R1+0x5bc0] ;  /* 0x005bc00001157983 */ /* 0x001f280000300800 */
[----:B-1----:R-:W4:Y:S04]  /*141e0*/  LDL.LU R24, [R1+0x5bbc] ;  /* 0x005bbc0001187983 */ /* 0x002f280000300800 */
[----:B--2---:R-:W2:Y:S01]  /*141f0*/  LDL.LU R26, [R1+0x5bb8] ;  /* 0x005bb800011a7983 */ /* 0x004ea20000300800 */
[----:B------:R-:W-:-:S03]  /*14200*/  LOP3.LUT R2, R2, 0x70, RZ, 0x3c, !PT ;  /* 0x0000007002027812 */ /* 0x000fc600078e3cff */
[----:B---3--:R-:W-:Y:S04]  /*14210*/  STS.U16 [R5+0x4b800], R9 ;  /* 0x04b8000905007388 */ /* 0x008fe80000000400 */
[----:B------:R-:W-:Y:S04]  /*14220*/  STS.U16 [R5+0x4d800], R8 ;  /* 0x04d8000805007388 */ /* 0x000fe80000000400 */
[----:B------:R-:W-:Y:S04]  /*14230*/  STS.U16 [R5+0x4f800], R22 ;  /* 0x04f8001605007388 */ /* 0x000fe80000000400 */
[----:B------:R-:W-:Y:S04]  /*14240*/  STS.U16 [R5+0x51800], R7 ;  /* 0x0518000705007388 */ /* 0x000fe80000000400 */
[----:B------:R-:W-:Y:S04]  /*14250*/  STS.U16 [R5+0x53800], R6 ;  /* 0x0538000605007388 */ /* 0x000fe80000000400 */
[----:B--2---:R-:W-:Y:S04]  /*14260*/  STS.U16 [R5+0x55800], R26 ;  /* 0x0558001a05007388 */ /* 0x004fe80000000400 */
[----:B----4-:R-:W-:Y:S04]  /*14270*/  STS.U16 [R5+0x57800], R24 ;  /* 0x0578001805007388 */ /* 0x010fe80000000400 */
        /* <DEDUP_REMOVED lines=13> */
[----:B0-----:R-:W0:Y:S04]  /*14350*/  S2R R15, SR_TID.X ;  /* 0x00000000000f7919 */ /* 0x001e280000002100 */
[----:B-1----:R-:W1:Y:S04]  /*14360*/  S2R R17, SR_TID.X ;  /* 0x0000000000117919 */ /* 0x002e680000002100 */
[----:B------:R-:W2:Y:S04]  /*14370*/  S2R R19, SR_TID.X ;  /* 0x0000000000137919 */ /* 0x000ea80000002100 */
[----:B------:R0:W-:Y:S04]  /*14380*/  STS.U16 [R2+0x53c00], R16 ;  /* 0x053c001002007388 */ /* 0x0001e80000000400 */
[----:B------:R3:W-:Y:S04]  /*14390*/  STS.U16 [R2+0x55c00], R28 ;  /* 0x055c001c02007388 */ /* 0x0007e80000000400 */
[----:B------:R-:W-:Y:S04]  /*143a0*/  STS.U16 [R2+0x57c00], R10 ;  /* 0x057c000a02007388 */ /* 0x000fe80000000400 */
[----:B------:R-:W-:Y:S04]  /*143b0*/  STS.U16 [R2+0x59c00], R11 ;  /* 0x059c000b02007388 */ /* 0x000fe80000000400 */
[----:B------:R-:W-:Y:S04]  /*143c0*/  STS.U16 [R2+0x5bc00], R14 ;  /* 0x05bc000e02007388 */ /* 0x000fe80000000400 */
[----:B------:R-:W-:Y:S04]  /*143d0*/  STS.U16 [R2+0x5dc00], R12 ;  /* 0x05dc000c02007388 */ /* 0x000fe80000000400 */
[----:B------:R4:W-:Y:S01]  /*143e0*/  STS.U16 [R2+0x5fc00], R13 ;  /* 0x05fc000d02007388 */ /* 0x0009e20000000400 */
[----:B0-----:R-:W-:Y:S01]  /*143f0*/  LOP3.LUT R16, R15, 0x7, RZ, 0xc0, !PT ;  /* 0x000000070f107812 */ /* 0x001fe200078ec0ff */
[C---:B-1----:R-:W-:Y:S01]  /*14400*/  IMAD.SHL.U32 R0, R17.reuse, 0x2, RZ ;  /* 0x0000000211007824 */ /* 0x042fe200078e00ff */
[----:B------:R-:W-:-:S03]  /*14410*/  LOP3.LUT R29, R17, 0x10, RZ, 0xc0, !PT ;  /* 0x00000010111d7812 */ /* 0x000fc600078ec0ff */
[----:B---3--:R-:W-:Y:S02]  /*14420*/  IMAD R28, R16, 0x210, RZ ;  /* 0x00000210101c7824 */ /* 0x008fe400078e02ff */
[----:B------:R-:W-:Y:S01]  /*14430*/  IMAD.SHL.U32 R29, R29, 0x100, RZ ;  /* 0x000001001d1d7824 */ /* 0x000fe200078e00ff */
[----:B--2---:R-:W-:Y:S02]  /*14440*/  LOP3.LUT R19, R19, 0x7, RZ, 0xc0, !PT ;  /* 0x0000000713137812 */ /* 0x004fe400078ec0ff */
[----:B------:R-:W-:Y:S02]  /*14450*/  LOP3.LUT R3, R28, 0x10, R0, 0x78, !PT ;  /* 0x000000101c037812 */ /* 0x000fe400078e7800 */
[----:B------:R-:W-:Y:S02]  /*14460*/  LOP3.LUT R18, R15, 0x1e0, RZ, 0xc0, !PT ;  /* 0x000001e00f127812 */ /* 0x000fe400078ec0ff */
[----:B------:R-:W-:Y:S01]  /*14470*/  LOP3.LUT R3, R3, R29, RZ, 0xfc, !PT ;  /* 0x0000001d03037212 */ /* 0x000fe200078efcff */
[----:B------:R-:W-:Y:S01]  /*14480*/  BAR.SYNC.DEFER_BLOCKING 0x0 ;  /* 0x0000000000007b1d */ /* 0x000fe20000010000 */
[----:B----4-:R-:W-:Y:S01]  /*14490*/  SHF.L.U32 R2, R19, 0x4, RZ ;  /* 0x0000000413027819 */ /* 0x010fe200000006ff */
[----:B------:R-:W-:-:S04]  /*144a0*/  IMAD.SHL.U32 R19, R15, 0x2, RZ ;  /* 0x000000020f137824 */ /* 0x000fc800078e00ff */
[----:B------:R-:W-:Y:S01]  /*144b0*/  IMAD R2, R18, 0x100, R2 ;  /* 0x0000010012027824 */ /* 0x000fe200078e0202 */
[----:B------:R-:W-:-:S04]  /*144c0*/  LOP3.LUT R15, R15, 0x7, RZ, 0xc0, !PT ;  /* 0x000000070f0f7812 */ /* 0x000fc800078ec0ff */
[----:B------:R-:W-:Y:S01]  /*144d0*/  LOP3.LUT R2, R2, 0x30, R19, 0x78, !PT ;  /* 0x0000003002027812 */ /* 0x000fe200078e7813 */
[----:B------:R-:W0:Y:S03]  /*144e0*/  LDSM.16.MT88.4 R24, [R3] ;  /* 0x000000000318783b */ /* 0x000e260000004200 */
[----:B------:R-:W-:Y:S01]  /*144f0*/  LEA R2, R15, R2, 0xa ;  /* 0x000000020f027211 */ /* 0x000fe200078e50ff */
[C---:B------:R-:W-:Y:S01]  /*14500*/  IMAD.SHL.U32 R20, R17.reuse, 0x2, RZ ;  /* 0x0000000211147824 */ /* 0x040fe200078e00ff */
[----:B------:R-:W-:Y:S04]  /*14510*/  LDSM.16.MT88.4 R8, [R3+0x100] ;  /* 0x000100000308783b */ /* 0x000fe80000004200 */
[----:B------:R1:W2:Y:S01]  /*14520*/  LDSM.16.M88.4 R4, [R2+0x40000] ;  /* 0x040000000204783b */ /* 0x0002a20000000200 */
[----:B------:R-:W-:Y:S01]  /*14530*/  LOP3.LUT R15, R17, 0x10, RZ, 0xc0, !PT ;  /* 0x00000010110f7812 */ /* 0x000fe200078ec0ff */
[----:B-1----:R-:W-:-:S04]  /*14540*/  IMAD R2, R16, 0x210, RZ ;  /* 0x0000021010027824 */ /* 0x002fc800078e02ff */
[----:B------:R-:W-:Y:S01]  /*14550*/  IMAD.SHL.U32 R15, R15, 0x100, RZ ;  /* 0x000001000f0f7824 */ /* 0x000fe200078e00ff */
[----:B------:R-:W-:Y:S04]  /*14560*/  LDSM.16.MT88.4 R16, [R3+0x80] ;  /* 0x000080000310783b */ /* 0x000fe80000004200 */
[----:B0-----:R0:W-:Y:S02]  /*14570*/  STL.64 [R1+0x5ba8], R26 ;  /* 0x005ba81a01007387 */ /* 0x0011e40000100a00 */
[----:B0-----:R-:W-:-:S04]  /*14580*/  LOP3.LUT R27, R2, 0x10, R20, 0x78, !PT ;  /* 0x00000010021b7812 */ /* 0x001fc800078e7814 */
[----:B------:R-:W-:Y:S01]  /*14590*/  LOP3.LUT R27, R27, R15, RZ, 0xfc, !PT ;  /* 0x0000000f1b1b7212 */ /* 0x000fe200078efcff */
[----:B------:R-:W-:Y:S03]  /*145a0*/  STL.64 [R1+0x5ba0], R24 ;  /* 0x005ba01801007387 */ /* 0x000fe60000100a00 */
[----:B------:R-:W-:Y:S01]  /*145b0*/  LOP3.LUT R27, R27, 0x20, RZ, 0x3c, !PT ;  /* 0x000000201b1b7812 */ /* 0x000fe200078e3cff */
[----:B--2---:R-:W-:Y:S04]  /*145c0*/  STL [R1+0x5ab8], R6 ;  /* 0x005ab80601007387 */ /* 0x004fe80000100800 */
[----:B------:R-:W0:Y:S04]  /*145d0*/  LDSM.16.MT88.4 R20, [R27] ;  /* 0x000000001b14783b */ /* 0x000e280000004200 */
[----:B------:R-:W-:Y:S04]  /*145e0*/  STL [R1+0x5ab4], R7 ;  /* 0x005ab40701007387 */ /* 0x000fe80000100800 */
[----:B------:R-:W-:Y:S04]  /*145f0*/  STL.64 [R1+0x5bb0], R4 ;  /* 0x005bb00401007387 */ /* 0x000fe80000100a00 */
[----:B------:R-:W1:Y:S04]  /*14600*/  LDSM.16.MT88.4 R4, [R27+0x80] ;  /* 0x000080001b04783b */ /* 0x000e680000004200 */
[----:B------:R-:W-:Y:S04]  /*14610*/  STL [R1+0x5b68], R3 ;  /* 0x005b680301007387 */ /* 0x000fe80000100800 */
[----:B------:R1:W-:Y:S04]  /*14620*/  LDSM.16.MT88.4 R12, [R3+0x180] ;  /* 0x00018000030c783b */ /* 0x0003e80000004200 */
[----:B0-----:R-:W-:Y:S04]  /*14630*/  STL [R1+0x5b78], R20 ;  /* 0x005b781401007387 */ /* 0x001fe80000100800 */
[----:B------:R-:W-:Y:S04]  /*14640*/  STL [R1+0x5b74], R21 ;  /* 0x005b741501007387 */ /* 0x000fe80000100800 */
[----:B------:R-:W-:Y:S04]  /*14650*/  STL [R1+0x5b70], R22 ;  /* 0x005b701601007387 */ /* 0x000fe80000100800 */
[----:B------:R-:W-:Y:S01]  /*14660*/  STL [R1+0x5b6c], R23 ;  /* 0x005b6c1701007387 */ /* 0x000fe20000100800 */
[----:B-1----:R-:W-:-:S03]  /*14670*/  MOV R3, R7 ;  /* 0x0000000700037202 */ /* 0x002fc60000000f00 */
[----:B------:R-:W-:Y:S04]  /*14680*/  STL.64 [R1+0x20], R4 ;  /* 0x0000200401007387 */ /* 0x000fe80000100a00 */
[----:B------:R-:W-:Y:S04]  /*14690*/  STL [R1+0x28], R6 ;  /* 0x0000280601007387 */ /* 0x000fe80000100800 */
[----:B------:R-:W0:Y:S04]  /*146a0*/  LDSM.16.MT88.4 R4, [R27+0x100] ;  /* 0x000100001b04783b */ /* 0x000e280000004200 */
[----:B------:R-:W1:Y:S01]  /*146b0*/  LDSM.16.MT88.4 R24, [R27+0x180] ;  /* 0x000180001b18783b */ /* 0x000e620000004200 */
[----:B------:R-:W-:-:S03]  /*146c0*/  LOP3.LUT R2, R28, 0x10, R0, 0x78, !PT ;  /* 0x000000101c027812 */ /* 0x000fc600078e7800 */
[----:B------:R1:W-:Y:S01]  /*146d0*/  STL [R1+0x5b7c], R3 ;  /* 0x005b7c0301007387 */ /* 0x0003e20000100800 */
[----:B------:R-:W-:-:S04]  /*146e0*/  LOP3.LUT R2, R2, R29, RZ, 0xfc, !PT ;  /* 0x0000001d02027212 */ /* 0x000fc800078efcff */
[----:B------:R-:W-:Y:S01]  /*146f0*/  LOP3.LUT R2, R2, 0x40, RZ, 0x3c, !PT ;  /* 0x0000004002027812 */ /* 0x000fe200078e3cff */
[----:B0-----:R-:W-:Y:S01]  /*14700*/  IMAD.MOV.U32 R23, RZ, RZ, R7 ;  /* 0x000000ffff177224 */ /* 0x001fe200078e0007 */
[----:B------:R-:W-:Y:S01]  /*14710*/  MOV R22, R6 ;  /* 0x0000000600167202 */ /* 0x000fe20000000f00 */
[----:B------:R-:W-:Y:S02]  /*14720*/  IMAD.MOV.U32 R21, RZ, RZ, R5 ;  /* 0x000000ffff157224 */ /* 0x000fe400078e0005 */
[----:B------:R-:W-:Y:S02]  /*14730*/  IMAD.MOV.U32 R20, RZ, RZ, R4 ;  /* 0x000000ffff147224 */ /* 0x000fe400078e0004 */
[----:B------:R-:W2:Y:S04]  /*14740*/  LDL.LU.64 R4, [R1+0x5bb0] ;  /* 0x005bb00001047983 */ /* 0x000ea80000300a00 */
[----:B------:R-:W-:Y:S04]  /*14750*/  STL [R1+0x5b8c], R23 ;  /* 0x005b8c1701007387 */ /* 0x000fe80000100800 */
[----:B------:R-:W-:Y:S01]  /*14760*/  STL [R1+0x5b88], R22 ;  /* 0x005b881601007387 */ /* 0x000fe20000100800 */
[----:B-1----:R-:W-:-:S03]  /*14770*/  IMAD.MOV.U32 R3, RZ, RZ, R27 ;  /* 0x000000ffff037224 */ /* 0x002fc600078e001b */
[----:B------:R-:W-:Y:S04]  /*14780*/  STL [R1+0x5b84], R21 ;  /* 0x005b841501007387 */ /* 0x000fe80000100800 */
[----:B------:R-:W-:Y:S04]  /*14790*/  STL [R1+0x5b80], R20 ;  /* 0x005b801401007387 */ /* 0x000fe80000100800 */
[----:B------:R-:W-:Y:S04]  /*147a0*/  STL.64 [R1+0x40], R24 ;  /* 0x0000401801007387 */ /* 0x000fe80000100a00 */
[----:B------:R-:W-:Y:S04]  /*147b0*/  STL [R1+0x48], R26 ;  /* 0x0000481a01007387 */ /* 0x000fe80000100800 */
[----:B------:R-:W0:Y:S04]  /*147c0*/  LDSM.16.MT88.4 R24, [R2] ;  /* 0x000000000218783b */ /* 0x000e280000004200 */
[----:B------:R-:W-:Y:S01]  /*147d0*/  STL [R1+0x5b90], R3 ;  /* 0x005b900301007387 */ /* 0x000fe20000100800 */
[----:B0-----:R-:W-:Y:S01]  /*147e0*/  IMAD.MOV.U32 R21, RZ, RZ, R26 ;  /* 0x000000ffff157224 */ /* 0x001fe200078e001a */
[----:B------:R-:W-:Y:S01]  /*147f0*/  MOV R20, R27 ;  /* 0x0000001b00147202 */ /* 0x000fe20000000f00 */
[----:B------:R-:W-:Y:S01]  /*14800*/  IMAD.MOV.U32 R22, RZ, RZ, R25 ;  /* 0x000000ffff167224 */ /* 0x000fe200078e0019 */
[----:B------:R-:W-:Y:S01]  /*14810*/  MOV R23, R24 ;  /* 0x0000001800177202 */ /* 0x000fe20000000f00 */
[----:B------:R-:W3:Y:S04]  /*14820*/  LDL.LU.64 R26, [R1+0x5ba8] ;  /* 0x005ba800011a7983 */ /* 0x000ee80000300a00 */
[----:B------:R-:W3:Y:S04]  /*14830*/  LDL.LU.64 R24, [R1+0x5ba0] ;  /* 0x005ba00001187983 */ /* 0x000ee80000300a00 */
[----:B------:R-:W-:Y:S04]  /*14840*/  STL [R1+0x5b9c], R22 ;  /* 0x005b9c1601007387 */ /* 0x000fe80000100800 */
[----:B------:R-:W-:Y:S04]  /*14850*/  STL [R1+0x5b98], R21 ;  /* 0x005b981501007387 */ /* 0x000fe80000100800 */
[----:B------:R-:W-:Y:S01]  /*14860*/  STL [R1+0x5b94], R20 ;  /* 0x005b941401007387 */ /* 0x000fe20000100800 */
[----:B------:R-:W-:-:S04]  /*14870*/  LOP3.LUT R0, R28, 0x10, R0, 0x78, !PT ;  /* 0x000000101c007812 */ /* 0x000fc800078e7800 */
[----:B------:R-:W-:-:S04]  /*14880*/  LOP3.LUT R0, R0, R29, RZ, 0xfc, !PT ;  /* 0x0000001d00007212 */ /* 0x000fc800078efcff */
[----:B------:R-:W-:Y:S01]  /*14890*/  LOP3.LUT R0, R0, 0x60, RZ, 0x3c, !PT ;  /* 0x0000006000007812 */ /* 0x000fe200078e3cff */
[-C--:B--2---:R-:W-:Y:S08]  /*148a0*/  HMMA.16816.F32 R8, R8, R4.reuse, RZ ;  /* 0x000000040808723c */ /* 0x084ff000000018ff */
[----:B---3--:R-:W-:Y:S11]  /*148b0*/  HMMA.16816.F32 R24, R24, R4, RZ ;  /* 0x000000041818723c */ /* 0x008ff600000018ff */
[----:B------:R-:W-:Y:S11]  /*148c0*/  @!UPT UIADD3 URZ, URZ, URZ, URZ ;  /* 0x0000003f3f3ff290 */ /* 0x000ff6000fffe03f */
[----:B------:R-:W-:Y:S01]  /*148d0*/  @!UPT UIADD3 URZ, URZ, URZ, URZ ;  /* 0x0000003f3f3ff290 */ /* 0x000fe2000fffe03f */
[----:B------:R-:W-:Y:S04]  /*148e0*/  STL.64 [R1+0x90], R24 ;  /* 0x0000901801007387 */ /* 0x000fe80000100a00 */
[----:B------:R-:W-:Y:S04]  /*148f0*/  STL.64 [R1+0x98], R26 ;  /* 0x0000981a01007387 */ /* 0x000fe80000100a00 */
[----:B------:R-:W0:Y:S01]  /*14900*/  LDSM.16.MT88.4 R24, [R2+0x80] ;  /* 0x000080000218783b */ /* 0x000e220000004200 */
[----:B------:R-:W-:Y:S01]  /*14910*/  MOV R6, R10 ;  /* 0x0000000a00067202 */ /* 0x000fe20000000f00 */
[----:B------:R-:W-:-:S02]  /*14920*/  IMAD.MOV.U32 R7, RZ, RZ, R11 ;  /* 0x000000ffff077224 */ /* 0x000fc400078e000b */
[----:B0-----:R-:W-:Y:S01]  /*14930*/  IMAD.MOV.U32 R22, RZ, RZ, R24 ;  /* 0x000000ffff167224 */ /* 0x001fe200078e0018 */
[----:B------:R-:W-:Y:S01]  /*14940*/  MOV R20, R26 ;  /* 0x0000001a00147202 */ /* 0x000fe20000000f00 */
[----:B------:R-:W-:Y:S02]  /*14950*/  IMAD.MOV.U32 R21, RZ, RZ, R25 ;  /* 0x000000ffff157224 */ /* 0x000fe400078e0019 */
[----:B------:R-:W-:Y:S02]  /*14960*/  IMAD.MOV.U32 R3, RZ, RZ, R27 ;  /* 0x000000ffff037224 */ /* 0x000fe400078e001b */
[-C--:B------:R-:W-:Y:S01]  /*14970*/  HMMA.16816.F32 R24, R16, R4.reuse, RZ ;  /* 0x000000041018723c */ /* 0x080fe200000018ff */
[----:B------:R-:W-:Y:S11]  /*14980*/  LDSM.16.MT88.4 R16, [R2+0x100] ;  /* 0x000100000210783b */ /* 0x000ff60000004200 */
[----:B------:R-:W-:Y:S11]  /*14990*/  @!UPT UIADD3 URZ, URZ, URZ, URZ ;  /* 0x0000003f3f3ff290 */ /* 0x000ff6000fffe03f */
[----:B------:R-:W-:Y:S04]  /*149a0*/  STL.64 [R1+0xe0], R24 ;  /* 0x0000e01801007387 */ /* 0x000fe80000100a00 */
[----:B------:R-:W-:Y:S04]  /*149b0*/  STL.64 [R1+0xe8], R26 ;  /* 0x0000e81a01007387 */ /* 0x000fe80000100a00 */
[----:B------:R-:W-:Y:S04]  /*149c0*/  STL [R1+0x3e38], R28 ;  /* 0x003e381c01007387 */ /* 0x000fe80000100800 */
[----:B------:R-:W-:Y:S04]  /*149d0*/  STL [R1+0x3e3c], R29 ;  /* 0x003e3c1d01007387 */ /* 0x000fe80000100800 */
[----:B------:R-:W-:Y:S04]  /*149e0*/  STL.64 [R1+0xc0], R8 ;  /* 0x0000c00801007387 */ /* 0x000fe80000100a00 */
[----:B------:R-:W0:Y:S04]  /*149f0*/  LDSM.16.MT88.4 R8, [R2+0x180] ;  /* 0x000180000208783b */ /* 0x000e280000004200 */
[----:B------:R-:W-:Y:S04]  /*14a00*/  STL [R1+0x5ac0], R7 ;  /* 0x005ac00701007387 */ /* 0x000fe80000100800 */
[----:B------:R-:W-:Y:S04]  /*14a10*/  STL [R1+0x5abc], R6 ;  /* 0x005abc0601007387 */ /* 0x000fe80000100800 */
[----:B0-----:R-:W-:Y:S04]  /*14a20*/  STL.64 [R1+0x5b10], R10 ;  /* 0x005b100a01007387 */ /* 0x001fe80000100a00 */
[----:B------:R0:W-:Y:S02]  /*14a30*/  STL.64 [R1+0x5b08], R8 ;  /* 0x005b080801007387 */ /* 0x0001e40000100a00 */
[----:B0-----:R-:W-:Y:S02]  /*14a40*/  HMMA.16816.F32 R8, R12, R4, RZ ;  /* 0x000000040c08723c */ /* 0x001fe400000018ff */
[----:B------:R-:W0:Y:S04]  /*14a50*/  LDSM.16.MT88.4 R12, [R0] ;  /* 0x00000000000c783b */ /* 0x000e280000004200 */
[----:B------:R-:W-:Y:S04]  /*14a60*/  STL [R1+0x5ac4], R2 ;  /* 0x005ac40201007387 */ /* 0x000fe80000100800 */
[----:B0-----:R0:W-:Y:S11]  /*14a70*/  STL.64 [R1+0x5b20], R14 ;  /* 0x005b200e01007387 */ /* 0x0011f60000100a00 */
[----:B------:R-:W-:Y:S02]  /*14a80*/  @!UPT UIADD3 URZ, URZ, URZ, URZ ;  /* 0x0000003f3f3ff290 */ /* 0x000fe4000fffe03f */
[----:B------:R-:W-:Y:S04]  /*14a90*/  STL.64 [R1+0xa0], R8 ;  /* 0x0000a00801007387 */ /* 0x000fe80000100a00 */
[----:B------:R-:W-:Y:S04]  /*14aa0*/  STL.64 [R1+0xa8], R10 ;  /* 0x0000a80a01007387 */ /* 0x000fe80000100a00 */
[----:B------:R1:W-:Y:S01]  /*14ab0*/  STL.64 [R1+0x5b18], R12 ;  /* 0x005b180c01007387 */ /* 0x0003e20000100a00 */
[----:B0-----:R-:W-:Y:S02]  /*14ac0*/  IMAD.MOV.U32 R14, RZ, RZ, R20 ;  /* 0x000000ffff0e7224 */ /* 0x001fe400078e0014 */
[----:B-1----:R-:W-:Y:S01]  /*14ad0*/  IMAD.MOV.U32 R12, RZ, RZ, R22 ;  /* 0x000000ffff0c7224 */ /* 0x002fe200078e0016 */
[----:B------:R-:W-:Y:S01]  /*14ae0*/  MOV R13, R21 ;  /* 0x00000015000d7202 */ /* 0x000fe20000000f00 */
[----:B------:R-:W2:Y:S04]  /*14af0*/  LDL.LU R22, [R1+0x5b9c] ;  /* 0x005b9c0001167983 */ /* 0x000ea80000300800 */
[----:B------:R-:W3:Y:S04]  /*14b00*/  LDL.LU R21, [R1+0x5b98] ;  /* 0x005b980001157983 */ /* 0x000ee80000300800 */
[----:B------:R-:W4:Y:S01]  /*14b10*/  LDL.LU R20, [R1+0x5b94] ;  /* 0x005b940001147983 */ /* 0x000f220000300800 */
[----:B------:R-:W-:-:S03]  /*14b20*/  IMAD.MOV.U32 R15, RZ, RZ, R3 ;  /* 0x000000ffff0f7224 */ /* 0x000fc600078e0003 */
[----:B------:R-:W4:Y:S04]  /*14b30*/  LDL.LU R3, [R1+0x5b90] ;  /* 0x005b900001037983 */ /* 0x000f280000300800 */
[----:B------:R-:W-:Y:S04]  /*14b40*/  STL.64 [R1+0x5b30], R14 ;  /* 0x005b300e01007387 */ /* 0x000fe80000100a00 */
[----:B------:R0:W-:Y:S02]  /*14b50*/  STL.64 [R1+0x5b28], R12 ;  /* 0x005b280c01007387 */ /* 0x0001e40000100a00 */
[----:B0-----:R-:W-:-:S02]  /*14b60*/  MOV R12, R23 ;  /* 0x00000017000c7202 */ /* 0x001fc40000000f00 */
[----:B------:R-:W4:Y:S01]  /*14b70*/  LDL.LU R23, [R1+0x5b8c] ;  /* 0x005b8c0001177983 */ /* 0x000f220000300800 */
[----:B--2---:R-:W-:-:S03]  /*14b80*/  IMAD.MOV.U32 R13, RZ, RZ, R22 ;  /* 0x000000ffff0d7224 */ /* 0x004fc600078e0016 */
[----:B------:R-:W2:Y:S01]  /*14b90*/  LDL.LU R22, [R1+0x5b88] ;  /* 0x005b880001167983 */ /* 0x000ea20000300800 */
[----:B---3--:R-:W-:-:S03]  /*14ba0*/  IMAD.MOV.U32 R14, RZ, RZ, R21 ;  /* 0x000000ffff0e7224 */ /* 0x008fc600078e0015 */
[----:B------:R-:W3:Y:S01]  /*14bb0*/  LDL.LU R21, [R1+0x5b84] ;  /* 0x005b840001157983 */ /* 0x000ee20000300800 */
[----:B----4-:R-:W-:-:S03]  /*14bc0*/  MOV R15, R20 ;  /* 0x00000014000f7202 */ /* 0x010fc60000000f00 */
[----:B------:R-:W4:Y:S04]  /*14bd0*/  LDL.LU R20, [R1+0x5b80] ;  /* 0x005b800001147983 */ /* 0x000f280000300800 */
[----:B------:R-:W-:Y:S04]  /*14be0*/  STL.64 [R1+0x5b40], R14 ;  /* 0x005b400e01007387 */ /* 0x000fe80000100a00 */
[----:B------:R0:W-:Y:S04]  /*14bf0*/  STL.64 [R1+0x5b38], R12 ;  /* 0x005b380c01007387 */ /* 0x0001e80000100a00 */
[----:B0-----:R-:W2:Y:S04]  /*14c00*/  LDL.LU R12, [R1+0x40] ;  /* 0x00004000010c7983 */ /* 0x001ea80000300800 */
[----:B------:R-:W2:Y:S04]  /*14c10*/  LDL.LU R13, [R1+0x44] ;  /* 0x00004400010d7983 */ /* 0x000ea80000300800 */
[----:B------:R-:W2:Y:S01]  /*14c20*/  LDL.LU R14, [R1+0x48] ;  /* 0x00004800010e7983 */ /* 0x000ea20000300800 */
[----:B------:R-:W-:-:S03]  /*14c30*/  IMAD.MOV.U32 R15, RZ, RZ, R3 ;  /* 0x000000ffff0f7224 */ /* 0x000fc600078e0003 */
[----:B------:R-:W3:Y:S04]  /*14c40*/  LDL.LU R3, [R1+0x5b7c] ;  /* 0x005b7c0001037983 */ /* 0x000ee80000300800 */
[----:B--2---:R0:W-:Y:S04]  /*14c50*/  STL.64 [R1+0x5b50], R14 ;  /* 0x005b500e01007387 */ /* 0x0041e80000100a00 */
[----:B------:R4:W-:Y:S01]  /*14c60*/  STL.64 [R1+0x5b48], R12 ;  /* 0x005b480c01007387 */ /* 0x0009e20000100a00 */
[----:B0-----:R-:W-:Y:S02]  /*14c70*/  IMAD.MOV.U32 R14, RZ, RZ, R22 ;  /* 0x000000ffff0e7224 */ /* 0x001fe400078e0016 */
[----:B----4-:R-:W-:Y:S01]  /*14c80*/  IMAD.MOV.U32 R12, RZ, RZ, R20 ;  /* 0x000000ffff0c7224 */ /* 0x010fe200078e0014 */
[----:B---3--:R-:W-:Y:S01]  /*14c90*/  MOV R13, R21 ;  /* 0x00000015000d7202 */ /* 0x008fe20000000f00 */
[----:B------:R-:W2:Y:S01]  /*14ca0*/  LDL.LU R20, [R1+0x5b78] ;  /* 0x005b780001147983 */ /* 0x000ea20000300800 */
[----:B------:R-:W-:-:S03]  /*14cb0*/  IMAD.MOV.U32 R15, RZ, RZ, R23 ;  /* 0x000000ffff0f7224 */ /* 0x000fc600078e0017 */
[----:B------:R-:W2:Y:S04]  /*14cc0*/  LDL.LU R21, [R1+0x5b74] ;  /* 0x005b740001157983 */ /* 0x000ea80000300800 */
[----:B------:R-:W2:Y:S04]  /*14cd0*/  LDL.LU R22, [R1+0x5b70] ;  /* 0x005b700001167983 */ /* 0x000ea80000300800 */
[----:B------:R-:W2:Y:S04]  /*14ce0*/  LDL.LU R23, [R1+0x5b6c] ;  /* 0x005b6c0001177983 */ /* 0x000ea80000300800 */
[----:B------:R-:W-:Y:S04]  /*14cf0*/  STL.64 [R1+0x5b60], R14 ;  /* 0x005b600e01007387 */ /* 0x000fe80000100a00 */
[----:B------:R0:W-:Y:S04]  /*14d00*/  STL.64 [R1+0x5b58], R12 ;  /* 0x005b580c01007387 */ /* 0x0001e80000100a00 */
[----:B0-----:R-:W3:Y:S04]  /*14d10*/  LDL.LU R12, [R1+0x20] ;  /* 0x00002000010c7983 */ /* 0x001ee80000300800 */
[----:B------:R-:W3:Y:S04]  /*14d20*/  LDL.LU R13, [R1+0x24] ;  /* 0x00002400010d7983 */ /* 0x000ee80000300800 */
[----:B------:R-:W3:Y:S01]  /*14d30*/  LDL.LU R14, [R1+0x28] ;  /* 0x00002800010e7983 */ /* 0x000ee20000300800 */
[----:B------:R-:W-:-:S03]  /*14d40*/  MOV R15, R3 ;  /* 0x00000003000f7202 */ /* 0x000fc60000000f00 */
[----:B------:R-:W4:Y:S01]  /*14d50*/  LDL.LU R3, [R1+0x5b68] ;  /* 0x005b680001037983 */ /* 0x000f220000300800 */
[-C--:B--2---:R-:W-:Y:S01]  /*14d60*/  HMMA.16816.F32 R8, R20, R4.reuse, RZ ;  /* 0x000000041408723c */ /* 0x084fe200000018ff */
[----:B------:R-:W-:Y:S01]  /*14d70*/  IMAD.MOV.U32 R27, RZ, RZ, R16 ;  /* 0x000000ffff1b7224 */ /* 0x000fe200078e0010 */
[----:B------:R-:W-:Y:S01]  /*14d80*/  MOV R26, R17 ;  /* 0x00000011001a7202 */ /* 0x000fe20000000f00 */
[----:B------:R-:W-:Y:S01]  /*14d90*/  IMAD.MOV.U32 R25, RZ, RZ, R18 ;  /* 0x000000ffff197224 */ /* 0x000fe200078e0012 */
[----:B------:R-:W-:Y:S04]  /*14da0*/  LDSM.16.MT88.4 R20, [R0+0x100] ;  /* 0x000100000014783b */ /* 0x000fe80000004200 */
[----:B---3--:R-:W-:Y:S11]  /*14db0*/  HMMA.16816.F32 R12, R12, R4, RZ ;  /* 0x000000040c0c723c */ /* 0x008ff600000018ff */
[----:B------:R-:W-:Y:S05]  /*14dc0*/  @!UPT UIADD3 URZ, URZ, URZ, URZ ;  /* 0x0000003f3f3ff290 */ /* 0x000fea000fffe03f */
[----:B------:R-:W-:Y:S01]  /*14dd0*/  MOV R6, R11 ;  /* 0x0000000b00067202 */ /* 0x000fe20000000f00 */
[----:B------:R-:W-:Y:S02]  /*14de0*/  IMAD.MOV.U32 R7, RZ, RZ, R10 ;  /* 0x000000ffff077224 */ /* 0x000fe400078e000a */
[----:B------:R-:W-:Y:S01]  /*14df0*/  IMAD.MOV.U32 R2, RZ, RZ, R9 ;  /* 0x000000ffff027224 */ /* 0x000fe200078e0009 */
[----:B------:R-:W-:Y:S04]  /*14e00*/  STL [R1+0x80], R8 ;  /* 0x0000800801007387 */ /* 0x000fe80000100800 */
[----:B------:R-:W-:Y:S04]  /*14e10*/  STL [R1+0x5ad0], R6 ;  /* 0x005ad00601007387 */ /* 0x000fe80000100800 */
[----:B------:R-:W-:Y:S04]  /*14e20*/  STL [R1+0x5acc], R7 ;  /* 0x005acc0701007387 */ /* 0x000fe80000100800 */
[----:B------:R-:W-:Y:S04]  /*14e30*/  STL [R1+0x5ac8], R2 ;  /* 0x005ac80201007387 */ /* 0x000fe80000100800 */
[----:B------:R-:W-:Y:S04]  /*14e40*/  STL [R1+0x5ab0], R0 ;  /* 0x005ab00001007387 */ /* 0x000fe80000100800 */
[----:B------:R-:W-:Y:S04]  /*14e50*/  STL.64 [R1+0x70], R12 ;  /* 0x0000700c01007387 */ /* 0x000fe80000100a00 */
[----:B------:R-:W-:Y:S04]  /*14e60*/  STL.64 [R1+0x78], R14 ;  /* 0x0000780e01007387 */ /* 0x000fe80000100a00 */
[----:B----4-:R-:W0:Y:S04]  /*14e70*/  LDSM.16.MT88.4 R12, [R3+0x2000] ;  /* 0x00200000030c783b */ /* 0x010e280000004200 */
[----:B0-----:R-:W-:Y:S04]  /*14e80*/  STL.64 [R1+0x20], R12 ;  /* 0x0000200c01007387 */ /* 0x001fe80000100a00 */
[----:B------:R0:W-:Y:S04]  /*14e90*/  STL.64 [R1+0x28], R14 ;  /* 0x0000280e01007387 */ /* 0x0001e80000100a00 */
[----:B0-----:R-:W2:Y:S04]  /*14ea0*/  LDL.LU.64 R14, [R1+0x5b60] ;  /* 0x005b6000010e7983 */ /* 0x001ea80000300a00 */
[----:B------:R-:W2:Y:S01]  /*14eb0*/  LDL.LU.64 R12, [R1+0x5b58] ;  /* 0x005b5800010c7983 */ /* 0x000ea20000300a00 */
[----:B------:R-:W-:Y:S01]  /*14ec0*/  IMAD.MOV.U32 R24, RZ, RZ, R19 ;  /* 0x000000ffff187224 */ /* 0x000fe200078e0013 */
[----:B------:R-:W-:Y:S01]  /*14ed0*/  MOV R10, R25 ;  /* 0x00000019000a7202 */ /* 0x000fe20000000f00 */
[----:B------:R-:W-:Y:S01]  /*14ee0*/  IMAD.MOV.U32 R8, RZ, RZ, R27 ;  /* 0x000000ffff087224 */ /* 0x000fe200078e001b */
[----:B------:R-:W-:Y:S01]  /*14ef0*/  LDSM.16.MT88.4 R16, [R0+0x80] ;  /* 0x000080000010783b */ /* 0x000fe20000004200 */
[----:B------:R-:W-:-:S02]  /*14f00*/  IMAD.MOV.U32 R9, RZ, RZ, R26 ;  /* 0x000000ffff097224 */ /* 0x000fc400078e001a */
[----:B------:R-:W-:Y:S02]  /*14f10*/  IMAD.MOV.U32 R11, RZ, RZ, R24 ;  /* 0x000000ffff0b7224 */ /* 0x000fe400078e0018 */
[----:B------:R0:W-:Y:S01]  /*14f20*/  LDSM.16.MT88.4 R24, [R0+0x180] ;  /* 0x000180000018783b */ /* 0x0001e20000004200 */
[----:B--2---:R-:W-:Y:S11]  /*14f30*/  HMMA.16816.F32 R12, R12, R4, RZ ;  /* 0x000000040c0c723c */ /* 0x004ff600000018ff */
[----:B------:R-:W-:Y:S11]  /*14f40*/  @!UPT UIADD3 URZ, URZ, URZ, URZ ;  /* 0x0000003f3f3ff290 */ /* 0x000ff6000fffe03f */
[----:B------:R-:W-:Y:S01]  /*14f50*/  @!UPT UIADD3 URZ, URZ, URZ, URZ ;  /* 0x0000003f3f3ff290 */ /* 0x000fe2000fffe03f */
[----:B------:R-:W-:Y:S01]  /*14f60*/  STL.64 [R1+0xb0], R12 ;  /* 0x0000b00c01007387 */ /* 0x000fe20000100a00 */
[----:B0-----:R-:W-:-:S03]  /*14f70*/  IMAD.MOV.U32 R0, RZ, RZ, R15 ;  /* 0x000000ffff007224 */ /* 0x001fc600078e000f */
[----:B------:R0:W-:Y:S04]  /*14f80*/  STL [R1+0xb8], R14 ;  /* 0x0000b80e01007387 */ /* 0x0001e80000100800 */
[----:B0-----:R-:W2:Y:S04]  /*14f90*/  LDL.LU.64 R14, [R1+0x5b50] ;  /* 0x005b5000010e7983 */ /* 0x001ea80000300a00 */
[----:B------:R-:W2:Y:S04]  /*14fa0*/  LDL.LU.64 R12, [R1+0x5b48] ;  /* 0x005b4800010c7983 */ /* 0x000ea80000300a00 */
[----:B------:R-:W-:Y:S01]  /*14fb0*/  STL [R1+0x5ad4], R0 ;  /* 0x005ad40001007387 */ /* 0x000fe20000100800 */
[-C--:B--2---:R-:W-:Y:S11]  /*14fc0*/  HMMA.16816.F32 R12, R12, R4.reuse, RZ ;  /* 0x000000040c0c723c */ /* 0x084ff600000018ff */
[----:B------:R-:W-:Y:S11]  /*14fd0*/  @!UPT UIADD3 URZ, URZ, URZ, URZ ;  /* 0x0000003f3f3ff290 */ /* 0x000ff6000fffe03f */
[----:B------:R-:W-:Y:S01]  /*14fe0*/  @!UPT UIADD3 URZ, URZ, URZ, URZ ;  /* 0x0000003f3f3ff290 */ /* 0x000fe2000fffe03f */
[----:B------:R-:W-:Y:S04]  /*14ff0*/  STL.64 [R1+0x60], R12 ;  /* 0x0000600c01007387 */ /* 0x000fe80000100a00 */
[----:B------:R0:W-:Y:S04]  /*15000*/  STL.64 [R1+0x68], R14 ;  /* 0x0000680e01007387 */ /* 0x0001e80000100a00 */
[----:B0-----:R-:W2:Y:S04]  /*15010*/  LDL.LU.64 R14, [R1+0x5b40] ;  /* 0x005b4000010e7983 */ /* 0x001ea80000300a00 */
[----:B------:R-:W2:Y:S02]  /*15020*/  LDL.LU.64 R12, [R1+0x5b38] ;  /* 0x005b3800010c7983 */ /* 0x000ea40000300a00 */
[-C--:B--2---:R-:W-:Y:S11]  /*15030*/  HMMA.16816.F32 R12, R12, R4.reuse, RZ ;  /* 0x000000040c0c723c */ /* 0x084ff600000018ff */
[----:B------:R-:W-:Y:S11]  /*15040*/  @!UPT UIADD3 URZ, URZ, URZ, URZ ;  /* 0x0000003f3f3ff290 */ /* 0x000ff6000fffe03f */
[----:B------:R-:W-:Y:S01]  /*15050*/  @!UPT UIADD3 URZ, URZ, URZ, URZ ;  /* 0x0000003f3f3ff290 */ /* 0x000fe2000fffe03f */
[----:B------:R-:W-:Y:S04]  /*15060*/  STL.64 [R1+0x50], R12 ;  /* 0x0000500c01007387 */ /* 0x000fe80000100a00 */
[----:B------:R-:W-:Y:S04]  /*15070*/  STL.64 [R1+0x58], R14 ;  /* 0x0000580e01007387 */ /* 0x000fe80000100a00 */
[----:B------:R-:W0:Y:S02]  /*15080*/  LDSM.16.MT88.4 R12, [R3+0x2080] ;  /* 0x00208000030c783b */ /* 0x000e240000004200 */
[----:B0-----:R-:W-:Y:S01]  /*15090*/  IMAD.MOV.U32 R7, RZ, RZ, R14 ;  /* 0x000000ffff077224 */ /* 0x001fe200078e000e */
[----:B------:R-:W-:Y:S01]  /*150a0*/  MOV R2, R15 ;  /* 0x0000000f00027202 */ /* 0x000fe20000000f00 */
[----:B------:R-:W-:Y:S01]  /*150b0*/  IMAD.MOV.U32 R6, RZ, RZ, R13 ;  /* 0x000000ffff067224 */ /* 0x000fe200078e000d */
[----:B------:R-:W-:Y:S01]  /*150c0*/  MOV R0, R12 ;  /* 0x0000000c00007202 */ /* 0x000fe20000000f00 */
[----:B------:R-:W2:Y:S04]  /*150d0*/  LDL.LU.64 R14, [R1+0x5b30] ;  /* 0x005b3000010e7983 */ /* 0x000ea80000300a00 */
[----:B------:R-:W2:Y:S04]  /*150e0*/  LDL.LU.64 R12, [R1+0x5b28] ;  /* 0x005b2800010c7983 */ /* 0x000ea80000300a00 */
[----:B------:R-:W-:Y:S04]  /*150f0*/  STL [R1+0x5ae4], R2 ;  /* 0x005ae40201007387 */ /* 0x000fe80000100800 */
[----:B------:R-:W-:Y:S04]  /*15100*/  STL [R1+0x5ae0], R7 ;  /* 0x005ae00701007387 */ /* 0x000fe80000100800 */
[----:B------:R-:W-:Y:S04]  /*15110*/  STL [R1+0x5adc], R6 ;  /* 0x005adc0601007387 */ /* 0x000fe80000100800 */
[----:B------:R-:W-:Y:S01]  /*15120*/  STL [R1+0x5ad8], R0 ;  /* 0x005ad80001007387 */ /* 0x000fe20000100800 */
[-C--:B------:R-:W-:Y:S08]  /*15130*/  HMMA.16816.F32 R8, R8, R4.reuse, RZ ;  /* 0x000000040808723c */ /* 0x080ff000000018ff */
[----:B--2---:R-:W-:Y:S11]  /*15140*/  HMMA.16816.F32 R12, R12, R4, RZ ;  /* 0x000000040c0c723c */ /* 0x004ff600000018ff */
[----:B------:R-:W-:Y:S11]  /*15150*/  @!UPT UIADD3 URZ, URZ, URZ, URZ ;  /* 0x0000003f3f3ff290 */ /* 0x000ff6000fffe03f */
[----:B------:R-:W-:Y:S01]  /*15160*/  @!UPT UIADD3 URZ, URZ, URZ, URZ ;  /* 0x0000003f3f3ff290 */ /* 0x000fe2000fffe03f */
[----:B------:R-:W-:Y:S04]  /*15170*/  STL.64 [R1+0xd0], R12 ;  /* 0x0000d00c01007387 */ /* 0x000fe80000100a00 */
[----:B------:R-:W-:Y:S04]  /*15180*/  STL.64 [R1+0xd8], R14 ;  /* 0x0000d80e01007387 */ /* 0x000fe80000100a00 */
[----:B------:R-:W0:Y:S02]  /*15190*/  LDSM.16.MT88.4 R12, [R3+0x2100] ;  /* 0x00210000030c783b */ /* 0x000e240000004200 */
[----:B0-----:R-:W-:Y:S01]  /*151a0*/  IMAD.MOV.U32 R2, RZ, RZ, R12 ;  /* 0x000000ffff027224 */ /* 0x001fe200078e000c */
[----:B------:R-:W-:Y:S01]  /*151b0*/  MOV R6, R14 ;  /* 0x0000000e00067202 */ /* 0x000fe20000000f00 */
[----:B------:R-:W-:-:S02]  /*151c0*/  IMAD.MOV.U32 R7, RZ, RZ, R13 ;  /* 0x000000ffff077224 */ /* 0x000fc400078e000d */
[----:B------:R-:W-:Y:S02]  /*151d0*/  IMAD.MOV.U32 R0, RZ, RZ, R15 ;  /* 0x000000ffff007224 */ /* 0x000fe400078e000f */
[----:B------:R-:W2:Y:S04]  /*151e0*/  LDL.LU.64 R14, [R1+0x5b20] ;  /* 0x005b2000010e7983 */ /* 0x000ea80000300a00 */
[----:B------:R-:W2:Y:S04]  /*151f0*/  LDL.LU.64 R12, [R1+0x5b18] ;  /* 0x005b1800010c7983 */ /* 0x000ea80000300a00 */
[----:B------:R-:W-:Y:S04]  /*15200*/  STL [R1+0x5af4], R2 ;  /* 0x005af40201007387 */ /* 0x000fe80000100800 */
[----:B------:R-:W-:Y:S04]  /*15210*/  STL [R1+0x5af0], R7 ;  /* 0x005af00701007387 */ /* 0x000fe80000100800 */
[----:B------:R-:W-:Y:S04]  /*15220*/  STL [R1+0x5aec], R6 ;  /* 0x005aec0601007387 */ /* 0x000fe80000100800 */
[----:B------:R-:W-:Y:S04]  /*15230*/  STL [R1+0x5ae8], R0 ;  /* 0x005ae80001007387 */ /* 0x000fe80000100800 */
[----:B------:R-:W-:Y:S04]  /*15240*/  STL.64 [R1+0xf0], R8 ;  /* 0x0000f00801007387 */ /* 0x000fe80000100a00 */
[----:B------:R-:W-:Y:S04]  /*15250*/  STL.64 [R1+0xf8], R10 ;  /* 0x0000f80a01007387 */ /* 0x000fe80000100a00 */
[----:B------:R-:W0:Y:S04]  /*15260*/  LDSM.16.MT88.4 R8, [R3+0x2180] ;  /* 0x002180000308783b */ /* 0x000e280000004200 */
[----:B0-----:R0:W-:Y:S01]  /*15270*/  STL [R1+0x1c], R11 ;  /* 0x00001c0b01007387 */ /* 0x0011e20000100800 */
[----:B------:R-:W-:Y:S01]  /*15280*/  MOV R0, R10 ;  /* 0x0000000a00007202 */ /* 0x000fe20000000f00 */
[----:B------:R-:W-:-:S02]  /*15290*/  IMAD.MOV.U32 R7, RZ, RZ, R8 ;  /* 0x000000ffff077224 */ /* 0x000fc400078e0008 */
[----:B------:R-:W-:Y:S01]  /*152a0*/  IMAD.MOV.U32 R6, RZ, RZ, R9 ;  /* 0x000000ffff067224 */ /* 0x000fe200078e0009 */
[----:B0-----:R-:W3:Y:S04]  /*152b0*/  LDL.LU.64 R10, [R1+0x5b10] ;  /* 0x005b1000010a7983 */ /* 0x001ee80000300a00 */
[----:B------:R-:W3:Y:S04]  /*152c0*/  LDL.LU.64 R8, [R1+0x5b08] ;  /* 0x005b080001087983 */ /* 0x000ee80000300a00 */
[----:B------:R-:W0:Y:S04]  /*152d0*/  S2R R28, SR_TID.X ;  /* 0x00000000001c7919 */ /* 0x000e280000002100 */
[----:B------:R-:W1:Y:S01]  /*152e0*/  S2R R2, SR_TID.X ;  /* 0x0000000000027919 */ /* 0x000e620000002100 */
[----:B0-----:R-:W-:-:S02]  /*152f0*/  LOP3.LUT R28, R28, 0x7, RZ, 0xc0, !PT ;  /* 0x000000071c1c7812 */ /* 0x001fc400078ec0ff */
[----:B-1----:R-:W-:-:S03]  /*15300*/  LOP3.LUT R29, R2, 0x10, RZ, 0xc0, !PT ;  /* 0x00000010021d7812 */ /* 0x002fc600078ec0ff */
[----:B------:R-:W-:Y:S02]  /*15310*/  IMAD R28, R28, 0x210, RZ ;  /* 0x000002101c1c7824 */ /* 0x000fe400078e02ff */
[----:B------:R-:W-:Y:S01]  /*15320*/  IMAD.SHL.U32 R2, R2, 0x2, RZ ;  /* 0x0000000202027824 */ /* 0x000fe200078e00ff */
[----:B------:R-:W-:-:S04]  /*15330*/  SHF.L.U32 R29, R29, 0x8, RZ ;  /* 0x000000081d1d7819 */ /* 0x000fc800000006ff */
[----:B------:R-:W-:Y:S01]  /*15340*/  LOP3.LUT R28, R28, 0x10, R2, 0x78, !PT ;  /* 0x000000101c1c7812 */ /* 0x000fe200078e7802 */
[----:B------:R-:W-:Y:S03]  /*15350*/  STL [R1+0x5b00], R7 ;  /* 0x005b000701007387 */ /* 0x000fe60000100800 */
[----:B------:R-:W-:Y:S01]  /*15360*/  LOP3.LUT R28, R28, R29, RZ, 0xfc, !PT ;  /* 0x0000001d1c1c7212 */ /* 0x000fe200078efcff */
[----:B------:R-:W-:Y:S03]  /*15370*/  STL [R1+0x5afc], R0 ;  /* 0x005afc0001007387 */ /* 0x000fe60000100800 */
[----:B------:R-:W-:Y:S01]  /*15380*/  LOP3.LUT R28, R28, 0x20, RZ, 0x3c, !PT ;  /* 0x000000201c1c7812 */ /* 0x000fe200078e3cff */
[----:B------:R-:W-:Y:S04]  /*15390*/  STL [R1+0x5af8], R6 ;  /* 0x005af80601007387 */ /* 0x000fe80000100800 */
[----:B------:R-:W-:Y:S01]  /*153a0*/  STL [R1+0x5a08], R3 ;  /* 0x005a080301007387 */ /* 0x000fe20000100800 */
[-C--:B--2---:R-:W-:Y:S08]  /*153b0*/  HMMA.16816.F32 R12, R12, R4.reuse, RZ ;  /* 0x000000040c0c723c */ /* 0x084ff000000018ff */
[----:B---3--:R-:W-:Y:S11]  /*153c0*/  HMMA.16816.F32 R8, R8, R4, RZ ;  /* 0x000000040808723c */ /* 0x008ff600000018ff */
[----:B------:R-:W-:Y:S11]  /*153d0*/  @!UPT UIADD3 URZ, URZ, URZ, URZ ;  /* 0x0000003f3f3ff290 */ /* 0x000ff6000fffe03f */
[----:B------:R-:W-:Y:S01]  /*153e0*/  @!UPT UIADD3 URZ, URZ, URZ, URZ ;  /* 0x0000003f3f3ff290 */ /* 0x000fe2000fffe03f */
[----:B------:R-:W-:Y:S04]  /*153f0*/  STL.64 [R1+0x110], R8 ;  /* 0x0001100801007387 */ /* 0x000fe80000100a00 */
[----:B------:R-:W-:Y:S04]  /*15400*/  STL.64 [R1+0x118], R10 ;  /* 0x0001180a01007387 */ /* 0x000fe80000100a00 */
[----:B------:R-:W0:Y:S04]  /*15410*/  LDSM.16.MT88.4 R8, [R28+0x2000] ;  /* 0x002000001c08783b */ /* 0x000e280000004200 */
[----:B------:R-:W-:Y:S04]  /*15420*/  STL.64 [R1+0x120], R12 ;  /* 0x0001200c01007387 */ /* 0x000fe80000100a00 */
[----:B------:R-:W-:Y:S01]  /*15430*/  STL.64 [R1+0x128], R14 ;  /* 0x0001280e01007387 */ /* 0x000fe20000100a00 */
[----:B0-----:R-:W-:Y:S01]  /*15440*/  IMAD.MOV.U32 R7, RZ, RZ, R8 ;  /* 0x000000ffff077224 */ /* 0x001fe200078e0008 */
[----:B------:R-:W-:Y:S01]  /*15450*/  MOV R6, R10 ;  /* 0x0000000a00067202 */ /* 0x000fe20000000f00 */
[----:B------:R-:W-:-:S02]  /*15460*/  IMAD.MOV.U32 R0, RZ, RZ, R9 ;  /* 0x000000ffff007224 */ /* 0x000fc400078e0009 */
[----:B------:R-:W-:Y:S02]  /*15470*/  IMAD.MOV.U32 R2, RZ, RZ, R11 ;  /* 0x000000ffff027224 */ /* 0x000fe400078e000b */
[----:B------:R-:W-:Y:S11]  /*15480*/  HMMA.16816.F32 R8, R16, R4, RZ ;  /* 0x000000041008723c */ /* 0x000ff600000018ff */
[----:B------:R-:W-:Y:S11]  /*15490*/  @!UPT UIADD3 URZ, URZ, URZ, URZ ;  /* 0x0000003f3f3ff290 */ /* 0x000ff6000fffe03f */
[----:B------:R-:W-:Y:S01]  /*154a0*/  @!UPT UIADD3 URZ, URZ, URZ, URZ ;  /* 0x0000003f3f3ff290 */ /* 0x000fe2000fffe03f */
[----:B------:R-:W-:Y:S01]  /*154b0*/  STL [R1+0x190], R8 ;  /* 0x0001900801007387 */ /* 0x000fe20000100800 */
[----:B------:R-:W-:Y:S01]  /*154c0*/  IMAD.MOV.U32 R29, RZ, RZ, R9 ;  /* 0x000000ffff1d7224 */ /* 0x000fe200078e0009 */
[----:B------:R-:W-:Y:S02]  /*154d0*/  MOV R3, R11 ;  /* 0x0000000b00037202 */ /* 0x000fe40000000f00 */
[----:B------:R-:W-:Y:S04]  /*154e0*/  STL [R1+0x198], R10 ;  /* 0x0001980a01007387 */ /* 0x000fe80000100800 */
[----:B------:R-:W0:Y:S04]  /*154f0*/  LDSM.16.MT88.4 R8, [R28+0x2080] ;  /* 0x002080001c08783b */ /* 0x000e280000004200 */
[----:B------:R-:W-:Y:S04]  /*15500*/  STL [R1+0x5a10], R3 ;  /* 0x005a100301007387 */ /* 0x000fe80000100800 */
[----:B------:R-:W-:Y:S04]  /*15510*/  STL [R1+0x5a0c], R29 ;  /* 0x005a0c1d01007387 */ /* 0x000fe80000100800 */
[----:B0-----:R0:W-:Y:S04]  /*15520*/  STL.64 [R1+0x5a38], R10 ;  /* 0x005a380a01007387 */ /* 0x0011e80000100a00 */
[----:B------:R1:W-:Y:S01]  /*15530*/  STL.64 [R1+0x5a30], R8 ;  /* 0x005a300801007387 */ /* 0x0003e20000100a00 */
[----:B0-----:R-:W-:Y:S01]  /*15540*/  MOV R10, R6 ;  /* 0x00000006000a7202 */ /* 0x001fe20000000f00 */
[----:B-1----:R-:W-:-:S02]  /*15550*/  IMAD.MOV.U32 R8, RZ, RZ, R7 ;  /* 0x000000ffff087224 */ /* 0x002fc400078e0007 */
[----:B------:R-:W2:Y:S01]  /*15560*/  LDL.LU R7, [R1+0x5b00] ;  /* 0x005b000001077983 */ /* 0x000ea20000300800 */
[----:B------:R-:W-:-:S03]  /*15570*/  IMAD.MOV.U32 R9, RZ, RZ, R0 ;  /* 0x000000ffff097224 */ /* 0x000fc600078e0000 */
[----:B------:R-:W3:Y:S04]  /*15580*/  LDL.LU R0, [R1+0x5afc] ;  /* 0x005afc0001007983 */ /* 0x000ee80000300800 */
[----:B------:R-:W4:Y:S01]  /*15590*/  LDL.LU R6, [R1+0x5af8] ;  /* 0x005af80001067983 */ /* 0x000f220000300800 */
[-C--:B------:R-:W-:Y:S08]  /*155a0*/  HMMA.16816.F32 R16, R20, R4.reuse, RZ ;  /* 0x000000041410723c */ /* 0x080ff000000018ff */
[----:B------:R-:W-:Y:S01]  /*155b0*/  HMMA.16816.F32 R12, R24, R4, RZ ;  /* 0x00000004180c723c */ /* 0x000fe200000018ff */
[----:B------:R-:W-:Y:S01]  /*155c0*/  IMAD.MOV.U32 R11, RZ, RZ, R2 ;  /* 0x000000ffff0b7224 */ /* 0x000fe200078e0002 */
[----:B------:R-:W-:Y:S04]  /*155d0*/  LDSM.16.MT88.4 R20, [R28+0x2100] ;  /* 0x002100001c14783b */ /* 0x000fe80000004200 */
[----:B------:R-:W4:Y:S04]  /*155e0*/  LDL.LU R2, [R1+0x5af4] ;  /* 0x005af40001027983 */ /* 0x000f280000300800 */
[----:B------:R-:W-:Y:S04]  /*155f0*/  STL.64 [R1+0x5a58], R10 ;  /* 0x005a580a01007387 */ /* 0x000fe80000100a00 */
[----:B------:R2:W-:Y:S04]  /*15600*/  STL.64 [R1+0x5a50], R8 ;  /* 0x005a500801007387 */ /* 0x0005e80000100a00 */
[----:B------:R-:W-:Y:S04]  /*15610*/  STL.64 [R1+0x180], R16 ;  /* 0x0001801001007387 */ /* 0x000fe80000100a00 */
[----:B------:R-:W-:Y:S01]  /*15620*/  STL.64 [R1+0x188], R18 ;  /* 0x0001881201007387 */ /* 0x000fe20000100a00 */
[----:B--2---:R-:W-:-:S03]  /*15630*/  IMAD.MOV.U32 R8, RZ, RZ, R7 ;  /* 0x000000ffff087224 */ /* 0x004fc600078e0007 */
[----:B------:R-:W2:Y:S01]  /*15640*/  LDL.LU R7, [R1+0x5af0] ;  /* 0x005af00001077983 */ /* 0x000ea20000300800 */
[----:B---3--:R-:W-:-:S03]  /*15650*/  IMAD.MOV.U32 R10, RZ, RZ, R0 ;  /* 0x000000ffff0a7224 */ /* 0x008fc600078e0000 */
[----:B------:R-:W-:Y:S01]  /*15660*/  STL.64 [R1+0x170], R12 ;  /* 0x0001700c01007387 */ /* 0x000fe20000100a00 */
[----:B----4-:R-:W-:-:S03]  /*15670*/  MOV R9, R6 ;  /* 0x0000000600097202 */ /* 0x010fc60000000f00 */
[----:B------:R-:W-:Y:S04]  /*15680*/  STL.64 [R1+0x178], R14 ;  /* 0x0001780e01007387 */ /* 0x000fe80000100a00 */
[----:B------:R-:W3:Y:S04]  /*15690*/  LDL.LU R6, [R1+0x5aec] ;  /* 0x005aec0001067983 */ /* 0x000ee80000300800 */
[----:B------:R-:W4:Y:S04]  /*156a0*/  LDL.LU R0, [R1+0x5ae8] ;  /* 0x005ae80001007983 */ /* 0x000f280000300800 */
[----:B------:R-:W2:Y:S04]  /*156b0*/  LDL.LU R11, [R1+0x1c] ;  /* 0x00001c00010b7983 */ /* 0x000ea80000300800 */
[----:B--2---:R3:W-:Y:S04]  /*156c0*/  STL.64 [R1+0x5a78], R10 ;  /* 0x005a780a01007387 */ /* 0x0047e80000100a00 */
[----:B------:R0:W-:Y:S01]  /*156d0*/  STL.64 [R1+0x5a70], R8 ;  /* 0x005a700801007387 */ /* 0x0001e20000100a00 */
[----:B---3--:R-:W-:-:S02]  /*156e0*/  IMAD.MOV.U32 R10, RZ, RZ, R6 ;  /* 0x000000ffff0a7224 */ /* 0x008fc400078e0006 */
[----:B0-----:R-:W-:Y:S01]  /*156f0*/  IMAD.MOV.U32 R8, RZ, RZ, R2 ;  /* 0x000000ffff087224 */ /* 0x001fe200078e0002 */
[----:B------:R-:W-:Y:S01]  /*15700*/  MOV R9, R7 ;  /* 0x0000000700097202 */ /* 0x000fe20000000f00 */
[----:B------:R-:W2:Y:S01]  /*15710*/  LDL.LU R2, [R1+0x5ae4] ;  /* 0x005ae40001027983 */ /* 0x000ea20000300800 */
[----:B----4-:R-:W-:-:S03]  /*15720*/  IMAD.MOV.U32 R11, RZ, RZ, R0 ;  /* 0x000000ffff0b7224 */ /* 0x010fc600078e0000 */
[----:B------:R-:W3:Y:S04]  /*15730*/  LDL.LU R7, [R1+0x5ae0] ;  /* 0x005ae00001077983 */ /* 0x000ee80000300800 */
        /* <DEDUP_REMOVED lines=10> */
[----:B------:R2:W-:Y:S04]  /*157e0*/  STL.64 [R1+0x5a98], R10 ;  /* 0x005a980a01007387 */ /* 0x0005e80000100a00 */
[----:B------:R4:W-:Y:S01]  /*157f0*/  STL.64 [R1+0x5a90], R8 ;  /* 0x005a900801007387 */ /* 0x0009e20000100a00 */
[----:B--2---:R-:W-:Y:S01]  /*15800*/  MOV R11, R2 ;  /* 0x00000002000b7202 */ /* 0x004fe20000000f00 */
[----:B---3--:R-:W-:-:S02]  /*15810*/  IMAD.MOV.U32 R10, RZ, RZ, R7 ;  /* 0x000000ffff0a7224 */ /* 0x008fc400078e0007 */
[----:B----4-:R-:W-:Y:S01]  /*15820*/  IMAD.MOV.U32 R9, RZ, RZ, R6 ;  /* 0x000000ffff097224 */ /* 0x010fe200078e0006 */
[----:B------:R-:W-:Y:S02]  /*15830*/  MOV R8, R0 ;  /* 0x0000000000087202 */ /* 0x000fe40000000f00 */
[----:B------:R-:W2:Y:S04]  /*15840*/  LDL.LU R0, [R1+0x5ad4] ;  /* 0x005ad40001007983 */ /* 0x000ea80000300800 */
[----:B------:R-:W3:Y:S04]  /*15850*/  LDL.LU R6, [R1+0x5ad0] ;  /* 0x005ad00001067983 */ /* 0x000ee80000300800 */
[----:B------:R-:W4:Y:S04]  /*15860*/  LDL.LU R7, [R1+0x5acc] ;  /* 0x005acc0001077983 */ /* 0x000f280000300800 */
[----:B------:R-:W2:Y:S04]  /*15870*/  LDL.LU R2, [R1+0x5ac8] ;  /* 0x005ac80001027983 */ /* 0x000ea80000300800 */
[----:B------:R-:W2:Y:S04]  /*15880*/  LDL.LU R24, [R1+0x70] ;  /* 0x0000700001187983 */ /* 0x000ea80000300800 */
[----:B------:R-:W2:Y:S04]  /*15890*/  LDL.LU R25, [R1+0x74] ;  /* 0x0000740001197983 */ /* 0x000ea80000300800 */
[----:B------:R-:W2:Y:S04]  /*158a0*/  LDL.LU R26, [R1+0x78] ;  /* 0x00007800011a7983 */ /* 0x000ea80000300800 */
[----:B------:R-:W2:Y:S04]  /*158b0*/  LDL.LU R27, [R1+0x7c] ;  /* 0x00007c00011b7983 */ /* 0x000ea80000300800 */
[----:B--2---:R-:W-:Y:S04]  /*158c0*/  STL.64 [R1+0x5a48], R26 ;  /* 0x005a481a01007387 */ /* 0x004fe80000100a00 */
[----:B------:R0:W-:Y:S04]  /*158d0*/  STL.64 [R1+0x5a40], R24 ;  /* 0x005a401801007387 */ /* 0x0001e80000100a00 */
[----:B0-----:R-:W2:Y:S01]  /*158e0*/  LDL.LU R24, [R1+0x80] ;  /* 0x0000800001187983 */ /* 0x001ea20000300800 */
[----:B----4-:R-:W-:Y:S01]  /*158f0*/  IMAD.MOV.U32 R26, RZ, RZ, R7 ;  /* 0x000000ffff1a7224 */ /* 0x010fe200078e0007 */
[----:B---3--:R-:W-:Y:S01]  /*15900*/  MOV R27, R6 ;  /* 0x00000006001b7202 */ /* 0x008fe20000000f00 */
[----:B------:R-:W-:-:S02]  /*15910*/  IMAD.MOV.U32 R25, RZ, RZ, R2 ;  /* 0x000000ffff197224 */ /* 0x000fc400078e0002 */
[----:B------:R-:W3:Y:S04]  /*15920*/  LDL.LU R2, [R1+0x5ac4] ;  /* 0x005ac40001027983 */ /* 0x000ee80000300800 */
[----:B------:R-:W4:Y:S04]  /*15930*/  LDL.LU R7, [R1+0x5ac0] ;  /* 0x005ac00001077983 */ /* 0x000f280000300800 */
[----:B------:R-:W3:Y:S04]  /*15940*/  LDL.LU R6, [R1+0x5abc] ;  /* 0x005abc0001067983 */ /* 0x000ee80000300800 */
[----:B------:R-:W-:Y:S04]  /*15950*/  STL.64 [R1+0x5a68], R26 ;  /* 0x005a681a01007387 */ /* 0x000fe80000100a00 */
[----:B--2---:R0:W-:Y:S04]  /*15960*/  STL.64 [R1+0x5a60], R24 ;  /* 0x005a601801007387 */ /* 0x0041e80000100a00 */
[----:B0-----:R-:W2:Y:S04]  /*15970*/  LDL.LU R24, [R1+0xa0] ;  /* 0x0000a00001187983 */ /* 0x001ea80000300800 */
[----:B------:R-:W2:Y:S04]  /*15980*/  LDL.LU R25, [R1+0xa4] ;  /* 0x0000a40001197983 */ /* 0x000ea80000300800 */
[----:B------:R-:W2:Y:S04]  /*15990*/  LDL.LU R26, [R1+0xa8] ;  /* 0x0000a800011a7983 */ /* 0x000ea80000300800 */
[----:B------:R-:W2:Y:S04]  /*159a0*/  LDL.LU R27, [R1+0xac] ;  /* 0x0000ac00011b7983 */ /* 0x000ea80000300800 */
[----:B--2---:R-:W-:Y:S04]  /*159b0*/  STL.64 [R1+0x5a88], R26 ;  /* 0x005a881a01007387 */ /* 0x004fe80000100a00 */
[----:B------:R0:W-:Y:S04]  /*159c0*/  STL.64 [R1+0x5a80], R24 ;  /* 0x005a801801007387 */ /* 0x0001e80000100a00 */
[----:B0-----:R-:W2:Y:S04]  /*159d0*/  LDL.LU R24, [R1+0xc0] ;  /* 0x0000c00001187983 */ /* 0x001ea80000300800 */
[----:B------:R-:W2:Y:S01]  /*159e0*/  LDL.LU R25, [R1+0xc4] ;  /* 0x0000c40001197983 */ /* 0x000ea20000300800 */
[----:B---3--:R-:W-:-:S02]  /*159f0*/  IMAD.MOV.U32 R26, RZ, RZ, R6 ;  /* 0x000000ffff1a7224 */ /* 0x008fc400078e0006 */
[----:B----4-:R-:W-:Y:S01]  /*15a00*/  IMAD.MOV.U32 R27, RZ, RZ, R7 ;  /* 0x000000ffff1b7224 */ /* 0x010fe200078e0007 */
[----:B------:R-:W3:Y:S04]  /*15a10*/  LDL.LU R6, [R1+0x5ab8] ;  /* 0x005ab80001067983 */ /* 0x000ee80000300800 */
[----:B------:R-:W3:Y:S04]  /*15a20*/  LDL.LU R7, [R1+0x5ab4] ;  /* 0x005ab40001077983 */ /* 0x000ee80000300800 */
[----:B------:R-:W-:Y:S04]  /*15a30*/  STL.64 [R1+0x5aa8], R26 ;  /* 0x005aa81a01007387 */ /* 0x000fe80000100a00 */
[----:B--2---:R0:W-:Y:S04]  /*15a40*/  STL.64 [R1+0x5aa0], R24 ;  /* 0x005aa01801007387 */ /* 0x0041e80000100a00 */
[----:B0-----:R-:W2:Y:S04]  /*15a50*/  LDL.LU R24, [R1+0xe0] ;  /* 0x0000e00001187983 */ /* 0x001ea80000300800 */
[----:B------:R-:W2:Y:S04]  /*15a60*/  LDL.LU R25, [R1+0xe4] ;  /* 0x0000e40001197983 */ /* 0x000ea80000300800 */
[----:B------:R-:W2:Y:S04]  /*15a70*/  LDL.LU R26, [R1+0xe8] ;  /* 0x0000e800011a7983 */ /* 0x000ea80000300800 */
[----:B------:R-:W2:Y:S01]  /*15a80*/  LDL.LU R27, [R1+0xec] ;  /* 0x0000ec00011b7983 */ /* 0x000ea20000300800 */
[----:B---3--:R-:W-:Y:S03]  /*15a90*/  HMMA.16816.F32 R12, R12, R6, R16 ;  /* 0x000000060c0c723c */ /* 0x008fe60000001810 */
[----:B------:R-:W0:Y:S11]  /*15aa0*/  LDSM.16.MT88.4 R16, [R28+0x2180] ;  /* 0x002180001c10783b */ /* 0x000e360000004200 */
[----:B------:R-:W-:Y:S09]  /*15ab0*/  @!UPT UIADD3 URZ, URZ, URZ, URZ ;  /* 0x0000003f3f3ff290 */ /* 0x000ff2000fffe03f */
[----:B------:R-:W-:Y:S04]  /*15ac0*/  STL.64 [R1+0x160], R12 ;  /* 0x0001600c01007387 */ /* 0x000fe80000100a00 */
[----:B------:R-:W-:Y:S04]  /*15ad0*/  STL.64 [R1+0x168], R14 ;  /* 0x0001680e01007387 */ /* 0x000fe80000100a00 */
[----:B------:R-:W-:Y:S04]  /*15ae0*/  LDSM.16.MT88.4 R12, [R2+0x2000] ;  /* 0x00200000020c783b */ /* 0x000fe80000004200 */
[----:B0-----:R0:W-:Y:S04]  /*15af0*/  STL.64 [R1+0x5a28], R18 ;  /* 0x005a281201007387 */ /* 0x0011e80000100a00 */
[----:B------:R1:W-:Y:S01]  /*15b00*/  STL.64 [R1+0x5a20], R16 ;  /* 0x005a201001007387 */ /* 0x0003e20000100a00 */
[----:B0-----:R-:W-:-:S03]  /*15b10*/  MOV R19, R0 ;  /* 0x0000000000137202 */ /* 0x001fc60000000f00 */
[----:B-1----:R-:W3:Y:S04]  /*15b20*/  LDL.LU R16, [R1+0xb0] ;  /* 0x0000b00001107983 */ /* 0x002ee80000300800 */
[----:B------:R-:W3:Y:S04]  /*15b30*/  LDL.LU R17, [R1+0xb4] ;  /* 0x0000b40001117983 */ /* 0x000ee80000300800 */
[----:B------:R-:W3:Y:S04]  /*15b40*/  LDL.LU R18, [R1+0xb8] ;  /* 0x0000b80001127983 */ /* 0x000ee80000300800 */
[----:B------:R-:W4:Y:S04]  /*15b50*/  LDL.LU R0, [R1+0x5ab0] ;  /* 0x005ab00001007983 */ /* 0x000f280000300800 */
[----:B------:R-:W-:Y:S01]  /*15b60*/  STL [R1+0x5a14], R28 ;  /* 0x005a141c01007387 */ /* 0x000fe20000100800 */
[-C--:B--2---:R-:W-:Y:S03]  /*15b70*/  HMMA.16816.F32 R8, R8, R6.reuse, R24 ;  /* 0x000000060808723c */ /* 0x084fe60000001818 */
[----:B------:R-:W2:Y:S04]  /*15b80*/  LDL.LU.64 R26, [R1+0x5aa8] ;  /* 0x005aa800011a7983 */ /* 0x000ea80000300a00 */
[----:B------:R-:W2:Y:S11]  /*15b90*/  LDL.LU.64 R24, [R1+0x5aa0] ;  /* 0x005aa00001187983 */ /* 0x000eb60000300a00 */
[----:B------:R-:W-:Y:S05]  /*15ba0*/  @!UPT UIADD3 URZ, URZ, URZ, URZ ;  /* 0x0000003f3f3ff290 */ /* 0x000fea000fffe03f */
[----:B------:R-:W-:Y:S04]  /*15bb0*/  STL.64 [R1+0x150], R8 ;  /* 0x0001500801007387 */ /* 0x000fe80000100a00 */
[----:B------:R0:W-:Y:S04]  /*15bc0*/  STL.64 [R1+0x158], R10 ;  /* 0x0001580a01007387 */ /* 0x0001e80000100a00 */
[----:B0-----:R-:W2:Y:S04]  /*15bd0*/  LDL.LU.64 R10, [R1+0x5a98] ;  /* 0x005a9800010a7983 */ /* 0x001ea80000300a00 */
[----:B------:R-:W2:Y:S02]  /*15be0*/  LDL.LU.64 R8, [R1+0x5a90] ;  /* 0x005a900001087983 */ /* 0x000ea40000300a00 */
[----:B--2---:R-:W-:Y:S02]  /*15bf0*/  HMMA.16816.F32 R8, R8, R6, R24 ;  /* 0x000000060808723c */ /* 0x004fe40000001818 */
[----:B------:R-:W2:Y:S04]  /*15c00*/  LDL.LU.64 R26, [R1+0x5a88] ;  /* 0x005a8800011a7983 */ /* 0x000ea80000300a00 */
[----:B------:R-:W2:Y:S11]  /*15c10*/  LDL.LU.64 R24, [R1+0x5a80] ;  /* 0x005a800001187983 */ /* 0x000eb60000300a00 */
[----:B------:R-:W-:Y:S06]  /*15c20*/  @!UPT UIADD3 URZ, URZ, URZ, URZ ;  /* 0x0000003f3f3ff290 */ /* 0x000fec000fffe03f */
[----:B------:R-:W-:Y:S04]  /*15c30*/  STL.64 [R1+0x1a0], R8 ;  /* 0x0001a00801007387 */ /* 0x000fe80000100a00 */
[----:B------:R-:W-:Y:S04]  /*15c40*/  STL.64 [R1+0x1a8], R10 ;  /* 0x0001a80a01007387 */ /* 0x000fe80000100a00 */
[----:B------:R-:W0:Y:S02]  /*15c50*/  LDSM.16.MT88.4 R8, [R2+0x2080] ;  /* 0x002080000208783b */ /* 0x000e240000004200 */
[----:B0-----:R-:W-:Y:S01]  /*15c60*/  MOV R5, R10 ;  /* 0x0000000a00057202 */ /* 0x001fe20000000f00 */
[----:B------:R-:W-:-:S02]  /*15c70*/  IMAD.MOV.U32 R4, RZ, RZ, R11 ;  /* 0x000000ffff047224 */ /* 0x000fc400078e000b */
[----:B------:R-:W-:Y:S01]  /*15c80*/  IMAD.MOV.U32 R3, RZ, RZ, R8 ;  /* 0x000000ffff037224 */ /* 0x000fe200078e0008 */
[----:B------:R-:W2:Y:S01]  /*15c90*/  LDL.LU.64 R10, [R1+0x5a78] ;  /* 0x005a7800010a7983 */ /* 0x000ea20000300a00 */
[----:B------:R-:W-:-:S03]  /*15ca0*/  IMAD.MOV.U32 R29, RZ, RZ, R9 ;  /* 0x000000ffff1d7224 */ /* 0x000fc600078e0009 */
[----:B------:R-:W2:Y:S04]  /*15cb0*/  LDL.LU.64 R8, [R1+0x5a70] ;  /* 0x005a700001087983 */ /* 0x000ea80000300a00 */
[----:B------:R-:W-:Y:S04]  /*15cc0*/  STL [R1+0x5a1c], R29 ;  /* 0x005a1c1d01007387 */ /* 0x000fe80000100800 */
        /* <DEDUP_REMOVED lines=9> */
[-C--:B--2---:R-:W-:Y:S02]  /*15d60*/  HMMA.16816.F32 R8, R8, R6.reuse, R24 ;  /* 0x000000060808723c */ /* 0x084fe40000001818 */
[----:B------:R-:W2:Y:S04]  /*15d70*/  LDL.LU.64 R26, [R1+0x5a48] ;  /* 0x005a4800011a7983 */ /* 0x000ea80000300a00 */
[----:B------:R-:W2:Y:S11]  /*15d80*/  LDL.LU.64 R24, [R1+0x5a40] ;  /* 0x005a400001187983 */ /* 0x000eb60000300a00 */
[----:B------:R-:W-:Y:S06]  /*15d90*/  @!UPT UIADD3 URZ, URZ, URZ, URZ ;  /* 0x0000003f3f3ff290 */ /* 0x000fec000fffe03f */
[----:B------:R-:W-:Y:S04]  /*15da0*/  STL.64 [R1+0x100], R8 ;  /* 0x0001000801007387 */ /* 0x000fe80000100a00 */
[----:B------:R-:W-:Y:S04]  /*15db0*/  STL.64 [R1+0x108], R10 ;  /* 0x0001080a01007387 */ /* 0x000fe80000100a00 */
[----:B------:R-:W0:Y:S04]  /*15dc0*/  LDSM.16.MT88.4 R8, [R2+0x2100] ;  /* 0x002100000208783b */ /* 0x000e280000004200 */
[----:B0-----:R0:W-:Y:S01]  /*15dd0*/  STL [R1+0x18], R10 ;  /* 0x0000180a01007387 */ /* 0x0011e20000100800 */
[----:B------:R-:W-:Y:S01]  /*15de0*/  IMAD.MOV.U32 R28, RZ, RZ, R11 ;  /* 0x000000ffff1c7224 */ /* 0x000fe200078e000b */
[----:B------:R-:W-:Y:S01]  /*15df0*/  MOV R5, R9 ;  /* 0x0000000900057202 */ /* 0x000fe20000000f00 */
[----:B------:R-:W-:Y:S01]  /*15e00*/  IMAD.MOV.U32 R29, RZ, RZ, R8 ;  /* 0x000000ffff1d7224 */ /* 0x000fe200078e0008 */
[----:B0-----:R-:W2:Y:S04]  /*15e10*/  LDL.LU.64 R10, [R1+0x5a38] ;  /* 0x005a3800010a7983 */ /* 0x001ea80000300a00 */
[----:B------:R-:W2:Y:S01]  /*15e20*/  LDL.LU.64 R8, [R1+0x5a30] ;  /* 0x005a300001087983 */ /* 0x000ea20000300a00 */
[-C--:B---3--:R-:W-:Y:S08]  /*15e30*/  HMMA.16816.F32 R20, R20, R6.reuse, R16 ;  /* 0x000000061414723c */ /* 0x088ff00000001810 */
[----:B--2---:R-:W-:Y:S01]  /*15e40*/  HMMA.16816.F32 R8, R8, R6, R24 ;  /* 0x000000060808723c */ /* 0x004fe20000001818 */
[----:B------:R-:W0:Y:S11]  /*15e50*/  LDSM.16.MT88.4 R24, [R2+0x2180] ;  /* 0x002180000218783b */ /* 0x000e360000004200 */
[----:B------:R-:W-:Y:S11]  /*15e60*/  @!UPT UIADD3 URZ, URZ, URZ, URZ ;  /* 0x0000003f3f3ff290 */ /* 0x000ff6000fffe03f */
[----:B------:R-:W-:Y:S04]  /*15e70*/  STL.64 [R1+0x1b0], R8 ;  /* 0x0001b00801007387 */ /* 0x000fe80000100a00 */
[----:B------:R0:W-:Y:S02]  /*15e80*/  STL.64 [R1+0x1b8], R10 ;  /* 0x0001b80a01007387 */ /* 0x0001e40000100a00 */
[----:B0-----:R-:W-:Y:S01]  /*15e90*/  IMAD.MOV.U32 R11, RZ, RZ, R24 ;  /* 0x000000ffff0b7224 */ /* 0x001fe200078e0018 */
[----:B------:R-:W-:Y:S01]  /*15ea0*/  MOV R10, R25 ;  /* 0x00000019000a7202 */ /* 0x000fe20000000f00 */
[----:B------:R-:W-:Y:S02]  /*15eb0*/  IMAD.MOV.U32 R9, RZ, RZ, R26 ;  /* 0x000000ffff097224 */ /* 0x000fe400078e001a */
[----:B------:R-:W-:-:S02]  /*15ec0*/  IMAD.MOV.U32 R8, RZ, RZ, R27 ;  /* 0x000000ffff087224 */ /* 0x000fc400078e001b */
[----:B----4-:R-:W0:Y:S04]  /*15ed0*/  LDSM.16.MT88.4 R24, [R0+0x2000] ;  /* 0x002000000018783b */ /* 0x010e280000004200 */
[----:B------:R-:W-:Y:S04]  /*15ee0*/  STL [R1+0x596c], R2 ;  /* 0x00596c0201007387 */ /* 0x000fe80000100800 */
[----:B0-----:R-:W-:Y:S04]  /*15ef0*/  STL.64 [R1+0x59d0], R26 ;  /* 0x0059d01a01007387 */ /* 0x001fe80000100a00 */
[----:B------:R0:W-:Y:S04]  /*15f00*/  STL.64 [R1+0x59c8], R24 ;  /* 0x0059c81801007387 */ /* 0x0001e80000100a00 */
[----:B0-----:R-:W2:Y:S04]  /*15f10*/  LDL.LU R24, [R1+0x50] ;  /* 0x0000500001187983 */ /* 0x001ea80000300800 */
[----:B------:R-:W2:Y:S04]  /*15f20*/  LDL.LU R25, [R1+0x54] ;  /* 0x0000540001197983 */ /* 0x000ea80000300800 */
[----:B------:R-:W2:Y:S04]  /*15f30*/  LDL.LU R26, [R1+0x58] ;  /* 0x00005800011a7983 */ /* 0x000ea80000300800 */
[----:B------:R-:W2:Y:S04]  /*15f40*/  LDL.LU R27, [R1+0x5c] ;  /* 0x00005c00011b7983 */ /* 0x000ea80000300800 */
[----:B------:R-:W3:Y:S04]  /*15f50*/  LDL.LU.64 R18, [R1+0x5a28] ;  /* 0x005a280001127983 */ /* 0x000ee80000300a00 */
[----:B------:R-:W3:Y:S04]  /*15f60*/  LDL.LU.64 R16, [R1+0x5a20] ;  /* 0x005a200001107983 */ /* 0x000ee80000300a00 */
[----:B------:R0:W-:Y:S04]  /*15f70*/  STL.64 [R1+0x140], R20 ;  /* 0x0001401401007387 */ /* 0x0001e80000100a00 */
[----:B------:R1:W-:Y:S04]  /*15f80*/  STL.64 [R1+0x148], R22 ;  /* 0x0001481601007387 */ /* 0x0003e80000100a00 */
[----:B0-----:R-:W3:Y:S04]  /*15f90*/  LDL.LU R20, [R1+0x60] ;  /* 0x0000600001147983 */ /* 0x001ee80000300800 */
[----:B------:R-:W3:Y:S04]  /*15fa0*/  LDL.LU R21, [R1+0x64] ;  /* 0x0000640001157983 */ /* 0x000ee80000300800 */
[----:B-1----:R-:W3:Y:S04]  /*15fb0*/  LDL.LU R22, [R1+0x68] ;  /* 0x0000680001167983 */ /* 0x002ee80000300800 */
[----:B------:R-:W3:Y:S01]  /*15fc0*/  LDL.LU R23, [R1+0x6c] ;  /* 0x00006c0001177983 */ /* 0x000ee20000300800 */
[----:B--2---:R-:W-:Y:S07]  /*15fd0*/  HMMA.16816.F32 R12, R12, R6, R24 ;  /* 0x000000060c0c723c */ /* 0x004fee0000001818 */
[----:B------:R-:W-:Y:S01]  /*15fe0*/  IMAD.MOV.U32 R26, RZ, RZ, R9 ;  /* 0x000000ffff1a7224 */ /* 0x000fe200078e0009 */
[----:B------:R-:W-:Y:S01]  /*15ff0*/  MOV R27, R8 ;  /* 0x00000008001b7202 */ /* 0x000fe20000000f00 */
[----:B------:R-:W-:Y:S01]  /*16000*/  IMAD.MOV.U32 R25, RZ, RZ, R10 ;  /* 0x000000ffff197224 */ /* 0x000fe200078e000a */
[----:B------:R-:W-:-:S02]  /*16010*/  MOV R24, R11 ;  /* 0x0000000b00187202 */ /* 0x000fc40000000f00 */
[----:B------:R-:W-:Y:S01]  /*16020*/  LDSM.16.MT88.4 R8, [R0+0x2180] ;  /* 0x002180000008783b */ /* 0x000fe20000004200 */
[----:B---3--:R-:W-:Y:S03]  /*16030*/  HMMA.16816.F32 R16, R16, R6, R20 ;  /* 0x000000061010723c */ /* 0x008fe60000001814 */
[----:B------:R-:W0:Y:S11]  /*16040*/  LDSM.16.MT88.4 R20, [R0+0x2080] ;  /* 0x002080000014783b */ /* 0x000e360000004200 */
[----:B------:R-:W-:Y:S09]  /*16050*/  @!UPT UIADD3 URZ, URZ, URZ, URZ ;  /* 0x0000003f3f3ff290 */ /* 0x000ff2000fffe03f */
[----:B------:R-:W-:Y:S04]  /*16060*/  STL.64 [R1+0xe0], R16 ;  /* 0x0000e01001007387 */ /* 0x000fe80000100a00 */
[----:B------:R-:W-:Y:S04]  /*16070*/  STL.64 [R1+0xe8], R18 ;  /* 0x0000e81201007387 */ /* 0x000fe80000100a00 */
[----:B------:R-:W-:Y:S04]  /*16080*/  STL.64 [R1+0xa0], R12 ;  /* 0x0000a00c01007387 */ /* 0x000fe80000100a00 */
[----:B------:R-:W-:Y:S04]  /*16090*/  STL.64 [R1+0xa8], R14 ;  /* 0x0000a80e01007387 */ /* 0x000fe80000100a00 */
[----:B------:R-:W-:Y:S04]  /*160a0*/  STL.64 [R1+0x59f0], R26 ;  /* 0x0059f01a01007387 */ /* 0x000fe80000100a00 */
[----:B------:R1:W-:Y:S04]  /*160b0*/  STL.64 [R1+0x59e8], R24 ;  /* 0x0059e81801007387 */ /* 0x0003e80000100a00 */
[----:B------:R-:W2:Y:S01]  /*160c0*/  LDSM.16.MT88.4 R16, [R0+0x2100] ;  /* 0x002100000010783b */ /* 0x000ea20000004200 */
[----:B-1----:R-:W-:-:S03]  /*160d0*/  IMAD.MOV.U32 R24, RZ, RZ, R29 ;  /* 0x000000ffff187224 */ /* 0x002fc600078e001d */
[----:B------:R-:W3:Y:S01]  /*160e0*/  LDL.LU R29, [R1+0x5a1c] ;  /* 0x005a1c00011d7983 */ /* 0x000ee20000300800 */
[----:B------:R-:W-:-:S03]  /*160f0*/  IMAD.MOV.U32 R25, RZ, RZ, R5 ;  /* 0x000000ffff197224 */ /* 0x000fc600078e0005 */
[----:B------:R-:W4:Y:S04]  /*16100*/  LDL.LU R5, [R1+0x5a18] ;  /* 0x005a180001057983 */ /* 0x000f280000300800 */
[----:B------:R-:W2:Y:S01]  /*16110*/  LDL.LU R26, [R1+0x18] ;  /* 0x00001800011a7983 */ /* 0x000ea20000300800 */
[----:B------:R-:W-:Y:S01]  /*16120*/  MOV R27, R28 ;  /* 0x0000001c001b7202 */ /* 0x000fe20000000f00 */
[----:B------:R-:W-:Y:S02]  /*16130*/  IMAD.MOV.U32 R12, RZ, RZ, R3 ;  /* 0x000000ffff0c7224 */ /* 0x000fe400078e0003 */
[----:B------:R-:W4:Y:S01]  /*16140*/  LDL.LU R28, [R1+0x5a14] ;  /* 0x005a1400011c7983 */ /* 0x000f220000300800 */
[----:B---3--:R-:W-:-:S03]  /*16150*/  IMAD.MOV.U32 R13, RZ, RZ, R29 ;  /* 0x000000ffff0d7224 */ /* 0x008fc600078e001d */
[----:B--2---:R-:W-:Y:S04]  /*16160*/  STL.64 [R1+0x5a00], R26 ;  /* 0x005a001a01007387 */ /* 0x004fe80000100a00 */
[----:B------:R1:W-:Y:S04]  /*16170*/  STL.64 [R1+0x59f8], R24 ;  /* 0x0059f81801007387 */ /* 0x0003e80000100a00 */
[----:B------:R-:W2:Y:S04]  /*16180*/  LDL.LU R3, [R1+0x5a10] ;  /* 0x005a100001037983 */ /* 0x000ea80000300800 */
[----:B------:R-:W3:Y:S04]  /*16190*/  LDL.LU R29, [R1+0x5a0c] ;  /* 0x005a0c00011d7983 */ /* 0x000ee80000300800 */
[----:B-1----:R-:W2:Y:S04]  /*161a0*/  LDL.LU R24, [R1+0xd0] ;  /* 0x0000d00001187983 */ /* 0x002ea80000300800 */
[----:B------:R-:W2:Y:S04]  /*161b0*/  LDL.LU R25, [R1+0xd4] ;  /* 0x0000d40001197983 */ /* 0x000ea80000300800 */
[----:B------:R-:W2:Y:S04]  /*161c0*/  LDL.LU R26, [R1+0xd8] ;  /* 0x0000d800011a7983 */ /* 0x000ea80000300800 */
[----:B------:R-:W2:Y:S04]  /*161d0*/  LDL.LU R27, [R1+0xdc] ;  /* 0x0000dc00011b7983 */ /* 0x000ea80000300800 */
[----:B0-----:R-:W-:Y:S04]  /*161e0*/  STL.64 [R1+0x59c0], R22 ;  /* 0x0059c01601007387 */ /* 0x001fe80000100a00 */
[----:B------:R0:W-:Y:S04]  /*161f0*/  STL.64 [R1+0x59b8], R20 ;  /* 0x0059b81401007387 */ /* 0x0001e80000100a00 */
[----:B0-----:R-:W2:Y:S04]  /*16200*/  LDL.LU R20, [R1+0x120] ;  /* 0x0001200001147983 */ /* 0x001ea80000300800 */
[----:B------:R-:W2:Y:S04]  /*16210*/  LDL.LU R21, [R1+0x124] ;  /* 0x0001240001157983 */ /* 0x000ea80000300800 */
[----:B------:R-:W2:Y:S04]  /*16220*/  LDL.LU R22, [R1+0x128] ;  /* 0x0001280001167983 */ /* 0x000ea80000300800 */
[----:B------:R-:W2:Y:S01]  /*16230*/  LDL.LU R23, [R1+0x12c] ;  /* 0x00012c0001177983 */ /* 0x000ea20000300800 */
[----:B----4-:R-:W-:Y:S01]  /*16240*/  MOV R14, R5 ;  /* 0x00000005000e7202 */ /* 0x010fe20000000f00 */
[----:B------:R-:W-:-:S02]  /*16250*/  IMAD.MOV.U32 R15, RZ, RZ, R4 ;  /* 0x000000ffff0f7224 */ /* 0x000fc400078e0004 */
[----:B--2---:R-:W-:Y:S04]  /*16260*/  STL.64 [R1+0x59e0], R22 ;  /* 0x0059e01601007387 */ /* 0x004fe80000100a00 */
[----:B------:R0:W-:Y:S04]  /*16270*/  STL.64 [R1+0x59d8], R20 ;  /* 0x0059d81401007387 */ /* 0x0001e80000100a00 */
[----:B0-----:R-:W2:Y:S04]  /*16280*/  LDL.LU R20, [R1+0x110] ;  /* 0x0001100001147983 */ /* 0x001ea80000300800 */
[----:B------:R-:W2:Y:S04]  /*16290*/  LDL.LU R21, [R1+0x114] ;  /* 0x0001140001157983 */ /* 0x000ea80000300800 */
[----:B------:R-:W2:Y:S04]  /*162a0*/  LDL.LU R22, [R1+0x118] ;  /* 0x0001180001167983 */ /* 0x000ea80000300800 */
[----:B------:R-:W2:Y:S04]  /*162b0*/  LDL.LU R23, [R1+0x11c] ;  /* 0x00011c0001177983 */ /* 0x000ea80000300800 */
[----:B------:R0:W-:Y:S04]  /*162c0*/  STL [R1+0x59ac], R16 ;  /* 0x0059ac1001007387 */ /* 0x0001e80000100800 */
[----:B------:R1:W-:Y:S04]  /*162d0*/  STL [R1+0x59a8], R17 ;  /* 0x0059a81101007387 */ /* 0x0003e80000100800 */
[----:B------:R4:W-:Y:S04]  /*162e0*/  STL [R1+0x59a4], R18 ;  /* 0x0059a41201007387 */ /* 0x0009e80000100800 */
[----:B------:R3:W-:Y:S04]  /*162f0*/  STL [R1+0x59a0], R19 ;  /* 0x0059a01301007387 */ /* 0x0007e80000100800 */
[----:B0-----:R-:W2:Y:S04]  /*16300*/  LDL.LU R16, [R1+0xf0] ;  /* 0x0000f00001107983 */ /* 0x001ea80000300800 */
[----:B-1----:R-:W2:Y:S04]  /*16310*/  LDL.LU R17, [R1+0xf4] ;  /* 0x0000f40001117983 */ /* 0x002ea80000300800 */
[----:B----4-:R-:W2:Y:S04]  /*16320*/  LDL.LU R18, [R1+0xf8] ;  /* 0x0000f80001127983 */ /* 0x010ea80000300800 */
[----:B---3--:R-:W2:Y:S04]  /*16330*/  LDL.LU R19, [R1+0xfc] ;  /* 0x0000fc0001137983 */ /* 0x008ea80000300800 */
[----:B------:R0:W-:Y:S04]  /*16340*/  STL.64 [R1+0x5998], R10 ;  /* 0x0059980a01007387 */ /* 0x0001e80000100a00 */
[----:B------:R1:W-:Y:S01]  /*16350*/  STL.64 [R1+0x5990], R8 ;  /* 0x0059900801007387 */ /* 0x0003e20000100a00 */
[----:B0-----:R-:W-:-:S03]  /*16360*/  MOV R11, R3 ;  /* 0x00000003000b7202 */ /* 0x001fc60000000f00 */
[----:B-1----:R-:W3:Y:S04]  /*16370*/  LDL.LU R8, [R1+0x190] ;  /* 0x0001900001087983 */ /* 0x002ee80000300800 */
[----:B------:R-:W3:Y:S04]  /*16380*/  LDL.LU R10, [R1+0x198] ;  /* 0x00019800010a7983 */ /* 0x000ee80000300800 */
[----:B------:R-:W4:Y:S01]  /*16390*/  LDL.LU R3, [R1+0x5a08] ;  /* 0x005a080001037983 */ /* 0x000f220000300800 */
[----:B------:R-:W-:Y:S03]  /*163a0*/  HMMA.16816.F32 R12, R12, R6, R24 ;  /* 0x000000060c0c723c */ /* 0x000fe60000001818 */
[----:B------:R-:W-:Y:S04]  /*163b0*/  STL [R1+0x5968], R0 ;  /* 0x0059680001007387 */ /* 0x000fe80000100800 */
[----:B------:R-:W2:Y:S04]  /*163c0*/  LDL.LU.64 R26, [R1+0x5a00] ;  /* 0x005a0000011a7983 */ /* 0x000ea80000300a00 */
[----:B------:R-:W2:Y:S04]  /*163d0*/  LDL.LU.64 R24, [R1+0x59f8] ;  /* 0x0059f80001187983 */ /* 0x000ea80000300a00 */
[----:B------:R-:W0:Y:S01]  /*163e0*/  S2R R5, SR_TID.X ;  /* 0x0000000000057919 */ /* 0x000e220000002100 */
[----:B------:R-:W-:-:S03]  /*163f0*/  IMAD.MOV.U32 R9, RZ, RZ, R29 ;  /* 0x000000ffff097224 */ /* 0x000fc600078e001d */
[----:B------:R-:W1:Y:S04]  /*16400*/  S2R R29, SR_TID.X ;  /* 0x00000000001d7919 */ /* 0x000e680000002100 */
[----:B------:R-:W-:Y:S04]  /*16410*/  STL.64 [R1+0xd0], R12 ;  /* 0x0000d00c01007387 */ /* 0x000fe80000100a00 */
[----:B------:R-:W-:Y:S01]  /*16420*/  STL.64 [R1+0xd8], R14 ;  /* 0x0000d80e01007387 */ /* 0x000fe20000100a00 */
[----:B0-----:R-:W-:Y:S02]  /*16430*/  LOP3.LUT R5, R5, 0x7, RZ, 0xc0, !PT ;  /* 0x0000000705057812 */ /* 0x001fe400078ec0ff */
[----:B-1----:R-:W-:-:S03]  /*16440*/  LOP3.LUT R4, R29, 0x1e0, RZ, 0xc0, !PT ;  /* 0x000001e01d047812 */ /* 0x002fc600078ec0ff */
[----:B------:R-:W-:Y:S02]  /*16450*/  IMAD.SHL.U32 R2, R5, 0x10, RZ ;  /* 0x0000001005027824 */ /* 0x000fe400078e00ff */
[----:B------:R-:W-:-:S03]  /*16460*/  IMAD.SHL.U32 R5, R29, 0x2, RZ ;  /* 0x000000021d057824 */ /* 0x000fc600078e00ff */
[----:B------:R-:W-:Y:S02]  /*16470*/  LEA R2, R4, R2, 0x8 ;  /* 0x0000000204027211 */ /* 0x000fe400078e40ff */
[----:B------:R-:W-:Y:S02]  /*16480*/  LOP3.LUT R29, R29, 0x7, RZ, 0xc0, !PT ;  /* 0x000000071d1d7812 */ /* 0x000fe400078ec0ff */
[----:B------:R-:W-:-:S05]  /*16490*/  LOP3.LUT R2, R2, 0x30, R5, 0x78, !PT ;  /* 0x0000003002027812 */ /* 0x000fca00078e7805 */
[----:B------:R-:W-:-:S05]  /*164a0*/  IMAD R2, R29, 0x400, R2 ;  /* 0x000004001d027824 */ /* 0x000fca00078e0202 */
[----:B------:R-:W-:Y:S01]  /*164b0*/  LOP3.LUT R2, R2, 0x40, RZ, 0x3c, !PT ;  /* 0x0000004002027812 */ /* 0x000fe200078e3cff */
[----:B----4-:R-:W0:Y:S01]  /*164c0*/  LDSM.16.MT88.4 R12, [R3+0x4000] ;  /* 0x00400000030c783b */ /* 0x010e220000004200 */
[----:B--2---:R-:W-:Y:S03]  /*164d0*/  HMMA.16816.F32 R16, R24, R6, R16 ;  /* 0x000000061810723c */ /* 0x004fe60000001810 */
[----:B------:R-:W-:Y:S01]  /*164e0*/  LDSM.16.MT88.4 R24, [R3+0x4080] ;  /* 0x004080000318783b */ /* 0x000fe20000004200 */
[----:B0-----:R-:W-:-:S03]  /*164f0*/  IMAD.MOV.U32 R4, RZ, RZ, R12 ;  /* 0x000000ffff047224 */ /* 0x001fc600078e000c */
[----:B------:R-:W-:Y:S01]  /*16500*/  STL.64 [R1+0x38], R14 ;  /* 0x0000380e01007387 */ /* 0x000fe20000100a00 */
[----:B------:R-:W-:-:S03]  /*16510*/  MOV R5, R13 ;  /* 0x0000000d00057202 */ /* 0x000fc60000000f00 */
[----:B------:R-:W0:Y:S04]  /*16520*/  LDSM.16.M88.4 R12, [R2+0x40000] ;  /* 0x04000000020c783b */ /* 0x000e280000000200 */
[----:B------:R-:W-:Y:S04]  /*16530*/  STL [R1+0x59b4], R5 ;  /* 0x0059b40501007387 */ /* 0x000fe80000100800 */
[----:B------:R-:W-:Y:S04]  /*16540*/  STL [R1+0x59b0], R4 ;  /* 0x0059b00401007387 */ /* 0x000fe80000100800 */
[----:B0-----:R0:W-:Y:S04]  /*16550*/  STL [R1+0x58a4], R14 ;  /* 0x0058a40e01007387 */ /* 0x0011e80000100800 */
[----:B------:R1:W-:Y:S04]  /*16560*/  STL [R1+0x58a0], R15 ;  /* 0x0058a00f01007387 */ /* 0x0003e80000100800 */
[----:B------:R-:W-:Y:S01]  /*16570*/  STL.64 [R1+0xc0], R16 ;  /* 0x0000c01001007387 */ /* 0x000fe20000100a00 */
[----:B0-----:R-:W-:-:S03]  /*16580*/  IMAD.MOV.U32 R14, RZ, RZ, R27 ;  /* 0x000000ffff0e7224 */ /* 0x001fc600078e001b */
[----:B------:R0:W-:Y:S01]  /*16590*/  STL.64 [R1+0xc8], R18 ;  /* 0x0000c81201007387 */ /* 0x0001e20000100a00 */
[----:B-1----:R-:W-:-:S03]  /*165a0*/  MOV R15, R26 ;  /* 0x0000001a000f7202 */ /* 0x002fc60000000f00 */
[----:B------:R-:W2:Y:S01]  /*165b0*/  LDL.LU.64 R26, [R1+0x59f0] ;  /* 0x0059f000011a7983 */ /* 0x000ea20000300a00 */
[----:B0-----:R-:W-:Y:S02]  /*165c0*/  IMAD.MOV.U32 R18, RZ, RZ, R24 ;  /* 0x000000ffff127224 */ /* 0x001fe400078e0018 */
[----:B------:R-:W-:Y:S02]  /*165d0*/  IMAD.MOV.U32 R19, RZ, RZ, R25 ;  /* 0x000000ffff137224 */ /* 0x000fe400078e0019 */
[----:B------:R-:W2:Y:S02]  /*165e0*/  LDL.LU.64 R24, [R1+0x59e8] ;  /* 0x0059e80001187983 */ /* 0x000ea40000300a00 */
[-C--:B--2---:R-:W-:Y:S02]  /*165f0*/  HMMA.16816.F32 R24, R24, R6.reuse, R20 ;  /* 0x000000061818723c */ /* 0x084fe40000001814 */
[----:B------:R-:W2:Y:S04]  /*16600*/  LDL.LU.64 R22, [R1+0x59e0] ;  /* 0x0059e00001167983 */ /* 0x000ea80000300a00 */
[----:B------:R-:W2:Y:S11]  /*16610*/  LDL.LU.64 R20, [R1+0x59d8] ;  /* 0x0059d80001147983 */ /* 0x000eb60000300a00 */
[----:B------:R-:W-:Y:S06]  /*16620*/  @!UPT UIADD3 URZ, URZ, URZ, URZ ;  /* 0x0000003f3f3ff290 */ /* 0x000fec000fffe03f */
[----:B------:R-:W-:Y:S04]  /*16630*/  STL.64 [R1+0x40], R24 ;  /* 0x0000401801007387 */ /* 0x000fe80000100a00 */
[----:B------:R0:W-:Y:S04]  /*16640*/  STL.64 [R1+0x48], R26 ;  /* 0x0000481a01007387 */ /* 0x0001e80000100a00 */
[----:B0-----:R-:W2:Y:S04]  /*16650*/  LDL.LU.64 R26, [R1+0x59d0] ;  /* 0x0059d000011a7983 */ /* 0x001ea80000300a00 */
[----:B------:R-:W2:Y:S02]  /*16660*/  LDL.LU.64 R24, [R1+0x59c8] ;  /* 0x0059c80001187983 */ /* 0x000ea40000300a00 */
[----:B--2---:R-:W-:Y:S02]  /*16670*/  HMMA.16816.F32 R24, R24, R6, R20 ;  /* 0x000000061818723c */ /* 0x004fe40000001814 */
[----:B------:R-:W3:Y:S04]  /*16680*/  LDL.LU.64 R22, [R1+0x59c0] ;  /* 0x0059c00001167983 */ /* 0x000ee80000300a00 */
[----:B------:R-:W3:Y:S11]  /*16690*/  LDL.LU.64 R20, [R1+0x59b8] ;  /* 0x0059b80001147983 */ /* 0x000ef60000300a00 */
[----:B------:R-:W-:Y:S06]  /*166a0*/  @!UPT UIADD3 URZ, URZ, URZ, URZ ;  /* 0x0000003f3f3ff290 */ /* 0x000fec000fffe03f */
[----:B------:R-:W-:Y:S04]  /*166b0*/  STL.64 [R1+0x90], R24 ;  /* 0x0000901801007387 */ /* 0x000fe80000100a00 */
[----:B------:R-:W-:Y:S04]  /*166c0*/  STL.64 [R1+0x98], R26 ;  /* 0x0000981a01007387 */ /* 0x000fe80000100a00 */
[----:B------:R-:W0:Y:S02]  /*166d0*/  LDSM.16.MT88.4 R24, [R3+0x4100] ;  /* 0x004100000318783b */ /* 0x000e240000004200 */
[----:B0-----:R-:W-:Y:S01]  /*166e0*/  IMAD.MOV.U32 R5, RZ, RZ, R24 ;  /* 0x000000ffff057224 */ /* 0x001fe200078e0018 */
[----:B------:R-:W-:Y:S01]  /*166f0*/  MOV R4, R25 ;  /* 0x0000001900047202 */ /* 0x000fe20000000f00 */
[----:B------:R-:W-:-:S02]  /*16700*/  IMAD.MOV.U32 R16, RZ, RZ, R26 ;  /* 0x000000ffff107224 */ /* 0x000fc400078e001a */
[----:B------:R-:W-:Y:S02]  /*16710*/  IMAD.MOV.U32 R17, RZ, RZ, R27 ;  /* 0x000000ffff117224 */ /* 0x000fe400078e001b */
[----:B------:R-:W0:Y:S02]  /*16720*/  LDSM.16.MT88.4 R24, [R3+0x4180] ;  /* 0x004180000318783b */ /* 0x000e240000004200 */
[----:B0-----:R-:W-:Y:S01]  /*16730*/  MOV R2, R25 ;  /* 0x0000001900027202 */ /* 0x001fe20000000f00 */
[----:B------:R-:W-:Y:S01]  /*16740*/  IMAD.MOV.U32 R0, RZ, RZ, R26 ;  /* 0x000000ffff007224 */ /* 0x000fe200078e001a */
[----:B------:R-:W-:Y:S01]  /*16750*/  STL [R1], R24 ;  /* 0x0000001801007387 */ /* 0x000fe20000100800 */
[----:B------:R-:W-:-:S03]  /*16760*/  IMAD.MOV.U32 R29, RZ, RZ, R27 ;  /* 0x000000ffff1d7224 */ /* 0x000fc600078e001b */
[----:B------:R-:W0:Y:S04]  /*16770*/  LDSM.16.MT88.4 R24, [R28+0x4000] ;  /* 0x004000001c18783b */ /* 0x000e280000004200 */
[----:B------:R-:W-:Y:S04]  /*16780*/  STL [R1+0x5910], R3 ;  /* 0x0059100301007387 */ /* 0x000fe80000100800 */
[----:B0-----:R-:W-:Y:S04]  /*16790*/  STL.64 [R1+0x5930], R26 ;  /* 0x0059301a01007387 */ /* 0x001fe80000100a00 */
[----:B------:R-:W-:Y:S01]  /*167a0*/  STL.64 [R1+0x5928], R24 ;  /* 0x0059281801007387 */ /* 0x000fe20000100a00 */
[----:B---3--:R-:W-:Y:S03]  /*167b0*/  HMMA.16816.F32 R8, R20, R6, R8 ;  /* 0x000000061408723c */ /* 0x008fe60000001808 */
[----:B------:R-:W2:Y:S11]  /*167c0*/  LDL.LU R20, [R1+0x100] ;  /* 0x0001000001147983 */ /* 0x000eb60000300800 */
[----:B------:R-:W-:Y:S09]  /*167d0*/  @!UPT UIADD3 URZ, URZ, URZ, URZ ;  /* 0x0000003f3f3ff290 */ /* 0x000ff2000fffe03f */
[----:B------:R0:W-:Y:S04]  /*167e0*/  STL.64 [R1+0x80], R8 ;  /* 0x0000800801007387 */ /* 0x0001e80000100a00 */
[----:B------:R1:W-:Y:S04]  /*167f0*/  STL.64 [R1+0x88], R10 ;  /* 0x0000880a01007387 */ /* 0x0003e80000100a00 */
[----:B------:R-:W2:Y:S04]  /*16800*/  LDL.LU R21, [R1+0x104] ;  /* 0x0001040001157983 */ /* 0x000ea80000300800 */
[----:B------:R-:W3:Y:S04]  /*16810*/  LDL.LU R22, [R1+0x108] ;  /* 0x0001080001167983 */ /* 0x000ee80000300800 */
[----:B------:R-:W3:Y:S04]  /*16820*/  LDL.LU R23, [R1+0x10c] ;  /* 0x00010c0001177983 */ /* 0x000ee80000300800 */
[----:B0-----:R-:W4:Y:S04]  /*16830*/  LDL.LU R8, [R1+0x180] ;  /* 0x0001800001087983 */ /* 0x001f280000300800 */
[----:B------:R-:W4:Y:S04]  /*16840*/  LDL.LU R9, [R1+0x184] ;  /* 0x0001840001097983 */ /* 0x000f280000300800 */
[----:B-1----:R-:W4:Y:S04]  /*16850*/  LDL.LU R10, [R1+0x188] ;  /* 0x00018800010a7983 */ /* 0x002f280000300800 */
[----:B------:R-:W4:Y:S04]  /*16860*/  LDL.LU R11, [R1+0x18c] ;  /* 0x00018c00010b7983 */ /* 0x000f280000300800 */
[----:B---3--:R0:W-:Y:S04]  /*16870*/  STL.64 [R1+0x5940], R22 ;  /* 0x0059401601007387 */ /* 0x0081e80000100a00 */
[----:B--2---:R1:W-:Y:S01]  /*16880*/  STL.64 [R1+0x5938], R20 ;  /* 0x0059381401007387 */ /* 0x0043e20000100a00 */
[----:B0-----:R-:W-:Y:S01]  /*16890*/  IMAD.MOV.U32 R22, RZ, RZ, R16 ;  /* 0x000000ffff167224 */ /* 0x001fe200078e0010 */
[----:B------:R-:W-:-:S02]  /*168a0*/  MOV R23, R17 ;  /* 0x0000001100177202 */ /* 0x000fc40000000f00 */
[----:B-1----:R-:W-:Y:S01]  /*168b0*/  MOV R20, R5 ;  /* 0x0000000500147202 */ /* 0x002fe20000000f00 */
[----:B------:R-:W-:Y:S01]  /*168c0*/  IMAD.MOV.U32 R21, RZ, RZ, R4 ;  /* 0x000000ffff157224 */ /* 0x000fe200078e0004 */
[----:B------:R-:W2:Y:S04]  /*168d0*/  LDL.LU R5, [R1+0x59b4] ;  /* 0x0059b40001057983 */ /* 0x000ea80000300800 */
[----:B------:R-:W2:Y:S04]  /*168e0*/  LDL.LU R4, [R1+0x59b0] ;  /* 0x0059b00001047983 */ /* 0x000ea80000300800 */
[----:B------:R-:W4:Y:S04]  /*168f0*/  LDL.LU R16, [R1+0x59ac] ;  /* 0x0059ac0001107983 */ /* 0x000f280000300800 */
[----:B------:R-:W4:Y:S04]  /*16900*/  LDL.LU R17, [R1+0x59a8] ;  /* 0x0059a80001117983 */ /* 0x000f280000300800 */
[----:B------:R0:W-:Y:S04]  /*16910*/  STL.64 [R1+0x5960], R22 ;  /* 0x0059601601007387 */ /* 0x0001e80000100a00 */
[----:B------:R1:W-:Y:S01]  /*16920*/  STL.64 [R1+0x5958], R20 ;  /* 0x0059581401007387 */ /* 0x0003e20000100a00 */
[----:B0-----:R-:W-:Y:S01]  /*16930*/  MOV R22, R15 ;  /* 0x0000000f00167202 */ /* 0x001fe20000000f00 */
[----:B------:R-:W-:-:S02]  /*16940*/  IMAD.MOV.U32 R23, RZ, RZ, R14 ;  /* 0x000000ffff177224 */ /* 0x000fc400078e000e */
[----:B-1----:R-:W-:Y:S02]  /*16950*/  IMAD.MOV.U32 R20, RZ, RZ, R18 ;  /* 0x000000ffff147224 */ /* 0x002fe400078e0012 */
[----:B------:R-:W-:Y:S01]  /*16960*/  IMAD.MOV.U32 R21, RZ, RZ, R19 ;  /* 0x000000ffff157224 */ /* 0x000fe200078e0013 */
[----:B------:R-:W4:Y:S04]  /*16970*/  LDL.LU R18, [R1+0x59a4] ;  /* 0x0059a40001127983 */ /* 0x000f280000300800 */
[----:B------:R-:W4:Y:S04]  /*16980*/  LDL.LU R19, [R1+0x59a0] ;  /* 0x0059a00001137983 */ /* 0x000f280000300800 */
[----:B------:R-:W-:Y:S04]  /*16990*/  STL.64 [R1+0x5978], R22 ;  /* 0x0059781601007387 */ /* 0x000fe80000100a00 */
[----:B------:R0:W-:Y:S04]  /*169a0*/  STL.64 [R1+0x5970], R20 ;  /* 0x0059701401007387 */ /* 0x0001e80000100a00 */
[----:B0-----:R-:W3:Y:S04]  /*169b0*/  LDL.LU R20, [R1+0x160] ;  /* 0x0001600001147983 */ /* 0x001ee80000300800 */
[----:B------:R-:W3:Y:S04]  /*169c0*/  LDL.LU R21, [R1+0x164] ;  /* 0x0001640001157983 */ /* 0x000ee80000300800 */
[----:B------:R-:W2:Y:S04]  /*169d0*/  LDL.LU R22, [R1+0x168] ;  /* 0x0001680001167983 */ /* 0x000ea80000300800 */
[----:B------:R-:W2:Y:S04]  /*169e0*/  LDL.LU R23, [R1+0x16c] ;  /* 0x00016c0001177983 */ /* 0x000ea80000300800 */
[----:B--2---:R-:W-:Y:S04]  /*169f0*/  STL.64 [R1+0x5988], R22 ;  /* 0x0059881601007387 */ /* 0x004fe80000100a00 */
[----:B---3--:R0:W-:Y:S04]  /*16a00*/  STL.64 [R1+0x5980], R20 ;  /* 0x0059801401007387 */ /* 0x0081e80000100a00 */
[----:B0-----:R-:W2:Y:S04]  /*16a10*/  LDL.LU R20, [R1+0x170] ;  /* 0x0001700001147983 */ /* 0x001ea80000300800 */
[----:B------:R-:W2:Y:S04]  /*16a20*/  LDL.LU R21, [R1+0x174] ;  /* 0x0001740001157983 */ /* 0x000ea80000300800 */
[----:B------:R-:W2:Y:S04]  /*16a30*/  LDL.LU R22, [R1+0x178] ;  /* 0x0001780001167983 */ /* 0x000ea80000300800 */
[----:B------:R-:W2:Y:S04]  /*16a40*/  LDL.LU R23, [R1+0x17c] ;  /* 0x00017c0001177983 */ /* 0x000ea80000300800 */
[----:B------:R-:W3:Y:S04]  /*16a50*/  LDL.LU R24, [R1+0x130] ;  /* 0x0001300001187983 */ /* 0x000ee80000300800 */
[----:B------:R-:W3:Y:S04]  /*16a60*/  LDL.LU R25, [R1+0x134] ;  /* 0x0001340001197983 */ /* 0x000ee80000300800 */
[----:B------:R-:W2:Y:S04]  /*16a70*/  LDL.LU R26, [R1+0x138] ;  /* 0x00013800011a7983 */ /* 0x000ea80000300800 */
[----:B------:R-:W2:Y:S01]  /*16a80*/  LDL.LU R27, [R1+0x13c] ;  /* 0x00013c00011b7983 */ /* 0x000ea20000300800 */
[----:B----4-:R-:W-:Y:S03]  /*16a90*/  HMMA.16816.F32 R16, R16, R6, R8 ;  /* 0x000000061010723c */ /* 0x010fe60000001808 */
[----:B--2---:R-:W-:Y:S04]  /*16aa0*/  STL.64 [R1+0x5950], R26 ;  /* 0x0059501a01007387 */ /* 0x004fe80000100a00 */
[----:B---3--:R0:W-:Y:S04]  /*16ab0*/  STL.64 [R1+0x5948], R24 ;  /* 0x0059481801007387 */ /* 0x0081e80000100a00 */
[----:B0-----:R-:W2:Y:S04]  /*16ac0*/  LDL.LU R24, [R1+0x1a0] ;  /* 0x0001a00001187983 */ /* 0x001ea80000300800 */
[----:B------:R-:W2:Y:S04]  /*16ad0*/  LDL.LU R25, [R1+0x1a4] ;  /* 0x0001a40001197983 */ /* 0x000ea80000300800 */
[----:B------:R-:W2:Y:S04]  /*16ae0*/  LDL.LU R26, [R1+0x1a8] ;  /* 0x0001a800011a7983 */ /* 0x000ea80000300800 */
[----:B------:R-:W2:Y:S04]  /*16af0*/  LDL.LU R27, [R1+0x1ac] ;  /* 0x0001ac00011b7983 */ /* 0x000ea80000300800 */
[----:B------:R-:W3:Y:S04]  /*16b00*/  LDL.LU.64 R10, [R1+0x5998] ;  /* 0x00599800010a7983 */ /* 0x000ee80000300a00 */
[----:B------:R-:W3:Y:S01]  /*16b10*/  LDL.LU.64 R8, [R1+0x5990] ;  /* 0x0059900001087983 */ /* 0x000ee20000300a00 */
[----:B------:R-:W-:Y:S01]  /*16b20*/  MOV R15, R19 ;  /* 0x00000013000f7202 */ /* 0x000fe20000000f00 */
[----:B------:R-:W-:-:S02]  /*16b30*/  IMAD.MOV.U32 R14, RZ, RZ, R18 ;  /* 0x000000ffff0e7224 */ /* 0x000fc400078e0012 */
[----:B------:R0:W-:Y:S04]  /*16b40*/  STL.64 [R1+0xb0], R16 ;  /* 0x0000b01001007387 */ /* 0x0001e80000100a00 */
[----:B0-----:R-:W4:Y:S04]  /*16b50*/  LDL.LU R16, [R1+0x150] ;  /* 0x0001500001107983 */ /* 0x001f280000300800 */
[----:B------:R-:W4:Y:S04]  /*16b60*/  LDL.LU R17, [R1+0x154] ;  /* 0x0001540001117983 */ /* 0x000f280000300800 */
[----:B------:R-:W4:Y:S04]  /*16b70*/  LDL.LU R18, [R1+0x158] ;  /* 0x0001580001127983 */ /* 0x000f280000300800 */
[----:B------:R-:W4:Y:S04]  /*16b80*/  LDL.LU R19, [R1+0x15c] ;  /* 0x00015c0001137983 */ /* 0x000f280000300800 */
[----:B------:R-:W-:Y:S04]  /*16b90*/  STL [R1+0x58cc], R15 ;  /* 0x0058cc0f01007387 */ /* 0x000fe80000100800 */
[----:B------:R-:W-:Y:S01]  /*16ba0*/  STL [R1+0x58c8], R14 ;  /* 0x0058c80e01007387 */ /* 0x000fe20000100800 */
[----:B---3--:R-:W-:Y:S03]  /*16bb0*/  HMMA.16816.F32 R8, R8, R6, R20 ;  /* 0x000000060808723c */ /* 0x008fe60000001814 */
[----:B------:R-:W3:Y:S04]  /*16bc0*/  LDL.LU.64 R22, [R1+0x5988] ;  /* 0x0059880001167983 */ /* 0x000ee80000300a00 */
[----:B------:R-:W3:Y:S11]  /*16bd0*/  LDL.LU.64 R20, [R1+0x5980] ;  /* 0x0059800001147983 */ /* 0x000ef60000300a00 */
[----:B------:R-:W-:Y:S05]  /*16be0*/  @!UPT UIADD3 URZ, URZ, URZ, URZ ;  /* 0x0000003f3f3ff290 */ /* 0x000fea000fffe03f */
[----:B------:R-:W-:Y:S04]  /*16bf0*/  STL.64 [R1+0x60], R8 ;  /* 0x0000600801007387 */ /* 0x000fe80000100a00 */
[----:B------:R-:W-:Y:S04]  /*16c00*/  STL.64 [R1+0x68], R10 ;  /* 0x0000680a01007387 */ /* 0x000fe80000100a00 */
[----:B------:R-:W3:Y:S04]  /*16c10*/  LDL.LU R6, [R1+0x38] ;  /* 0x0000380001067983 */ /* 0x000ee80000300800 */
[----:B------:R-:W3:Y:S04]  /*16c20*/  LDL.LU R7, [R1+0x3c] ;  /* 0x00003c0001077983 */ /* 0x000ee80000300800 */
[----:B------:R-:W-:Y:S01]  /*16c30*/  LDSM.16.MT88.4 R8, [R28+0x4080] ;  /* 0x004080001c08783b */ /* 0x000fe20000004200 */
[----:B---3--:R-:W-:Y:S03]  /*16c40*/  HMMA.16816.F32 R4, R4, R12, R20 ;  /* 0x0000000c0404723c */ /* 0x008fe60000001814 */
[----:B------:R-:W4:Y:S04]  /*16c50*/  LDL.LU.64 R22, [R1+0x5978] ;  /* 0x0059780001167983 */ /* 0x000f280000300a00 */
[----:B------:R-:W4:Y:S11]  /*16c60*/  LDL.LU.64 R20, [R1+0x5970] ;  /* 0x0059700001147983 */ /* 0x000f360000300a00 */
[----:B------:R-:W-:Y:S05]  /*16c70*/  @!UPT UIADD3 URZ, URZ, URZ, URZ ;  /* 0x0000003f3f3ff290 */ /* 0x000fea000fffe03f */
[----:B------:R-:W-:Y:S04]  /*16c80*/  STL.64 [R1+0x50], R4 ;  /* 0x0000500401007387 */ /* 0x000fe80000100a00 */
[----:B------:R-:W-:Y:S04]  /*16c90*/  STL.64 [R1+0x58], R6 ;  /* 0x0000580601007387 */ /* 0x000fe80000100a00 */
[----:B------:R-:W0:Y:S04]  /*16ca0*/  LDSM.16.MT88.4 R4, [R28+0x4100] ;  /* 0x004100001c04783b */ /* 0x000e280000004200 */
[----:B0-----:R-:W-:Y:S04]  /*16cb0*/  STL.64 [R1+0x5920], R6 ;  /* 0x0059200601007387 */ /* 0x001fe80000100a00 */
[----:B------:R0:W-:Y:S04]  /*16cc0*/  STL.64 [R1+0x5918], R4 ;  /* 0x0059180401007387 */ /* 0x0001e80000100a00 */
[----:B0-----:R-:W3:Y:S01]  /*16cd0*/  LDL.LU R4, [R1] ;  /* 0x0000000001047983 */ /* 0x001ee20000300800 */
[----:B------:R-:W-:-:S03]  /*16ce0*/  IMAD.MOV.U32 R5, RZ, RZ, R2 ;  /* 0x000000ffff057224 */ /* 0x000fc600078e0002 */
[----:B------:R-:W2:Y:S01]  /*16cf0*/  LDL.LU R2, [R1+0x596c] ;  /* 0x00596c0001027983 */ /* 0x000ea20000300800 */
[----:B------:R-:W-:-:S03]  /*16d00*/  IMAD.MOV.U32 R6, RZ, RZ, R0 ;  /* 0x000000ffff067224 */ /* 0x000fc600078e0000 */
[----:B------:R-:W3:Y:S01]  /*16d10*/  LDL.LU R0, [R1+0x5968] ;  /* 0x0059680001007983 */ /* 0x000ee20000300800 */
[----:B----4-:R-:W-:Y:S03]  /*16d20*/  HMMA.16816.F32 R16, R20, R12, R16 ;  /* 0x0000000c1410723c */ /* 0x010fe60000001810 */
[----:B------:R-:W0:Y:S11]  /*16d30*/  LDSM.16.MT88.4 R20, [R28+0x4180] ;  /* 0x004180001c14783b */ /* 0x000e360000004200 */
[----:B------:R-:W-:Y:S09]  /*16d40*/  @!UPT UIADD3 URZ, URZ, URZ, URZ ;  /* 0x0000003f3f3ff290 */ /* 0x000ff2000fffe03f */
[----:B------:R-:W-:Y:S04]  /*16d50*/  STL.64 [R1+0x70], R16 ;  /* 0x0000701001007387 */ /* 0x000fe80000100a00 */
[----:B------:R0:W-:Y:S02]  /*16d60*/  STL.64 [R1+0x78], R18 ;  /* 0x0000781201007387 */ /* 0x0001e40000100a00 */
[----:B0-----:R-:W-:Y:S01]  /*16d70*/  IMAD.MOV.U32 R19, RZ, RZ, R20 ;  /* 0x000000ffff137224 */ /* 0x001fe200078e0014 */
[----:B------:R-:W-:Y:S01]  /*16d80*/  MOV R17, R22 ;  /* 0x0000001600117202 */ /* 0x000fe20000000f00 */
[----:B------:R-:W-:Y:S02]  /*16d90*/  IMAD.MOV.U32 R18, RZ, RZ, R21 ;  /* 0x000000ffff127224 */ /* 0x000fe400078e0015 */
[----:B------:R-:W-:-:S02]  /*16da0*/  IMAD.MOV.U32 R16, RZ, RZ, R23 ;  /* 0x000000ffff107224 */ /* 0x000fc400078e0017 */
[----:B--2---:R-:W0:Y:S02]  /*16db0*/  LDSM.16.MT88.4 R20, [R2+0x4000] ;  /* 0x004000000214783b */ /* 0x004e240000004200 */
[----:B0-----:R-:W-:Y:S02]  /*16dc0*/  MOV R15, R22 ;  /* 0x00000016000f7202 */ /* 0x001fe40000000f00 */
[----:B------:R0:W-:Y:S01]  /*16dd0*/  STL [R1+0x20], R20 ;  /* 0x0000201401007387 */ /* 0x0001e20000100800 */
[----:B------:R-:W-:Y:S02]  /*16de0*/  IMAD.MOV.U32 R14, RZ, RZ, R23 ;  /* 0x000000ffff0e7224 */ /* 0x000fe400078e0017 */
[----:B------:R-:W-:Y:S01]  /*16df0*/  IMAD.MOV.U32 R3, RZ, RZ, R21 ;  /* 0x000000ffff037224 */ /* 0x000fe200078e0015 */
[----:B------:R-:W2:Y:S04]  /*16e00*/  LDL.LU.64 R22, [R1+0x5960] ;  /* 0x0059600001167983 */ /* 0x000ea80000300a00 */
[----:B0-----:R-:W2:Y:S01]  /*16e10*/  LDL.LU.64 R20, [R1+0x5958] ;  /* 0x0059580001147983 */ /* 0x001ea20000300a00 */
[----:B------:R-:W-:Y:S01]  /*16e20*/  MOV R7, R29 ;  /* 0x0000001d00077202 */ /* 0x000fe20000000f00 */
[-C--:B--2---:R-:W-:Y:S02]  /*16e30*/  HMMA.16816.F32 R20, R20, R12.reuse, R24 ;  /* 0x0000000c1414723c */ /* 0x084fe40000001818 */
[----:B------:R-:W3:Y:S04]  /*16e40*/  LDL.LU.64 R26, [R1+0x5950] ;  /* 0x00595000011a7983 */ /* 0x000ee80000300a00 */
[----:B------:R-:W3:Y:S11]  /*16e50*/  LDL.LU.64 R24, [R1+0x5948] ;  /* 0x0059480001187983 */ /* 0x000ef60000300a00 */
[----:B------:R-:W-:Y:S07]  /*16e60*/  @!UPT UIADD3 URZ, URZ, URZ, URZ ;  /* 0x0000003f3f3ff290 */ /* 0x000fee000fffe03f */
[----:B------:R-:W-:Y:S01]  /*16e70*/  MOV R28, R23 ;  /* 0x00000017001c7202 */ /* 0x000fe20000000f00 */
[----:B------:R-:W-:Y:S01]  /*16e80*/  IMAD.MOV.U32 R29, RZ, RZ, R22 ;  /* 0x000000ffff1d7224 */ /* 0x000fe200078e0016 */
[----:B------:R0:W-:Y:S04]  /*16e90*/  STL.64 [R1+0x160], R20 ;  /* 0x0001601401007387 */ /* 0x0001e80000100a00 */
[----:B------:R-:W2:Y:S04]  /*16ea0*/  LDL.LU.64 R22, [R1+0x5940] ;  /* 0x0059400001167983 */ /* 0x000ea80000300a00 */
[----:B0-----:R-:W2:Y:S04]  /*16eb0*/  LDL.LU.64 R20, [R1+0x5938] ;  /* 0x0059380001147983 */ /* 0x001ea80000300a00 */
[----:B------:R-:W-:Y:S04]  /*16ec0*/  STL [R1+0x58d4], R28 ;  /* 0x0058d41c01007387 */ /* 0x000fe80000100800 */
[----:B------:R-:W-:Y:S01]  /*16ed0*/  STL [R1+0x58d0], R29 ;  /* 0x0058d01d01007387 */ /* 0x000fe20000100800 */
[-C--:B---3--:R-:W-:Y:S03]  /*16ee0*/  HMMA.16816.F32 R4, R4, R12.reuse, R24 ;  /* 0x0000000c0404723c */ /* 0x088fe60000001818 */
[----:B------:R-:W2:Y:S04]  /*16ef0*/  LDL.LU.64 R26, [R1+0x5930] ;  /* 0x00593000011a7983 */ /* 0x000ea80000300a00 */
[----:B------:R-:W2:Y:S11]  /*16f00*/  LDL.LU.64 R24, [R1+0x5928] ;  /* 0x0059280001187983 */ /* 0x000eb60000300a00 */
[----:B------:R-:W-:Y:S05]  /*16f10*/  @!UPT UIADD3 URZ, URZ, URZ, URZ ;  /* 0x0000003f3f3ff290 */ /* 0x000fea000fffe03f */
[----:B------:R0:W-:Y:S04]  /*16f20*/  STL.64 [R1+0x130], R4 ;  /* 0x0001300401007387 */ /* 0x0001e80000100a00 */
[----:B------:R1:W-:Y:S04]  /*16f30*/  STL.64 [R1+0x138], R6 ;  /* 0x0001380601007387 */ /* 0x0003e80000100a00 */
[----:B0-----:R-:W3:Y:S04]  /*16f40*/  LDL.LU R4, [R1+0x1b0] ;  /* 0x0001b00001047983 */ /* 0x001ee80000300800 */
[----:B------:R-:W3:Y:S04]  /*16f50*/  LDL.LU R5, [R1+0x1b4] ;  /* 0x0001b40001057983 */ /* 0x000ee80000300800 */
[----:B-1----:R-:W3:Y:S04]  /*16f60*/  LDL.LU R6, [R1+0x1b8] ;  /* 0x0001b80001067983 */ /* 0x002ee80000300800 */
[----:B------:R-:W3:Y:S01]  /*16f70*/  LDL.LU R7, [R1+0x1bc] ;  /* 0x0001bc0001077983 */ /* 0x000ee20000300800 */
[----:B--2---:R-:W-:Y:S03]  /*16f80*/  HMMA.16816.F32 R20, R24, R12, R20 ;  /* 0x0000000c1814723c */ /* 0x004fe60000001814 */
[----:B------:R-:W0:Y:S04]  /*16f90*/  LDSM.16.MT88.4 R24, [R2+0x4080] ;  /* 0x004080000218783b */ /* 0x000e280000004200 */
[----:B0-----:R0:W-:Y:S11]  /*16fa0*/  STL.64 [R1+0x58f0], R26 ;  /* 0x0058f01a01007387 */ /* 0x0011f60000100a00 */
[----:B------:R-:W-:Y:S05]  /*16fb0*/  @!UPT UIADD3 URZ, URZ, URZ, URZ ;  /* 0x0000003f3f3ff290 */ /* 0x000fea000fffe03f */
[----:B------:R-:W-:Y:S04]  /*16fc0*/  STL.64 [R1+0x120], R20 ;  /* 0x0001201401007387 */ /* 0x000fe80000100a00 */
[----:B------:R-:W-:Y:S04]  /*16fd0*/  STL.64 [R1+0x128], R22 ;  /* 0x0001281601007387 */ /* 0x000fe80000100a00 */
[----:B------:R-:W1:Y:S01]  /*16fe0*/  LDSM.16.MT88.4 R20, [R2+0x4100] ;  /* 0x004100000214783b */ /* 0x000e620000004200 */
[----:B0-----:R-:W-:Y:S01]  /*16ff0*/  MOV R26, R17 ;  /* 0x00000011001a7202 */ /* 0x001fe20000000f00 */
[----:B------:R-:W-:-:S02]  /*17000*/  IMAD.MOV.U32 R27, RZ, RZ, R16 ;  /* 0x000000ffff1b7224 */ /* 0x000fc400078e0010 */
[----:B------:R0:W-:Y:S02]  /*17010*/  STL.64 [R1+0x58e8], R24 ;  /* 0x0058e81801007387 */ /* 0x0001e40000100a00 */
[----:B0-----:R-:W-:Y:S02]  /*17020*/  IMAD.MOV.U32 R24, RZ, RZ, R19 ;  /* 0x000000ffff187224 */ /* 0x001fe400078e0013 */
[----:B------:R-:W-:Y:S02]  /*17030*/  IMAD.MOV.U32 R25, RZ, RZ, R18 ;  /* 0x000000ffff197224 */ /* 0x000fe400078e0012 */
[----:B------:R-:W0:Y:S04]  /*17040*/  LDSM.16.MT88.4 R16, [R2+0x4180] ;  /* 0x004180000210783b */ /* 0x000e280000004200 */
[----:B------:R-:W-:Y:S04]  /*17050*/  STL.64 [R1+0x5908], R26 ;  /* 0x0059081a01007387 */ /* 0x000fe80000100a00 */
[----:B------:R2:W-:Y:S04]  /*17060*/  STL.64 [R1+0x5900], R24 ;  /* 0x0059001801007387 */ /* 0x0005e80000100a00 */
[----:B--2---:R-:W2:Y:S04]  /*17070*/  LDL.LU R24, [R1+0x140] ;  /* 0x0001400001187983 */ /* 0x004ea80000300800 */
[----:B------:R-:W2:Y:S04]  /*17080*/  LDL.LU R25, [R1+0x144] ;  /* 0x0001440001197983 */ /* 0x000ea80000300800 */
[----:B------:R-:W2:Y:S04]  /*17090*/  LDL.LU R26, [R1+0x148] ;  /* 0x00014800011a7983 */ /* 0x000ea80000300800 */
[----:B------:R-:W2:Y:S04]  /*170a0*/  LDL.LU R27, [R1+0x14c] ;  /* 0x00014c00011b7983 */ /* 0x000ea80000300800 */
[----:B-1----:R-:W-:Y:S04]  /*170b0*/  STL [R1+0x58e0], R21 ;  /* 0x0058e01501007387 */ /* 0x002fe80000100800 */
[----:B------:R-:W-:Y:S04]  /*170c0*/  STL [R1+0x58dc], R22 ;  /* 0x0058dc1601007387 */ /* 0x000fe80000100800 */
[----:B------:R-:W-:Y:S04]  /*170d0*/  STL [R1+0x58d8], R23 ;  /* 0x0058d81701007387 */ /* 0x000fe80000100800 */
[----:B------:R1:W-:Y:S01]  /*170e0*/  STL [R1+0x58f8], R20 ;  /* 0x0058f81401007387 */ /* 0x0003e20000100800 */
[----:B---3--:R-:W-:Y:S03]  /*170f0*/  HMMA.16816.F32 R8, R8, R12, R4 ;  /* 0x0000000c0808723c */ /* 0x008fe60000001804 */
[----:B-1----:R-:W3:Y:S04]  /*17100*/  LDL.LU R20, [R1+0xe0] ;  /* 0x0000e00001147983 */ /* 0x002ee80000300800 */
[----:B------:R-:W3:Y:S04]  /*17110*/  LDL.LU R21, [R1+0xe4] ;  /* 0x0000e40001157983 */ /* 0x000ee80000300800 */
[----:B------:R-:W3:Y:S04]  /*17120*/  LDL.LU R22, [R1+0xe8] ;  /* 0x0000e80001167983 */ /* 0x000ee80000300800 */
[----:B------:R-:W3:Y:S04]  /*17130*/  LDL.LU R23, [R1+0xec] ;  /* 0x0000ec0001177983 */ /* 0x000ee80000300800 */
[----:B0-----:R-:W-:Y:S04]  /*17140*/  STL.64 [R1+0x58c0], R18 ;  /* 0x0058c01201007387 */ /* 0x001fe80000100a00 */
[----:B------:R0:W-:Y:S04]  /*17150*/  STL.64 [R1+0x58b8], R16 ;  /* 0x0058b81001007387 */ /* 0x0001e80000100a00 */
[----:B0-----:R-:W4:Y:S04]  /*17160*/  LDL.LU R16, [R1+0xd0] ;  /* 0x0000d00001107983 */ /* 0x001f280000300800 */
[----:B------:R-:W4:Y:S04]  /*17170*/  LDL.LU R17, [R1+0xd4] ;  /* 0x0000d40001117983 */ /* 0x000f280000300800 */
[----:B------:R-:W4:Y:S04]  /*17180*/  LDL.LU R18, [R1+0xd8] ;  /* 0x0000d80001127983 */ /* 0x000f280000300800 */
[----:B------:R-:W4:Y:S04]  /*17190*/  LDL.LU R19, [R1+0xdc] ;  /* 0x0000dc0001137983 */ /* 0x000f280000300800 */
[----:B------:R-:W2:Y:S04]  /*171a0*/  LDL.LU.64 R6, [R1+0x5920] ;  /* 0x0059200001067983 */ /* 0x000ea80000300a00 */
[----:B------:R-:W2:Y:S04]  /*171b0*/  LDL.LU.64 R4, [R1+0x5918] ;  /* 0x0059180001047983 */ /* 0x000ea80000300a00 */
[----:B------:R-:W-:Y:S04]  /*171c0*/  STL.64 [R1+0x1b0], R8 ;  /* 0x0001b00801007387 */ /* 0x000fe80000100a00 */
[----:B------:R-:W-:Y:S04]  /*171d0*/  STL.64 [R1+0x1b8], R10 ;  /* 0x0001b80a01007387 */ /* 0x000fe80000100a00 */
[----:B------:R-:W0:Y:S04]  /*171e0*/  LDSM.16.MT88.4 R8, [R0+0x4000] ;  /* 0x004000000008783b */ /* 0x000e280000004200 */
[----:B0-----:R-:W-:Y:S04]  /*171f0*/  STL.64 [R1+0x58b0], R10 ;  /* 0x0058b00a01007387 */ /* 0x001fe80000100a00 */
[----:B------:R0:W-:Y:S04]  /*17200*/  STL.64 [R1+0x58a8], R8 ;  /* 0x0058a80801007387 */ /* 0x0001e80000100a00 */
[----:B0-----:R-:W3:Y:S01]  /*17210*/  LDL.LU R8, [R1+0x20] ;  /* 0x0000200001087983 */ /* 0x001ee20000300800 */
[----:B------:R-:W-:-:S03]  /*17220*/  IMAD.MOV.U32 R9, RZ, RZ, R3 ;  /* 0x000000ffff097224 */ /* 0x000fc600078e0003 */
[----:B------:R-:W3:Y:S01]  /*17230*/  LDL.LU R3, [R1+0x5910] ;  /* 0x0059100001037983 */ /* 0x000ee20000300800 */
[-C--:B--2---:R-:W-:Y:S03]  /*17240*/  HMMA.16816.F32 R4, R4, R12.reuse, R24 ;  /* 0x0000000c0404723c */ /* 0x084fe60000001818 */
[----:B------:R-:W3:Y:S04]  /*17250*/  LDL.LU.64 R26, [R1+0x5908] ;  /* 0x00590800011a7983 */ /* 0x000ee80000300a00 */
[----:B------:R-:W3:Y:S11]  /*17260*/  LDL.LU.64 R24, [R1+0x5900] ;  /* 0x0059000001187983 */ /* 0x000ef60000300a00 */
[----:B------:R-:W-:Y:S05]  /*17270*/  @!UPT UIADD3 URZ, URZ, URZ, URZ ;  /* 0x0000003f3f3ff290 */ /* 0x000fea000fffe03f */
[----:B------:R-:W-:Y:S04]  /*17280*/  STL.64 [R1+0x1a0], R4 ;  /* 0x0001a00401007387 */ /* 0x000fe80000100a00 */
[----:B------:R-:W-:Y:S04]  /*17290*/  STL.64 [R1+0x1a8], R6 ;  /* 0x0001a80601007387 */ /* 0x000fe80000100a00 */
[----:B------:R-:W0:Y:S04]  /*172a0*/  LDSM.16.MT88.4 R4, [R0+0x4080] ;  /* 0x004080000004783b */ /* 0x000e280000004200 */
[----:B0-----:R-:W-:Y:S04]  /*172b0*/  STL.64 [R1+0x5898], R6 ;  /* 0x0058980601007387 */ /* 0x001fe80000100a00 */
[----:B------:R0:W-:Y:S04]  /*172c0*/  STL.64 [R1+0x5890], R4 ;  /* 0x0058900401007387 */ /* 0x0001e80000100a00 */
[----:B0-----:R-:W2:Y:S04]  /*172d0*/  LDL.LU R4, [R1+0xa0] ;  /* 0x0000a00001047983 */ /* 0x001ea80000300800 */
[----:B------:R-:W2:Y:S04]  /*172e0*/  LDL.LU R5, [R1+0xa4] ;  /* 0x0000a40001057983 */ /* 0x000ea80000300800 */
[----:B------:R-:W2:Y:S04]  /*172f0*/  LDL.LU R6, [R1+0xa8] ;  /* 0x0000a80001067983 */ /* 0x000ea80000300800 */
[----:B------:R-:W2:Y:S01]  /*17300*/  LDL.LU R7, [R1+0xac] ;  /* 0x0000ac0001077983 */ /* 0x000ea20000300800 */
[----:B---3--:R-:W-:Y:S03]  /*17310*/  HMMA.16816.F32 R24, R24, R12, R20 ;  /* 0x0000000c1818723c */ /* 0x008fe60000001814 */
[----:B------:R-:W3:Y:S11]  /*17320*/  LDL.LU R20, [R1+0x58f8] ;  /* 0x0058f80001147983 */ /* 0x000ef60000300800 */
[----:B------:R-:W-:Y:S09]  /*17330*/  @!UPT UIADD3 URZ, URZ, URZ, URZ ;  /* 0x0000003f3f3ff290 */ /* 0x000ff2000fffe03f */
[----:B------:R-:W-:Y:S04]  /*17340*/  STL.64 [R1+0x140], R24 ;  /* 0x0001401801007387 */ /* 0x000fe80000100a00 */
[----:B------:R0:W-:Y:S04]  /*17350*/  STL.64 [R1+0x148], R26 ;  /* 0x0001481a01007387 */ /* 0x0001e80000100a00 */
[----:B0-----:R-:W4:Y:S04]  /*17360*/  LDL.LU.64 R26, [R1+0x58f0] ;  /* 0x0058f000011a7983 */ /* 0x001f280000300a00 */
[----:B------:R-:W4:Y:S01]  /*17370*/  LDL.LU.64 R24, [R1+0x58e8] ;  /* 0x0058e80001187983 */ /* 0x000f220000300a00 */
[----:B------:R-:W-:Y:S01]  /*17380*/  MOV R10, R15 ;  /* 0x0000000f000a7202 */ /* 0x000fe20000000f00 */
[----:B------:R-:W-:-:S07]  /*17390*/  IMAD.MOV.U32 R11, RZ, RZ, R14 ;  /* 0x000000ffff0b7224 */ /* 0x000fce00078e000e */
[----:B--2---:R-:W-:Y:S01]  /*173a0*/  HMMA.16816.F32 R8, R8, R12, R4 ;  /* 0x0000000c0808723c */ /* 0x004fe20000001804 */
[----:B------:R-:W-:Y:S11]  /*173b0*/  LDSM.16.MT88.4 R4, [R0+0x4100] ;  /* 0x004100000004783b */ /* 0x000ff60000004200 */
[----:B------:R-:W-:Y:S11]  /*173c0*/  @!UPT UIADD3 URZ, URZ, URZ, URZ ;  /* 0x0000003f3f3ff290 */ /* 0x000ff6000fffe03f */
[----:B------:R-:W-:Y:S04]  /*173d0*/  STL.64 [R1+0x180], R8 ;  /* 0x0001800801007387 */ /* 0x000fe80000100a00 */
[----:B------:R-:W-:Y:S04]  /*173e0*/  STL.64 [R1+0x188], R10 ;  /* 0x0001880a01007387 */ /* 0x000fe80000100a00 */
[----:B------:R-:W0:Y:S02]  /*173f0*/  LDSM.16.MT88.4 R8, [R0+0x4180] ;  /* 0x004180000008783b */ /* 0x000e240000004200 */
[----:B0-----:R-:W-:Y:S01]  /*17400*/  IMAD.MOV.U32 R21, RZ, RZ, R8 ;  /* 0x000000ffff157224 */ /* 0x001fe200078e0008 */
[----:B------:R-:W-:Y:S01]  /*17410*/  MOV R22, R9 ;  /* 0x0000000900167202 */ /* 0x000fe20000000f00 */
[----:B------:R-:W-:-:S02]  /*17420*/  IMAD.MOV.U32 R23, RZ, RZ, R10 ;  /* 0x000000ffff177224 */ /* 0x000fc400078e000a */
[----:B------:R-:W-:Y:S02]  /*17430*/  IMAD.MOV.U32 R28, RZ, RZ, R11 ;  /* 0x000000ffff1c7224 */ /* 0x000fe400078e000b */
[----:B------:R-:W0:Y:S01]  /*17440*/  LDSM.16.MT88.4 R8, [R3+0x6000] ;  /* 0x006000000308783b */ /* 0x000e220000004200 */
[----:B------:R-:W-:Y:S01]  /*17450*/  IMAD.MOV.U32 R29, RZ, RZ, R4 ;  /* 0x000000ffff1d7224 */ /* 0x000fe200078e0004 */
[----:B------:R-:W-:Y:S01]  /*17460*/  MOV R15, R5 ;  /* 0x00000005000f7202 */ /* 0x000fe20000000f00 */
[----:B------:R-:W-:Y:S01]  /*17470*/  IMAD.MOV.U32 R14, RZ, RZ, R6 ;  /* 0x000000ffff0e7224 */ /* 0x000fe200078e0006 */
[----:B------:R1:W-:Y:S01]  /*17480*/  STL [R1+0x5828], R0 ;  /* 0x0058280001007387 */ /* 0x0003e20000100800 */
[----:B0-----:R-:W-:Y:S01]  /*17490*/  MOV R6, R8 ;  /* 0x0000000800067202 */ /* 0x001fe20000000f00 */
[----:B------:R-:W-:Y:S01]  /*174a0*/  IMAD.MOV.U32 R5, RZ, RZ, R9 ;  /* 0x000000ffff057224 */ /* 0x000fe200078e0009 */
[----:B-1----:R-:W-:Y:S01]  /*174b0*/  MOV R0, R11 ;  /* 0x0000000b00007202 */ /* 0x002fe20000000f00 */
[----:B------:R-:W-:-:S02]  /*174c0*/  IMAD.MOV.U32 R4, RZ, RZ, R10 ;  /* 0x000000ffff047224 */ /* 0x000fc400078e000a */
[----:B----4-:R-:W-:Y:S01]  /*174d0*/  HMMA.16816.F32 R8, R24, R12, R16 ;  /* 0x0000000c1808723c */ /* 0x010fe20000001810 */
[----:B------:R-:W3:Y:S11]  /*174e0*/  LDL.LU R16, [R1+0xc0] ;  /* 0x0000c00001107983 */ /* 0x000ef60000300800 */
[----:B------:R-:W-:Y:S11]  /*174f0*/  @!UPT UIADD3 URZ, URZ, URZ, URZ ;  /* 0x0000003f3f3ff290 */ /* 0x000ff6000fffe03f */
[----:B------:R0:W-:Y:S04]  /*17500*/  STL.64 [R1+0x170], R8 ;  /* 0x0001700801007387 */ /* 0x0001e80000100a00 */
[----:B------:R1:W-:Y:S04]  /*17510*/  STL.64 [R1+0x178], R10 ;  /* 0x0001780a01007387 */ /* 0x0003e80000100a00 */
[----:B------:R-:W3:Y:S04]  /*17520*/  LDL.LU R17, [R1+0xc4] ;  /* 0x0000c40001117983 */ /* 0x000ee80000300800 */
[----:B------:R-:W3:Y:S04]  /*17530*/  LDL.LU R18, [R1+0xc8] ;  /* 0x0000c80001127983 */ /* 0x000ee80000300800 */
[----:B------:R-:W3:Y:S04]  /*17540*/  LDL.LU R19, [R1+0xcc] ;  /* 0x0000cc0001137983 */ /* 0x000ee80000300800 */
[----:B0-----:R-:W2:Y:S04]  /*17550*/  LDL.LU R8, [R1+0x40] ;  /* 0x0000400001087983 */ /* 0x001ea80000300800 */
[----:B------:R-:W2:Y:S04]  /*17560*/  LDL.LU R9, [R1+0x44] ;  /* 0x0000440001097983 */ /* 0x000ea80000300800 */
[----:B-1----:R-:W2:Y:S04]  /*17570*/  LDL.LU R10, [R1+0x48] ;  /* 0x00004800010a7983 */ /* 0x002ea80000300800 */
[----:B------:R-:W2:Y:S04]  /*17580*/  LDL.LU R11, [R1+0x4c] ;  /* 0x00004c00010b7983 */ /* 0x000ea80000300800 */
[----:B------:R-:W4:Y:S04]  /*17590*/  LDL.LU R24, [R1+0x70] ;  /* 0x0000700001187983 */ /* 0x000f280000300800 */
[----:B------:R-:W4:Y:S04]  /*175a0*/  LDL.LU R25, [R1+0x74] ;  /* 0x0000740001197983 */ /* 0x000f280000300800 */
[----:B------:R-:W2:Y:S04]  /*175b0*/  LDL.LU R26, [R1+0x78] ;  /* 0x00007800011a7983 */ /* 0x000ea80000300800 */
[----:B------:R-:W2:Y:S04]  /*175c0*/  LDL.LU R27, [R1+0x7c] ;  /* 0x00007c00011b7983 */ /* 0x000ea80000300800 */
[----:B--2---:R-:W-:Y:S04]  /*175d0*/  STL.64 [R1+0x5838], R26 ;  /* 0x0058381a01007387 */ /* 0x004fe80000100a00 */
[----:B----4-:R0:W-:Y:S04]  /*175e0*/  STL.64 [R1+0x5830], R24 ;  /* 0x0058301801007387 */ /* 0x0101e80000100a00 */
[----:B0-----:R-:W2:Y:S04]  /*175f0*/  LDL.LU R24, [R1+0x50] ;  /* 0x0000500001187983 */ /* 0x001ea80000300800 */
[----:B------:R-:W2:Y:S04]  /*17600*/  LDL.LU R25, [R1+0x54] ;  /* 0x0000540001197983 */ /* 0x000ea80000300800 */
[----:B------:R-:W4:Y:S04]  /*17610*/  LDL.LU R26, [R1+0x58] ;  /* 0x00005800011a7983 */ /* 0x000f280000300800 */
[----:B------:R-:W4:Y:S04]  /*17620*/  LDL.LU R27, [R1+0x5c] ;  /* 0x00005c00011b7983 */ /* 0x000f280000300800 */
[----:B----4-:R0:W-:Y:S04]  /*17630*/  STL.64 [R1+0x5848], R26 ;  /* 0x0058481a01007387 */ /* 0x0101e80000100a00 */
[----:B--2---:R1:W-:Y:S01]  /*17640*/  STL.64 [R1+0x5840], R24 ;  /* 0x0058401801007387 */ /* 0x0043e20000100a00 */
[----:B0-----:R-:W-:Y:S01]  /*17650*/  MOV R26, R23 ;  /* 0x00000017001a7202 */ /* 0x001fe20000000f00 */
[----:B-1----:R-:W-:-:S02]  /*17660*/  IMAD.MOV.U32 R24, RZ, RZ, R21 ;  /* 0x000000ffff187224 */ /* 0x002fc400078e0015 */
[----:B------:R-:W3:Y:S01]  /*17670*/  LDL.LU R21, [R1+0x58e0] ;  /* 0x0058e00001157983 */ /* 0x000ee20000300800 */
[----:B------:R-:W-:-:S03]  /*17680*/  IMAD.MOV.U32 R25, RZ, RZ, R22 ;  /* 0x000000ffff197224 */ /* 0x000fc600078e0016 */
[----:B------:R-:W3:Y:S04]  /*17690*/  LDL.LU R22, [R1+0x58dc] ;  /* 0x0058dc0001167983 */ /* 0x000ee80000300800 */
[----:B------:R-:W3:Y:S01]  /*176a0*/  LDL.LU R23, [R1+0x58d8] ;  /* 0x0058d80001177983 */ /* 0x000ee20000300800 */
[----:B------:R-:W-:-:S03]  /*176b0*/  IMAD.MOV.U32 R27, RZ, RZ, R28 ;  /* 0x000000ffff1b7224 */ /* 0x000fc600078e001c */
[----:B------:R-:W2:Y:S04]  /*176c0*/  LDL.LU R28, [R1+0x58d4] ;  /* 0x0058d400011c7983 */ /* 0x000ea80000300800 */
[----:B------:R0:W-:Y:S04]  /*176d0*/  STL.64 [R1+0x5868], R26 ;  /* 0x0058681a01007387 */ /* 0x0001e80000100a00 */
[----:B------:R1:W-:Y:S01]  /*176e0*/  STL.64 [R1+0x5860], R24 ;  /* 0x0058601801007387 */ /* 0x0003e20000100a00 */
[----:B0-----:R-:W-:Y:S02]  /*176f0*/  IMAD.MOV.U32 R26, RZ, RZ, R14 ;  /* 0x000000ffff1a7224 */ /* 0x001fe400078e000e */
[----:B------:R-:W-:-:S02]  /*17700*/  IMAD.MOV.U32 R27, RZ, RZ, R7 ;  /* 0x000000ffff1b7224 */ /* 0x000fc400078e0007 */
[----:B-1----:R-:W-:Y:S01]  /*17710*/  IMAD.MOV.U32 R24, RZ, RZ, R29 ;  /* 0x000000ffff187224 */ /* 0x002fe200078e001d */
[----:B------:R-:W-:Y:S01]  /*17720*/  MOV R25, R15 ;  /* 0x0000000f00197202 */ /* 0x000fe20000000f00 */
[----:B------:R-:W4:Y:S04]  /*17730*/  LDL.LU R29, [R1+0x58d0] ;  /* 0x0058d000011d7983 */ /* 0x000f280000300800 */
[----:B------:R-:W2:Y:S04]  /*17740*/  LDL.LU R15, [R1+0x58cc] ;  /* 0x0058cc00010f7983 */ /* 0x000ea80000300800 */
[----:B------:R-:W2:Y:S04]  /*17750*/  LDL.LU R14, [R1+0x58c8] ;  /* 0x0058c800010e7983 */ /* 0x000ea80000300800 */
[----:B------:R-:W-:Y:S04]  /*17760*/  STL.64 [R1+0x5888], R26 ;  /* 0x0058881a01007387 */ /* 0x000fe80000100a00 */
[----:B------:R0:W-:Y:S04]  /*17770*/  STL.64 [R1+0x5880], R24 ;  /* 0x0058801801007387 */ /* 0x0001e80000100a00 */
[----:B0-----:R-:W2:Y:S04]  /*17780*/  LDL.LU R24, [R1+0x80] ;  /* 0x0000800001187983 */ /* 0x001ea80000300800 */
[----:B------:R-:W2:Y:S04]  /*17790*/  LDL.LU R25, [R1+0x84] ;  /* 0x0000840001197983 */ /* 0x000ea80000300800 */
[----:B------:R-:W2:Y:S04]  /*177a0*/  LDL.LU R26, [R1+0x88] ;  /* 0x00008800011a7983 */ /* 0x000ea80000300800 */
[----:B------:R-:W2:Y:S01]  /*177b0*/  LDL.LU R27, [R1+0x8c] ;  /* 0x00008c00011b7983 */ /* 0x000ea20000300800 */
[-C--:B---3--:R-:W-:Y:S03]  /*177c0*/  HMMA.16816.F32 R20, R20, R12.reuse, R16 ;  /* 0x0000000c1414723c */ /* 0x088fe60000001810 */
[----:B------:R-:W3:Y:S04]  /*177d0*/  LDL.LU.64 R18, [R1+0x58c0] ;  /* 0x0058c00001127983 */ /* 0x000ee80000300a00 */
[----:B------:R-:W3:Y:S11]  /*177e0*/  LDL.LU.64 R16, [R1+0x58b8] ;  /* 0x0058b80001107983 */ /* 0x000ef60000300a00 */
[----:B------:R-:W-:Y:S05]  /*177f0*/  @!UPT UIADD3 URZ, URZ, URZ, URZ ;  /* 0x0000003f3f3ff290 */ /* 0x000fea000fffe03f */
[----:B------:R0:W-:Y:S04]  /*17800*/  STL.64 [R1+0x150], R20 ;  /* 0x0001501401007387 */ /* 0x0001e80000100a00 */
[----:B------:R1:W-:Y:S04]  /*17810*/  STL.64 [R1+0x158], R22 ;  /* 0x0001581601007387 */ /* 0x0003e80000100a00 */
[----:B0-----:R-:W2:Y:S04]  /*17820*/  LDL.LU R20, [R1+0x90] ;  /* 0x0000900001147983 */ /* 0x001ea80000300800 */
[----:B------:R-:W2:Y:S04]  /*17830*/  LDL.LU R21, [R1+0x94] ;  /* 0x0000940001157983 */ /* 0x000ea80000300800 */
[----:B-1----:R-:W2:Y:S04]  /*17840*/  LDL.LU R22, [R1+0x98] ;  /* 0x0000980001167983 */ /* 0x002ea80000300800 */
[----:B------:R-:W2:Y:S01]  /*17850*/  LDL.LU R23, [R1+0x9c] ;  /* 0x00009c0001177983 */ /* 0x000ea20000300800 */
[-C--:B---3--:R-:W-:Y:S03]  /*17860*/  HMMA.16816.F32 R16, R16, R12.reuse, R8 ;  /* 0x0000000c1010723c */ /* 0x088fe60000001808 */
[----:B------:R-:W2:Y:S04]  /*17870*/  LDL.LU.64 R10, [R1+0x58b0] ;  /* 0x0058b000010a7983 */ /* 0x000ea80000300a00 */
[----:B------:R-:W2:Y:S11]  /*17880*/  LDL.LU.64 R8, [R1+0x58a8] ;  /* 0x0058a80001087983 */ /* 0x000eb60000300a00 */
[----:B------:R-:W-:Y:S05]  /*17890*/  @!UPT UIADD3 URZ, URZ, URZ, URZ ;  /* 0x0000003f3f3ff290 */ /* 0x000fea000fffe03f */
[----:B------:R-:W-:Y:S04]  /*178a0*/  STL.64 [R1+0x190], R16 ;  /* 0x0001901001007387 */ /* 0x000fe80000100a00 */
[----:B------:R-:W-:Y:S04]  /*178b0*/  STL.64 [R1+0x198], R18 ;  /* 0x0001981201007387 */ /* 0x000fe80000100a00 */
[----:B------:R-:W0:Y:S04]  /*178c0*/  LDSM.16.MT88.4 R16, [R3+0x6080] ;  /* 0x006080000310783b */ /* 0x000e280000004200 */
[----:B0-----:R-:W-:Y:S04]  /*178d0*/  STL.64 [R1+0x5858], R18 ;  /* 0x0058581201007387 */ /* 0x001fe80000100a00 */
[----:B------:R0:W-:Y:S04]  /*178e0*/  STL.64 [R1+0x5850], R16 ;  /* 0x0058501001007387 */ /* 0x0001e80000100a00 */
[----:B0-----:R-:W3:Y:S04]  /*178f0*/  LDL.LU R16, [R1+0x60] ;  /* 0x0000600001107983 */ /* 0x001ee80000300800 */
[----:B------:R-:W3:Y:S04]  /*17900*/  LDL.LU R17, [R1+0x64] ;  /* 0x0000640001117983 */ /* 0x000ee80000300800 */
[----:B------:R-:W3:Y:S04]  /*17910*/  LDL.LU R18, [R1+0x68] ;  /* 0x0000680001127983 */ /* 0x000ee80000300800 */
[----:B------:R-:W3:Y:S01]  /*17920*/  LDL.LU R19, [R1+0x6c] ;  /* 0x00006c0001137983 */ /* 0x000ee20000300800 */
[----:B--2---:R-:W-:Y:S07]  /*17930*/  HMMA.16816.F32 R20, R8, R12, R20 ;  /* 0x0000000c0814723c */ /* 0x004fee0000001814 */
[----:B------:R-:W-:Y:S01]  /*17940*/  IMAD.MOV.U32 R8, RZ, RZ, R6 ;  /* 0x000000ffff087224 */ /* 0x000fe200078e0006 */
[----:B------:R-:W-:Y:S01]  /*17950*/  MOV R9, R5 ;  /* 0x0000000500097202 */ /* 0x000fe20000000f00 */
[----:B------:R-:W-:-:S02]  /*17960*/  IMAD.MOV.U32 R10, RZ, RZ, R4 ;  /* 0x000000ffff0a7224 */ /* 0x000fc400078e0004 */
[----:B------:R-:W0:Y:S01]  /*17970*/  LDSM.16.MT88.4 R4, [R3+0x6100] ;  /* 0x006100000304783b */ /* 0x000e220000004200 */
[----:B------:R-:W-:Y:S01]  /*17980*/  IMAD.MOV.U32 R11, RZ, RZ, R0 ;  /* 0x000000ffff0b7224 */ /* 0x000fe200078e0000 */
[----:B0-----:R-:W-:Y:S02]  /*17990*/  MOV R0, R7 ;  /* 0x0000000700007202 */ /* 0x001fe40000000f00 */
[----:B---3--:R0:W-:Y:S04]  /*179a0*/  STL.64 [R1+0x5878], R18 ;  /* 0x0058781201007387 */ /* 0x0081e80000100a00 */
[----:B------:R1:W-:Y:S01]  /*179b0*/  STL.64 [R1+0x5870], R16 ;  /* 0x0058701001007387 */ /* 0x0003e20000100a00 */
[----:B0-----:R-:W-:Y:S01]  /*179c0*/  MOV R18, R14 ;  /* 0x0000000e00127202 */ /* 0x001fe20000000f00 */
[----:B------:R-:W-:-:S02]  /*179d0*/  IMAD.MOV.U32 R19, RZ, RZ, R15 ;  /* 0x000000ffff137224 */ /* 0x000fc400078e000f */
[----:B-1----:R-:W2:Y:S04]  /*179e0*/  LDL.LU R16, [R1+0xb0] ;  /* 0x0000b00001107983 */ /* 0x002ea80000300800 */
[----:B------:R-:W2:Y:S04]  /*179f0*/  LDL.LU R17, [R1+0xb4] ;  /* 0x0000b40001117983 */ /* 0x000ea80000300800 */
[----:B------:R-:W3:Y:S04]  /*17a00*/  LDL.LU R14, [R1+0x58a4] ;  /* 0x0058a400010e7983 */ /* 0x000ee80000300800 */
[----:B------:R-:W3:Y:S04]  /*17a10*/  LDL.LU R15, [R1+0x58a0] ;  /* 0x0058a000010f7983 */ /* 0x000ee80000300800 */
[----:B------:R-:W-:Y:S04]  /*17a20*/  STL.64 [R1+0x110], R20 ;  /* 0x0001101401007387 */ /* 0x000fe80000100a00 */
[----:B------:R-:W-:Y:S04]  /*17a30*/  STL.64 [R1+0x118], R22 ;  /* 0x0001181601007387 */ /* 0x000fe80000100a00 */
[----:B------:R-:W-:Y:S04]  /*17a40*/  STL.64 [R1+0x40], R4 ;  /* 0x0000400401007387 */ /* 0x000fe80000100a00 */
[----:B------:R0:W-:Y:S04]  /*17a50*/  STL [R1+0x48], R6 ;  /* 0x0000480601007387 */ /* 0x0001e80000100800 */
        /* <DEDUP_REMOVED lines=9> */
[----:B0-----:R-:W-:Y:S04]  /*17af0*/  STL.64 [R1+0x5820], R6 ;  /* 0x0058200601007387 */ /* 0x001fe80000100a00 */
[----:B------:R-:W-:Y:S04]  /*17b00*/  STL.64 [R1+0x5818], R4 ;  /* 0x0058180401007387 */ /* 0x000fe80000100a00 */
        /* <DEDUP_REMOVED lines=8> */
[----:B------:R-:W2:Y:S04]  /*17b90*/  LDL.LU.64 R24, [R1+0x5860] ;  /* 0x0058600001187983 */ /* 0x000ea80000300a00 */
[----:B------:R-:W0:Y:S04]  /*17ba0*/  S2R R23, SR_TID.X ;  /* 0x0000000000177919 */ /* 0x000e280000002100 */
[----:B------:R-:W1:Y:S01]  /*17bb0*/  S2R R21, SR_TID.X ;  /* 0x0000000000157919 */ /* 0x000e620000002100 */
[----:B--2---:R-:W-:Y:S03]  /*17bc0*/  HMMA.16816.F32 R24, R24, R12, R16 ;  /* 0x0000000c1818723c */ /* 0x004fe60000001810 */
[----:B------:R-:W2:Y:S04]  /*17bd0*/  LDL.LU.64 R18, [R1+0x5858] ;  /* 0x0058580001127983 */ /* 0x000ea80000300a00 */
[----:B------:R-:W2:Y:S11]  /*17be0*/  LDL.LU.64 R16, [R1+0x5850] ;  /* 0x0058500001107983 */ /* 0x000eb60000300a00 */
[----:B------:R-:W-:Y:S05]  /*17bf0*/  @!UPT UIADD3 URZ, URZ, URZ, URZ ;  /* 0x0000003f3f3ff290 */ /* 0x000fea000fffe03f */
[----:B------:R-:W-:Y:S04]  /*17c00*/  STL.64 [R1+0xf0], R24 ;  /* 0x0000f01801007387 */ /* 0x000fe80000100a00 */
[----:B------:R0:W-:Y:S04]  /*17c10*/  STL.64 [R1+0xf8], R26 ;  /* 0x0000f81a01007387 */ /* 0x0001e80000100a00 */
[----:B0-----:R-:W3:Y:S04]  /*17c20*/  LDL.LU.64 R26, [R1+0x5848] ;  /* 0x00584800011a7983 */ /* 0x001ee80000300a00 */
[----:B------:R-:W3:Y:S01]  /*17c30*/  LDL.LU.64 R24, [R1+0x5840] ;  /* 0x0058400001187983 */ /* 0x000ee20000300a00 */
[----:B------:R-:W-:Y:S01]  /*17c40*/  LOP3.LUT R23, R23, 0x7, RZ, 0xc0, !PT ;  /* 0x0000000717177812 */ /* 0x000fe200078ec0ff */
[----:B-1----:R-:W-:-:S02]  /*17c50*/  IMAD.SHL.U32 R22, R21, 0x2, RZ ;  /* 0x0000000215167824 */ /* 0x002fc400078e00ff */
[----:B------:R-:W0:Y:S02]  /*17c60*/  S2R R5, SR_TID.X ;  /* 0x0000000000057919 */ /* 0x000e240000002100 */
[----:B------:R-:W-:Y:S02]  /*17c70*/  IMAD R23, R23, 0x210, RZ ;  /* 0x0000021017177824 */ /* 0x000fe400078e02ff */
[----:B------:R-:W2:Y:S03]  /*17c80*/  LDL.LU R4, [R1+0x160] ;  /* 0x0001600001047983 */ /* 0x000ea60000300800 */
[----:B------:R-:W-:Y:S02]  /*17c90*/  LOP3.LUT R23, R23, 0x10, R22, 0x78, !PT ;  /* 0x0000001017177812 */ /* 0x000fe400078e7816 */
[----:B------:R-:W1:Y:S01]  /*17ca0*/  S2R R22, SR_TID.X ;  /* 0x0000000000167919 */ /* 0x000e620000002100 */
[----:B0-----:R-:W-:-:S02]  /*17cb0*/  LOP3.LUT R7, R5, 0x10, RZ, 0xc0, !PT ;  /* 0x0000001005077812 */ /* 0x001fc400078ec0ff */
[----:B------:R-:W-:Y:S02]  /*17cc0*/  SHF.L.U32 R5, R5, 0x1, RZ ;  /* 0x0000000105057819 */ /* 0x000fe400000006ff */
[----:B-1----:R-:W-:-:S05]  /*17cd0*/  LOP3.LUT R6, R22, 0x7, RZ, 0xc0, !PT ;  /* 0x0000000716067812 */ /* 0x002fca00078ec0ff */
[----:B------:R-:W-:-:S05]  /*17ce0*/  IMAD R6, R6, 0x210, RZ ;  /* 0x0000021006067824 */ /* 0x000fca00078e02ff */
[----:B------:R-:W-:Y:S02]  /*17cf0*/  LOP3.LUT R13, R6, 0x10, R5, 0x78, !PT ;  /* 0x00000010060d7812 */ /* 0x000fe400078e7805 */
[----:B------:R-:W2:Y:S01]  /*17d00*/  LDL.LU R5, [R1+0x164] ;  /* 0x0001640001057983 */ /* 0x000ea20000300800 */
[----:B------:R-:W-:-:S05]  /*17d10*/  IMAD.SHL.U32 R7, R7, 0x100, RZ ;  /* 0x0000010007077824 */ /* 0x000fca00078e00ff */
[----:B------:R-:W-:-:S04]  /*17d20*/  LOP3.LUT R13, R13, R7, RZ, 0xfc, !PT ;  /* 0x000000070d0d7212 */ /* 0x000fc800078efcff */
[----:B------:R-:W-:Y:S01]  /*17d30*/  LOP3.LUT R13, R13, 0x20, RZ, 0x3c, !PT ;  /* 0x000000200d0d7812 */ /* 0x000fe200078e3cff */
[----:B---3--:R-:W-:Y:S01]  /*17d40*/  HMMA.16816.F32 R8, R8, R14, R24 ;  /* 0x0000000e0808723c */ /* 0x008fe20000001818 */
[----:B------:R-:W2:Y:S04]  /*17d50*/  LDL.LU.64 R26, [R1+0x5838] ;  /* 0x00583800011a7983 */ /* 0x000ea80000300a00 */
[----:B------:R-:W2:Y:S11]  /*17d60*/  LDL.LU.64 R24, [R1+0x5830] ;  /* 0x0058300001187983 */ /* 0x000eb60000300a00 */
[----:B------:R-:W-:Y:S07]  /*17d70*/  @!UPT UIADD3 URZ, URZ, URZ, URZ ;  /* 0x0000003f3f3ff290 */ /* 0x000fee000fffe03f */
[----:B------:R-:W-:Y:S04]  /*17d80*/  STL.64 [R1+0xd0], R8 ;  /* 0x0000d00801007387 */ /* 0x000fe80000100a00 */
[----:B------:R-:W-:Y:S04]  /*17d90*/  STL.64 [R1+0xd8], R10 ;  /* 0x0000d80a01007387 */ /* 0x000fe80000100a00 */
[----:B------:R-:W0:Y:S04]  /*17da0*/  LDSM.16.MT88.4 R8, [R13+0x6080] ;  /* 0x006080000d08783b */ /* 0x000e280000004200 */
[----:B0-----:R-:W-:Y:S04]  /*17db0*/  STL.64 [R1+0x30], R8 ;  /* 0x0000300801007387 */ /* 0x001fe80000100a00 */
[----:B------:R-:W-:Y:S04]  /*17dc0*/  STL.64 [R1+0x38], R10 ;  /* 0x0000380a01007387 */ /* 0x000fe80000100a00 */
[----:B------:R-:W0:Y:S04]  /*17dd0*/  LDSM.16.MT88.4 R8, [R13+0x6100] ;  /* 0x006100000d08783b */ /* 0x000e280000004200 */
[----:B0-----:R-:W-:Y:S04]  /*17de0*/  STL.64 [R1+0x20], R8 ;  /* 0x0000200801007387 */ /* 0x001fe80000100a00 */
[----:B------:R-:W-:Y:S04]  /*17df0*/  STL.64 [R1+0x28], R10 ;  /* 0x0000280a01007387 */ /* 0x000fe80000100a00 */
[----:B------:R-:W0:Y:S04]  /*17e00*/  LDSM.16.MT88.4 R8, [R13+0x6180] ;  /* 0x006180000d08783b */ /* 0x000e280000004200 */
[----:B------:R-:W-:Y:S01]  /*17e10*/  STL [R1+0x57b4], R13 ;  /* 0x0057b40d01007387 */ /* 0x000fe20000100800 */
[----:B----4-:R-:W-:Y:S01]  /*17e20*/  IMAD.MOV.U32 R6, RZ, RZ, R29 ;  /* 0x000000ffff067224 */ /* 0x010fe200078e001d */
[----:B------:R-:W-:-:S02]  /*17e30*/  MOV R7, R28 ;  /* 0x0000001c00077202 */ /* 0x000fc40000000f00 */
[----:B0-----:R-:W-:Y:S04]  /*17e40*/  STL.64 [R1+0x10], R8 ;  /* 0x0000100801007387 */ /* 0x001fe80000100a00 */
[----:B------:R2:W-:Y:S02]  /*17e50*/  STL.64 [R1+0x18], R10 ;  /* 0x0000180a01007387 */ /* 0x0005e40000100a00 */
[----:B--2---:R-:W-:Y:S02]  /*17e60*/  HMMA.16816.F32 R8, R16, R14, R24 ;  /* 0x0000000e1008723c */ /* 0x004fe40000001818 */
[----:B------:R-:W-:Y:S11]  /*17e70*/  LDSM.16.MT88.4 R24, [R2+0x6080] ;  /* 0x006080000218783b */ /* 0x000ff60000004200 */
[----:B------:R-:W-:Y:S10]  /*17e80*/  @!UPT UIADD3 URZ, URZ, URZ, URZ ;  /* 0x0000003f3f3ff290 */ /* 0x000ff4000fffe03f */
[----:B------:R-:W-:Y:S01]  /*17e90*/  STL [R1+0x1c0], R8 ;  /* 0x0001c00801007387 */ /* 0x000fe20000100800 */
[----:B------:R-:W-:Y:S01]  /*17ea0*/  IMAD.MOV.U32 R29, RZ, RZ, R9 ;  /* 0x000000ffff1d7224 */ /* 0x000fe200078e0009 */
[----:B------:R-:W-:Y:S01]  /*17eb0*/  MOV R12, R11 ;  /* 0x0000000b000c7202 */ /* 0x000fe20000000f00 */
[----:B------:R-:W-:Y:S01]  /*17ec0*/  IMAD.MOV.U32 R28, RZ, RZ, R10 ;  /* 0x000000ffff1c7224 */ /* 0x000fe200078e000a */
[----:B------:R-:W2:Y:S04]  /*17ed0*/  LDL.LU R16, [R1+0x120] ;  /* 0x0001200001107983 */ /* 0x000ea80000300800 */
[----:B------:R-:W0:Y:S04]  /*17ee0*/  LDSM.16.MT88.4 R8, [R2+0x6000] ;  /* 0x006000000208783b */ /* 0x000e280000004200 */
[----:B------:R-:W2:Y:S04]  /*17ef0*/  LDL.LU R17, [R1+0x124] ;  /* 0x0001240001117983 */ /* 0x000ea80000300800 */
[----:B------:R-:W2:Y:S04]  /*17f00*/  LDL.LU R18, [R1+0x128] ;  /* 0x0001280001127983 */ /* 0x000ea80000300800 */
[----:B------:R-:W2:Y:S04]  /*17f10*/  LDL.LU R19, [R1+0x12c] ;  /* 0x00012c0001137983 */ /* 0x000ea80000300800 */
[----:B------:R-:W-:Y:S04]  /*17f20*/  STL [R1+0x572c], R28 ;  /* 0x00572c1c01007387 */ /* 0x000fe80000100800 */
[----:B------:R-:W-:Y:S04]  /*17f30*/  STL [R1+0x5728], R29 ;  /* 0x0057281d01007387 */ /* 0x000fe80000100800 */
[----:B------:R-:W-:Y:S04]  /*17f40*/  STL [R1+0x5724], R12 ;  /* 0x0057240c01007387 */ /* 0x000fe80000100800 */
[----:B0-----:R-:W-:Y:S04]  /*17f50*/  STL.64 [R1+0x57d0], R10 ;  /* 0x0057d00a01007387 */ /* 0x001fe80000100a00 */
[----:B------:R0:W-:Y:S04]  /*17f60*/  STL.64 [R1+0x57c8], R8 ;  /* 0x0057c80801007387 */ /* 0x0001e80000100a00 */
[----:B0-----:R-:W3:Y:S04]  /*17f70*/  LDL.LU R8, [R1+0x130] ;  /* 0x0001300001087983 */ /* 0x001ee80000300800 */
[----:B------:R-:W3:Y:S04]  /*17f80*/  LDL.LU R9, [R1+0x134] ;  /* 0x0001340001097983 */ /* 0x000ee80000300800 */
[----:B------:R-:W3:Y:S04]  /*17f90*/  LDL.LU R10, [R1+0x138] ;  /* 0x00013800010a7983 */ /* 0x000ee80000300800 */
[----:B------:R-:W3:Y:S04]  /*17fa0*/  LDL.LU R11, [R1+0x13c] ;  /* 0x00013c00010b7983 */ /* 0x000ee80000300800 */
[----:B------:R-:W-:Y:S04]  /*17fb0*/  STL.64 [R1+0x57c0], R26 ;  /* 0x0057c01a01007387 */ /* 0x000fe80000100a00 */
[----:B------:R0:W-:Y:S04]  /*17fc0*/  STL.64 [R1+0x57b8], R24 ;  /* 0x0057b81801007387 */ /* 0x0001e80000100a00 */
[----:B0-----:R-:W4:Y:S04]  /*17fd0*/  LDL.LU R24, [R1+0x40] ;  /* 0x0000400001187983 */ /* 0x001f280000300800 */
[----:B------:R-:W4:Y:S04]  /*17fe0*/  LDL.LU R25, [R1+0x44] ;  /* 0x0000440001197983 */ /* 0x000f280000300800 */
[----:B------:R-:W4:Y:S01]  /*17ff0*/  LDL.LU R26, [R1+0x48] ;  /* 0x00004800011a7983 */ /* 0x000f220000300800 */
[----:B------:R-:W-:-:S03]  /*18000*/  IMAD.MOV.U32 R27, RZ, RZ, R0 ;  /* 0x000000ffff1b7224 */ /* 0x000fc600078e0000 */
[----:B------:R-:W2:Y:S01]  /*18010*/  LDL.LU R0, [R1+0x5828] ;  /* 0x0058280001007983 */ /* 0x000ea20000300800 */
[----:B------:R-:W-:-:S05]  /*18020*/  LOP3.LUT R21, R21, 0x10, RZ, 0xc0, !PT ;  /* 0x0000001015157812 */ /* 0x000fca00078ec0ff */
[----:B------:R-:W-:-:S05]  /*18030*/  IMAD.SHL.U32 R21, R21, 0x100, RZ ;  /* 0x0000010015157824 */ /* 0x000fca00078e00ff */
[----:B------:R-:W-:-:S04]  /*18040*/  LOP3.LUT R23, R23, R21, RZ, 0xfc, !PT ;  /* 0x0000001517177212 */ /* 0x000fc800078efcff */
[----:B------:R-:W-:-:S06]  /*18050*/  LOP3.LUT R23, R23, 0x20, RZ, 0x3c, !PT ;  /* 0x0000002017177812 */ /* 0x000fcc00078e3cff */
[----:B------:R-:W-:Y:S01]  /*18060*/  LDSM.16.MT88.4 R20, [R23+0x6000] ;  /* 0x006000001714783b */ /* 0x000fe20000004200 */
[-C--:B----4-:R-:W-:Y:S03]  /*18070*/  HMMA.16816.F32 R24, R24, R14.reuse, R4 ;  /* 0x0000000e1818723c */ /* 0x090fe60000001804 */
[----:B------:R-:W3:Y:S04]  /*18080*/  LDL.LU.64 R6, [R1+0x5820] ;  /* 0x0058200001067983 */ /* 0x000ee80000300a00 */
[----:B------:R-:W3:Y:S11]  /*18090*/  LDL.LU.64 R4, [R1+0x5818] ;  /* 0x0058180001047983 */ /* 0x000ef60000300a00 */
[----:B------:R-:W-:Y:S05]  /*180a0*/  @!UPT UIADD3 URZ, URZ, URZ, URZ ;  /* 0x0000003f3f3ff290 */ /* 0x000fea000fffe03f */
[----:B------:R-:W-:Y:S04]  /*180b0*/  STL.64 [R1+0xc0], R24 ;  /* 0x0000c01801007387 */ /* 0x000fe80000100a00 */
[----:B------:R-:W-:Y:S04]  /*180c0*/  STL.64 [R1+0xc8], R26 ;  /* 0x0000c81a01007387 */ /* 0x000fe80000100a00 */
[----:B------:R-:W0:Y:S04]  /*180d0*/  LDSM.16.MT88.4 R24, [R2+0x6100] ;  /* 0x006100000218783b */ /* 0x000e280000004200 */
[----:B0-----:R-:W-:Y:S01]  /*180e0*/  STL.64 [R1+0x40], R24 ;  /* 0x0000401801007387 */ /* 0x001fe20000100a00 */
[-C--:B---3--:R-:W-:Y:S11]  /*180f0*/  HMMA.16816.F32 R4, R4, R14.reuse, R8 ;  /* 0x0000000e0404723c */ /* 0x088ff60000001808 */
[----:B------:R-:W-:Y:S11]  /*18100*/  @!UPT UIADD3 URZ, URZ, URZ, URZ ;  /* 0x0000003f3f3ff290 */ /* 0x000ff6000fffe03f */
[----:B------:R-:W-:Y:S01]  /*18110*/  @!UPT UIADD3 URZ, URZ, URZ, URZ ;  /* 0x0000003f3f3ff290 */ /* 0x000fe2000fffe03f */
[----:B------:R2:W-:Y:S01]  /*18120*/  STL.64 [R1+0xa8], R6 ;  /* 0x0000a80601007387 */ /* 0x0005e20000100a00 */
[----:B------:R-:W-:Y:S02]  /*18130*/  IMAD.MOV.U32 R29, RZ, RZ, R4 ;  /* 0x000000ffff1d7224 */ /* 0x000fe400078e0004 */
[----:B------:R-:W-:Y:S02]  /*18140*/  IMAD.MOV.U32 R12, RZ, RZ, R5 ;  /* 0x000000ffff0c7224 */ /* 0x000fe400078e0005 */
[----:B--2---:R-:W-:Y:S03]  /*18150*/  HMMA.16816.F32 R4, R20, R14, R16 ;  /* 0x0000000e1404723c */ /* 0x004fe60000001810 */
[----:B------:R-:W-:Y:S04]  /*18160*/  STL [R1+0x5734], R12 ;  /* 0x0057340c01007387 */ /* 0x000fe80000100800 */
[----:B------:R-:W-:Y:S04]  /*18170*/  STL [R1+0x5730], R29 ;  /* 0x0057301d01007387 */ /* 0x000fe80000100800 */
[----:B------:R-:W-:Y:S11]  /*18180*/  LDSM.16.MT88.4 R16, [R0+0x6080] ;  /* 0x006080000010783b */ /* 0x000ff60000004200 */
[----:B------:R-:W-:Y:S01]  /*18190*/  @!UPT UIADD3 URZ, URZ, URZ, URZ ;  /* 0x0000003f3f3ff290 */ /* 0x000fe2000fffe03f */
[----:B------:R-:W-:Y:S01]  /*181a0*/  STL.64 [R1+0xb0], R4 ;  /* 0x0000b00401007387 */ /* 0x000fe20000100a00 */
[----:B------:R-:W-:-:S03]  /*181b0*/  MOV R28, R7 ;  /* 0x00000007001c7202 */ /* 0x000fc60000000f00 */
[----:B------:R-:W-:Y:S04]  /*181c0*/  STL [R1+0xb8], R6 ;  /* 0x0000b80601007387 */ /* 0x000fe80000100800 */
[----:B------:R-:W0:Y:S02]  /*181d0*/  LDSM.16.MT88.4 R4, [R2+0x6180] ;  /* 0x006180000204783b */ /* 0x000e240000004200 */
[----:B0-----:R-:W-:Y:S01]  /*181e0*/  IMAD.MOV.U32 R11, RZ, RZ, R4 ;  /* 0x000000ffff0b7224 */ /* 0x001fe200078e0004 */
[----:B------:R-:W-:Y:S01]  /*181f0*/  MOV R9, R6 ;  /* 0x0000000600097202 */ /* 0x000fe20000000f00 */
[----:B------:R-:W-:Y:S02]  /*18200*/  IMAD.MOV.U32 R10, RZ, RZ, R5 ;  /* 0x000000ffff0a7224 */ /* 0x000fe400078e0005 */
[----:B------:R-:W-:-:S02]  /*18210*/  IMAD.MOV.U32 R8, RZ, RZ, R7 ;  /* 0x000000ffff087224 */ /* 0x000fc400078e0007 */
[----:B------:R-:W0:Y:S04]  /*18220*/  LDSM.16.MT88.4 R4, [R0+0x6000] ;  /* 0x006000000004783b */ /* 0x000e280000004200 */
[----:B------:R-:W-:Y:S04]  /*18230*/  STL [R1+0x5738], R28 ;  /* 0x0057381c01007387 */ /* 0x000fe80000100800 */
[----:B------:R-:W-:Y:S04]  /*18240*/  STL [R1+0x573c], R2 ;  /* 0x00573c0201007387 */ /* 0x000fe80000100800 */
[----:B0-----:R0:W-:Y:S04]  /*18250*/  STL.64 [R1+0x5778], R6 ;  /* 0x0057780601007387 */ /* 0x0011e80000100a00 */
[----:B------:R1:W-:Y:S04]  /*18260*/  STL.64 [R1+0x5770], R4 ;  /* 0x0057700401007387 */ /* 0x0003e80000100a00 */
[----:B------:R-:W2:Y:S04]  /*18270*/  LDL.LU R20, [R1+0x10] ;  /* 0x0000100001147983 */ /* 0x000ea80000300800 */
[----:B------:R-:W2:Y:S04]  /*18280*/  LDL.LU R21, [R1+0x14] ;  /* 0x0000140001157983 */ /* 0x000ea80000300800 */
[----:B------:R-:W3:Y:S04]  /*18290*/  LDL.LU R22, [R1+0x18] ;  /* 0x0000180001167983 */ /* 0x000ee80000300800 */
[----:B------:R-:W3:Y:S01]  /*182a0*/  LDL.LU R23, [R1+0x1c] ;  /* 0x00001c0001177983 */ /* 0x000ee20000300800 */
[----:B0-----:R-:W-:Y:S01]  /*182b0*/  IMAD.MOV.U32 R7, RZ, RZ, R8 ;  /* 0x000000ffff077224 */ /* 0x001fe200078e0008 */
[----:B-1----:R-:W-:Y:S01]  /*182c0*/  MOV R5, R10 ;  /* 0x0000000a00057202 */ /* 0x002fe20000000f00 */
[----:B------:R-:W-:-:S02]  /*182d0*/  IMAD.MOV.U32 R6, RZ, RZ, R9 ;  /* 0x000000ffff067224 */ /* 0x000fc400078e0009 */
[----:B------:R-:W-:Y:S01]  /*182e0*/  IMAD.MOV.U32 R4, RZ, RZ, R11 ;  /* 0x000000ffff047224 */ /* 0x000fe200078e000b */
[----:B---3--:R-:W-:Y:S04]  /*182f0*/  STL.64 [R1+0x57e0], R22 ;  /* 0x0057e01601007387 */ /* 0x008fe80000100a00 */
[----:B--2---:R0:W-:Y:S04]  /*18300*/  STL.64 [R1+0x57d8], R20 ;  /* 0x0057d81401007387 */ /* 0x0041e80000100a00 */
[----:B------:R-:W2:Y:S04]  /*18310*/  LDL.LU R8, [R1+0x140] ;  /* 0x0001400001087983 */ /* 0x000ea80000300800 */
[----:B------:R-:W2:Y:S04]  /*18320*/  LDL.LU R9, [R1+0x144] ;  /* 0x0001440001097983 */ /* 0x000ea80000300800 */
[----:B------:R-:W3:Y:S04]  /*18330*/  LDL.LU R10, [R1+0x148] ;  /* 0x00014800010a7983 */ /* 0x000ee80000300800 */
[----:B------:R-:W3:Y:S04]  /*18340*/  LDL.LU R11, [R1+0x14c] ;  /* 0x00014c00010b7983 */ /* 0x000ee80000300800 */
[----:B---3--:R-:W-:Y:S04]  /*18350*/  STL.64 [R1+0x57f0], R10 ;  /* 0x0057f00a01007387 */ /* 0x008fe80000100a00 */
[----:B--2---:R-:W-:Y:S04]  /*18360*/  STL.64 [R1+0x57e8], R8 ;  /* 0x0057e80801007387 */ /* 0x004fe80000100a00 */
[----:B0-----:R-:W2:Y:S04]  /*18370*/  LDL.LU R20, [R1+0x20] ;  /* 0x0000200001147983 */ /* 0x001ea80000300800 */
[----:B------:R-:W2:Y:S04]  /*18380*/  LDL.LU R21, [R1+0x24] ;  /* 0x0000240001157983 */ /* 0x000ea80000300800 */
[----:B------:R-:W3:Y:S04]  /*18390*/  LDL.LU R22, [R1+0x28] ;  /* 0x0000280001167983 */ /* 0x000ee80000300800 */
[----:B------:R-:W3:Y:S04]  /*183a0*/  LDL.LU R23, [R1+0x2c] ;  /* 0x00002c0001177983 */ /* 0x000ee80000300800 */
[----:B---3--:R-:W-:Y:S04]  /*183b0*/  STL.64 [R1+0x5800], R22 ;  /* 0x0058001601007387 */ /* 0x008fe80000100a00 */
[----:B--2---:R0:W-:Y:S04]  /*183c0*/  STL.64 [R1+0x57f8], R20 ;  /* 0x0057f81401007387 */ /* 0x0041e80000100a00 */
[----:B0-----:R-:W2:Y:S04]  /*183d0*/  LDL.LU R20, [R1+0x30] ;  /* 0x0000300001147983 */ /* 0x001ea80000300800 */
[----:B------:R-:W2:Y:S04]  /*183e0*/  LDL.LU R21, [R1+0x34] ;  /* 0x0000340001157983 */ /* 0x000ea80000300800 */
[----:B------:R-:W2:Y:S04]  /*183f0*/  LDL.LU R22, [R1+0x38] ;  /* 0x0000380001167983 */ /* 0x000ea80000300800 */
[----:B------:R-:W2:Y:S04]  /*18400*/  LDL.LU R23, [R1+0x3c] ;  /* 0x00003c0001177983 */ /* 0x000ea80000300800 */
[----:B------:R-:W3:Y:S04]  /*18410*/  LDL.LU R8, [R1+0x1a0] ;  /* 0x0001a00001087983 */ /* 0x000ee80000300800 */
[----:B------:R-:W3:Y:S04]  /*18420*/  LDL.LU R9, [R1+0x1a4] ;  /* 0x0001a40001097983 */ /* 0x000ee80000300800 */
[----:B------:R-:W4:Y:S04]  /*18430*/  LDL.LU R10, [R1+0x1a8] ;  /* 0x0001a800010a7983 */ /* 0x000f280000300800 */
[----:B------:R-:W4:Y:S01]  /*18440*/  LDL.LU R11, [R1+0x1ac] ;  /* 0x0001ac00010b7983 */ /* 0x000f220000300800 */
[----:B------:R-:W-:Y:S01]  /*18450*/  IMAD.MOV.U32 R13, RZ, RZ, R26 ;  /* 0x000000ffff0d7224 */ /* 0x000fe200078e001a */
[----:B------:R-:W-:-:S02]  /*18460*/  MOV R3, R27 ;  /* 0x0000001b00037202 */ /* 0x000fc40000000f00 */
[----:B----4-:R-:W-:Y:S04]  /*18470*/  STL.64 [R1+0x5810], R10 ;  /* 0x0058100a01007387 */ /* 0x010fe80000100a00 */
[----:B---3--:R0:W-:Y:S04]  /*18480*/  STL.64 [R1+0x5808], R8 ;  /* 0x0058080801007387 */ /* 0x0081e80000100a00 */
[----:B0-----:R-:W2:Y:S04]  /*18490*/  LDL.LU R8, [R1+0x1b0] ;  /* 0x0001b00001087983 */ /* 0x001ea80000300800 */
[----:B------:R-:W2:Y:S04]  /*184a0*/  LDL.LU R9, [R1+0x1b4] ;  /* 0x0001b40001097983 */ /* 0x000ea80000300800 */
[----:B------:R-:W2:Y:S04]  /*184b0*/  LDL.LU R10, [R1+0x1b8] ;  /* 0x0001b800010a7983 */ /* 0x000ea80000300800 */
[----:B------:R-:W2:Y:S04]  /*184c0*/  LDL.LU R11, [R1+0x1bc] ;  /* 0x0001bc00010b7983 */ /* 0x000ea80000300800 */
[----:B------:R-:W-:Y:S04]  /*184d0*/  STL.64 [R1+0x5798], R6 ;  /* 0x0057980601007387 */ /* 0x000fe80000100a00 */
[----:B------:R-:W-:Y:S04]  /*184e0*/  STL.64 [R1+0x5790], R4 ;  /* 0x0057900401007387 */ /* 0x000fe80000100a00 */
[----:B------:R-:W-:Y:S04]  /*184f0*/  STL.64 [R1+0x5768], R18 ;  /* 0x0057681201007387 */ /* 0x000fe80000100a00 */
[----:B------:R0:W-:Y:S04]  /*18500*/  STL.64 [R1+0x5760], R16 ;  /* 0x0057601001007387 */ /* 0x0001e80000100a00 */
[----:B0-----:R-:W3:Y:S04]  /*18510*/  LDL.LU R16, [R1+0x110] ;  /* 0x0001100001107983 */ /* 0x001ee80000300800 */
[----:B------:R-:W3:Y:S04]  /*18520*/  LDL.LU R17, [R1+0x114] ;  /* 0x0001140001117983 */ /* 0x000ee80000300800 */
[----:B------:R-:W4:Y:S04]  /*18530*/  LDL.LU R18, [R1+0x118] ;  /* 0x0001180001127983 */ /* 0x000f280000300800 */
[----:B------:R-:W4:Y:S04]  /*18540*/  LDL.LU R19, [R1+0x11c] ;  /* 0x00011c0001137983 */ /* 0x000f280000300800 */
        /* <DEDUP_REMOVED lines=8> */
[-C--:B--2---:R-:W-:Y:S11]  /*185d0*/  HMMA.16816.F32 R20, R20, R14.reuse, R8 ;  /* 0x0000000e1414723c */ /* 0x084ff60000001808 */
[----:B------:R-:W-:Y:S11]  /*185e0*/  @!UPT UIADD3 URZ, URZ, URZ, URZ ;  /* 0x0000003f3f3ff290 */ /* 0x000ff6000fffe03f */
[----:B------:R-:W-:Y:S02]  /*185f0*/  @!UPT UIADD3 URZ, URZ, URZ, URZ ;  /* 0x0000003f3f3ff290 */ /* 0x000fe4000fffe03f */
[----:B------:R-:W-:Y:S01]  /*18600*/  IMAD.MOV.U32 R12, RZ, RZ, R22 ;  /* 0x000000ffff0c7224 */ /* 0x000fe200078e0016 */
[----:B------:R-:W-:Y:S01]  /*18610*/  MOV R28, R21 ;  /* 0x00000015001c7202 */ /* 0x000fe20000000f00 */
[----:B------:R-:W-:Y:S01]  /*18620*/  IMAD.MOV.U32 R29, RZ, RZ, R23 ;  /* 0x000000ffff1d7224 */ /* 0x000fe200078e0017 */
[----:B---3--:R-:W-:Y:S04]  /*18630*/  STL.64 [R1+0x57a8], R6 ;  /* 0x0057a80601007387 */ /* 0x008fe80000100a00 */
[----:B------:R0:W-:Y:S04]  /*18640*/  STL.64 [R1+0x57a0], R4 ;  /* 0x0057a00401007387 */ /* 0x0001e80000100a00 */
[----:B0-----:R-:W2:Y:S04]  /*18650*/  LDL.LU R4, [R1+0x170] ;  /* 0x0001700001047983 */ /* 0x001ea80000300800 */
[----:B------:R-:W2:Y:S04]  /*18660*/  LDL.LU R5, [R1+0x174] ;  /* 0x0001740001057983 */ /* 0x000ea80000300800 */
[----:B------:R-:W2:Y:S04]  /*18670*/  LDL.LU R6, [R1+0x178] ;  /* 0x0001780001067983 */ /* 0x000ea80000300800 */
[----:B------:R-:W2:Y:S04]  /*18680*/  LDL.LU R7, [R1+0x17c] ;  /* 0x00017c0001077983 */ /* 0x000ea80000300800 */
[----:B----4-:R-:W-:Y:S04]  /*18690*/  STL.64 [R1+0x5788], R18 ;  /* 0x0057881201007387 */ /* 0x010fe80000100a00 */
[----:B------:R0:W-:Y:S04]  /*186a0*/  STL.64 [R1+0x5780], R16 ;  /* 0x0057801001007387 */ /* 0x0001e80000100a00 */
[----:B0-----:R-:W3:Y:S04]  /*186b0*/  LDL.LU R16, [R1+0x190] ;  /* 0x0001900001107983 */ /* 0x001ee80000300800 */
[----:B------:R-:W3:Y:S04]  /*186c0*/  LDL.LU R17, [R1+0x194] ;  /* 0x0001940001117983 */ /* 0x000ee80000300800 */
[----:B------:R-:W3:Y:S04]  /*186d0*/  LDL.LU R18, [R1+0x198] ;  /* 0x0001980001127983 */ /* 0x000ee80000300800 */
[----:B------:R-:W3:Y:S04]  /*186e0*/  LDL.LU R19, [R1+0x19c] ;  /* 0x00019c0001137983 */ /* 0x000ee80000300800 */
[----:B------:R-:W4:Y:S04]  /*186f0*/  LDL.LU.64 R10, [R1+0x5810] ;  /* 0x00581000010a7983 */ /* 0x000f280000300a00 */
[----:B------:R-:W4:Y:S04]  /*18700*/  LDL.LU.64 R8, [R1+0x5808] ;  /* 0x0058080001087983 */ /* 0x000f280000300a00 */
[----:B------:R0:W-:Y:S04]  /*18710*/  STL [R1+0x90], R20 ;  /* 0x0000901401007387 */ /* 0x0001e80000100800 */
[----:B------:R-:W4:Y:S04]  /*18720*/  LDL.LU.64 R22, [R1+0x5800] ;  /* 0x0058000001167983 */ /* 0x000f280000300a00 */
[----:B0-----:R-:W4:Y:S04]  /*18730*/  LDL.LU.64 R20, [R1+0x57f8] ;  /* 0x0057f80001147983 */ /* 0x001f280000300a00 */
[----:B------:R-:W-:Y:S04]  /*18740*/  STL [R1+0x5748], R28 ;  /* 0x0057481c01007387 */ /* 0x000fe80000100800 */
[----:B------:R-:W-:Y:S04]  /*18750*/  STL [R1+0x5744], R12 ;  /* 0x0057440c01007387 */ /* 0x000fe80000100800 */
[----:B------:R-:W-:Y:S01]  /*18760*/  STL [R1+0x5740], R29 ;  /* 0x0057401d01007387 */ /* 0x000fe20000100800 */
[-C--:B----4-:R-:W-:Y:S03]  /*18770*/  HMMA.16816.F32 R20, R20, R14.reuse, R8 ;  /* 0x0000000e1414723c */ /* 0x090fe60000001808 */
[----:B------:R-:W4:Y:S04]  /*18780*/  LDL.LU.64 R10, [R1+0x57f0] ;  /* 0x0057f000010a7983 */ /* 0x000f280000300a00 */
[----:B------:R-:W4:Y:S11]  /*18790*/  LDL.LU.64 R8, [R1+0x57e8] ;  /* 0x0057e80001087983 */ /* 0x000f360000300a00 */
[----:B------:R-:W-:Y:S05]  /*187a0*/  @!UPT UIADD3 URZ, URZ, URZ, URZ ;  /* 0x0000003f3f3ff290 */ /* 0x000fea000fffe03f */
[----:B------:R-:W-:Y:S04]  /*187b0*/  STL.64 [R1+0x80], R20 ;  /* 0x0000801401007387 */ /* 0x000fe80000100a00 */
[----:B------:R0:W-:Y:S04]  /*187c0*/  STL.64 [R1+0x88], R22 ;  /* 0x0000881601007387 */ /* 0x0001e80000100a00 */
[----:B0-----:R-:W4:Y:S04]  /*187d0*/  LDL.LU.64 R22, [R1+0x57e0] ;  /* 0x0057e00001167983 */ /* 0x001f280000300a00 */
[----:B------:R-:W4:Y:S02]  /*187e0*/  LDL.LU.64 R20, [R1+0x57d8] ;  /* 0x0057d80001147983 */ /* 0x000f240000300a00 */
[-C--:B----4-:R-:W-:Y:S02]  /*187f0*/  HMMA.16816.F32 R20, R20, R14.reuse, R8 ;  /* 0x0000000e1414723c */ /* 0x090fe40000001808 */
[----:B------:R-:W4:Y:S04]  /*18800*/  LDL.LU.64 R10, [R1+0x57d0] ;  /* 0x0057d000010a7983 */ /* 0x000f280000300a00 */
[----:B------:R-:W4:Y:S11]  /*18810*/  LDL.LU.64 R8, [R1+0x57c8] ;  /* 0x0057c80001087983 */ /* 0x000f360000300a00 */
[----:B------:R-:W-:Y:S06]  /*18820*/  @!UPT UIADD3 URZ, URZ, URZ, URZ ;  /* 0x0000003f3f3ff290 */ /* 0x000fec000fffe03f */
        /* <DEDUP_REMOVED lines=9> */
[----:B----4-:R-:W-:Y:S03]  /*188c0*/  HMMA.16816.F32 R8, R8, R14, R24 ;  /* 0x0000000e0808723c */ /* 0x010fe60000001818 */
[----:B------:R-:W2:Y:S04]  /*188d0*/  LDL.LU.64 R26, [R1+0x57c0] ;  /* 0x0057c000011a7983 */ /* 0x000ea80000300a00 */
[----:B------:R-:W2:Y:S11]  /*188e0*/  LDL.LU.64 R24, [R1+0x57b8] ;  /* 0x0057b80001187983 */ /* 0x000eb60000300a00 */
[----:B------:R-:W-:Y:S05]  /*188f0*/  @!UPT UIADD3 URZ, URZ, URZ, URZ ;  /* 0x0000003f3f3ff290 */ /* 0x000fea000fffe03f */
[----:B------:R0:W-:Y:S04]  /*18900*/  STL.64 [R1+0x60], R8 ;  /* 0x0000600801007387 */ /* 0x0001e80000100a00 */
[----:B------:R1:W-:Y:S04]  /*18910*/  STL.64 [R1+0x68], R10 ;  /* 0x0000680a01007387 */ /* 0x0003e80000100a00 */
[----:B0-----:R-:W4:Y:S04]  /*18920*/  LDL.LU R8, [R1+0x40] ;  /* 0x0000400001087983 */ /* 0x001f280000300800 */
[----:B------:R-:W4:Y:S01]  /*18930*/  LDL.LU R9, [R1+0x44] ;  /* 0x0000440001097983 */ /* 0x000f220000300800 */
[----:B-1----:R-:W-:Y:S01]  /*18940*/  MOV R10, R13 ;  /* 0x0000000d000a7202 */ /* 0x002fe20000000f00 */
[----:B------:R-:W-:-:S02]  /*18950*/  IMAD.MOV.U32 R11, RZ, RZ, R3 ;  /* 0x000000ffff0b7224 */ /* 0x000fc400078e0003 */
[----:B------:R-:W3:Y:S04]  /*18960*/  LDL.LU R13, [R1+0x57b4] ;  /* 0x0057b400010d7983 */ /* 0x000ee80000300800 */
[----:B------:R-:W3:Y:S01]  /*18970*/  LDL.LU R3, [R1+0x57b0] ;  /* 0x0057b00001037983 */ /* 0x000ee20000300800 */
[-C--:B--2---:R-:W-:Y:S03]  /*18980*/  HMMA.16816.F32 R24, R24, R14.reuse, R4 ;  /* 0x0000000e1818723c */ /* 0x084fe60000001804 */
[----:B------:R-:W4:Y:S04]  /*18990*/  LDL.LU.64 R6, [R1+0x57a8] ;  /* 0x0057a80001067983 */ /* 0x000f280000300a00 */
[----:B------:R-:W4:Y:S11]  /*189a0*/  LDL.LU.64 R4, [R1+0x57a0] ;  /* 0x0057a00001047983 */ /* 0x000f360000300a00 */
[----:B------:R-:W-:Y:S05]  /*189b0*/  @!UPT UIADD3 URZ, URZ, URZ, URZ ;  /* 0x0000003f3f3ff290 */ /* 0x000fea000fffe03f */
[----:B------:R-:W-:Y:S04]  /*189c0*/  STL.64 [R1+0x50], R24 ;  /* 0x0000501801007387 */ /* 0x000fe80000100a00 */
[----:B------:R-:W-:Y:S04]  /*189d0*/  STL.64 [R1+0x58], R26 ;  /* 0x0000581a01007387 */ /* 0x000fe80000100a00 */
[----:B------:R-:W-:Y:S04]  /*189e0*/  STL [R1+0x5720], R0 ;  /* 0x0057200001007387 */ /* 0x000fe80000100800 */
[----:B------:R-:W0:Y:S04]  /*189f0*/  S2R R2, SR_TID.X ;  /* 0x0000000000027919 */ /* 0x000e280000002100 */
[----:B------:R-:W1:Y:S04]  /*18a00*/  S2R R28, SR_TID.X ;  /* 0x00000000001c7919 */ /* 0x000e680000002100 */
[----:B------:R-:W-:Y:S01]  /*18a10*/  LDSM.16.MT88.4 R24, [R0+0x6180] ;  /* 0x006180000018783b */ /* 0x000fe20000004200 */
[----:B----4-:R-:W-:Y:S03]  /*18a20*/  HMMA.16816.F32 R8, R8, R14, R4 ;  /* 0x0000000e0808723c */ /* 0x010fe60000001804 */
[----:B------:R-:W2:Y:S04]  /*18a30*/  LDL.LU.64 R6, [R1+0x5798] ;  /* 0x0057980001067983 */ /* 0x000ea80000300a00 */
[----:B------:R-:W2:Y:S11]  /*18a40*/  LDL.LU.64 R4, [R1+0x5790] ;  /* 0x0057900001047983 */ /* 0x000eb60000300a00 */
[----:B------:R-:W-:Y:S05]  /*18a50*/  @!UPT UIADD3 URZ, URZ, URZ, URZ ;  /* 0x0000003f3f3ff290 */ /* 0x000fea000fffe03f */
[----:B------:R-:W-:Y:S04]  /*18a60*/  STL.64 [R1+0x130], R8 ;  /* 0x0001300801007387 */ /* 0x000fe80000100a00 */
[----:B------:R-:W-:Y:S04]  /*18a70*/  STL.64 [R1+0x138], R10 ;  /* 0x0001380a01007387 */ /* 0x000fe80000100a00 */
[----:B---3--:R-:W3:Y:S01]  /*18a80*/  LDSM.16.MT88.4 R8, [R3+0x8000] ;  /* 0x008000000308783b */ /* 0x008ee20000004200 */
[----:B0-----:R-:W-:Y:S02]  /*18a90*/  LOP3.LUT R12, R2, 0x7, RZ, 0xc0, !PT ;  /* 0x00000007020c7812 */ /* 0x001fe400078ec0ff */
[----:B-1----:R-:W-:-:S03]  /*18aa0*/  LOP3.LUT R2, R28, 0x1e0, RZ, 0xc0, !PT ;  /* 0x000001e01c027812 */ /* 0x002fc600078ec0ff */
[----:B------:R-:W-:Y:S01]  /*18ab0*/  IMAD.SHL.U32 R29, R12, 0x10, RZ ;  /* 0x000000100c1d7824 */ /* 0x000fe200078e00ff */
[----:B------:R-:W-:-:S03]  /*18ac0*/  SHF.L.U32 R12, R28, 0x1, RZ ;  /* 0x000000011c0c7819 */ /* 0x000fc600000006ff */
[----:B------:R-:W-:Y:S01]  /*18ad0*/  IMAD R2, R2, 0x100, R29 ;  /* 0x0000010002027824 */ /* 0x000fe200078e021d */
[----:B------:R-:W-:-:S04]  /*18ae0*/  LOP3.LUT R28, R28, 0x7, RZ, 0xc0, !PT ;  /* 0x000000071c1c7812 */ /* 0x000fc800078ec0ff */
[----:B------:R-:W-:-:S05]  /*18af0*/  LOP3.LUT R2, R2, 0x30, R12, 0x78, !PT ;  /* 0x0000003002027812 */ /* 0x000fca00078e780c */
[----:B------:R-:W-:Y:S01]  /*18b00*/  IMAD R2, R28, 0x400, R2 ;  /* 0x000004001c027824 */ /* 0x000fe200078e0202 */
[----:B---3--:R-:W-:Y:S04]  /*18b10*/  STL.64 [R1+0x40], R8 ;  /* 0x0000400801007387 */ /* 0x008fe80000100a00 */
[----:B------:R-:W-:Y:S04]  /*18b20*/  STL.64 [R1+0x48], R10 ;  /* 0x0000480a01007387 */ /* 0x000fe80000100a00 */
[----:B------:R-:W0:Y:S04]  /*18b30*/  LDSM.16.M88.4 R8, [R2+0x40080] ;  /* 0x040080000208783b */ /* 0x000e280000000200 */
[----:B0-----:R-:W-:Y:S04]  /*18b40*/  STL [R1+0x5604], R10 ;  /* 0x0056040a01007387 */ /* 0x001fe80000100800 */
        /* <DEDUP_REMOVED lines=13> */
[----:B------:R0:W-:Y:S04]  /*18c20*/  STL.64 [R1+0x180], R4 ;  /* 0x0001800401007387 */ /* 0x0001e80000100a00 */
[----:B------:R1:W-:Y:S04]  /*18c30*/  STL.64 [R1+0x188], R6 ;  /* 0x0001880601007387 */ /* 0x0003e80000100a00 */
[----:B0-----:R-:W3:Y:S04]  /*18c40*/  LDL.LU R4, [R1+0x100] ;  /* 0x0001000001047983 */ /* 0x001ee80000300800 */
[----:B------:R-:W3:Y:S04]  /*18c50*/  LDL.LU R5, [R1+0x104] ;  /* 0x0001040001057983 */ /* 0x000ee80000300800 */
[----:B-1----:R-:W3:Y:S04]  /*18c60*/  LDL.LU R6, [R1+0x108] ;  /* 0x0001080001067983 */ /* 0x002ee80000300800 */
[----:B------:R-:W3:Y:S01]  /*18c70*/  LDL.LU R7, [R1+0x10c] ;  /* 0x00010c0001077983 */ /* 0x000ee20000300800 */
[----:B--2---:R-:W-:Y:S03]  /*18c80*/  HMMA.16816.F32 R16, R16, R14, R20 ;  /* 0x0000000e1010723c */ /* 0x004fe60000001814 */
[----:B------:R-:W0:Y:S11]  /*18c90*/  LDSM.16.MT88.4 R20, [R3+0x8080] ;  /* 0x008080000314783b */ /* 0x000e360000004200 */
[----:B------:R-:W-:Y:S09]  /*18ca0*/  @!UPT UIADD3 URZ, URZ, URZ, URZ ;  /* 0x0000003f3f3ff290 */ /* 0x000ff2000fffe03f */
[----:B------:R-:W-:Y:S04]  /*18cb0*/  STL.64 [R1+0x1a0], R16 ;  /* 0x0001a01001007387 */ /* 0x000fe80000100a00 */
[----:B------:R-:W-:Y:S04]  /*18cc0*/  STL.64 [R1+0x1a8], R18 ;  /* 0x0001a81201007387 */ /* 0x000fe80000100a00 */
[----:B------:R-:W1:Y:S01]  /*18cd0*/  LDSM.16.MT88.4 R16, [R3+0x8100] ;  /* 0x008100000310783b */ /* 0x000e620000004200 */
[----:B0-----:R-:W-:Y:S01]  /*18ce0*/  MOV R28, R20 ;  /* 0x00000014001c7202 */ /* 0x001fe20000000f00 */
[----:B------:R-:W-:Y:S01]  /*18cf0*/  IMAD.MOV.U32 R12, RZ, RZ, R21 ;  /* 0x000000ffff0c7224 */ /* 0x000fe200078e0015 */
[----:B------:R-:W-:Y:S01]  /*18d00*/  MOV R2, R23 ;  /* 0x0000001700027202 */ /* 0x000fe20000000f00 */
[----:B------:R-:W-:-:S02]  /*18d10*/  IMAD.MOV.U32 R29, RZ, RZ, R22 ;  /* 0x000000ffff1d7224 */ /* 0x000fc400078e0016 */
[----:B------:R-:W0:Y:S01]  /*18d20*/  LDSM.16.MT88.4 R20, [R3+0x8180] ;  /* 0x008180000314783b */ /* 0x000e220000004200 */
[----:B-1----:R-:W-:-:S03]  /*18d30*/  IMAD.MOV.U32 R0, RZ, RZ, R17 ;  /* 0x000000ffff007224 */ /* 0x002fc600078e0011 */
[----:B------:R1:W-:Y:S01]  /*18d40*/  STL [R1+0x20], R16 ;  /* 0x0000201001007387 */ /* 0x0003e20000100800 */
[----:B------:R-:W-:Y:S01]  /*18d50*/  IMAD.MOV.U32 R11, RZ, RZ, R18 ;  /* 0x000000ffff0b7224 */ /* 0x000fe200078e0012 */
[----:B------:R-:W-:Y:S02]  /*18d60*/  MOV R10, R19 ;  /* 0x00000013000a7202 */ /* 0x000fe40000000f00 */
[----:B0-----:R-:W-:Y:S01]  /*18d70*/  MOV R17, R22 ;  /* 0x0000001600117202 */ /* 0x001fe20000000f00 */
[----:B-1----:R-:W-:Y:S02]  /*18d80*/  IMAD.MOV.U32 R16, RZ, RZ, R23 ;  /* 0x000000ffff107224 */ /* 0x002fe400078e0017 */
[----:B------:R-:W-:Y:S01]  /*18d90*/  IMAD.MOV.U32 R19, RZ, RZ, R20 ;  /* 0x000000ffff137224 */ /* 0x000fe200078e0014 */
[----:B------:R-:W3:Y:S01]  /*18da0*/  LDL.LU.64 R22, [R1+0x5758] ;  /* 0x0057580001167983 */ /* 0x000ee20000300a00 */
[----:B------:R-:W-:-:S03]  /*18db0*/  IMAD.MOV.U32 R18, RZ, RZ, R21 ;  /* 0x000000ffff127224 */ /* 0x000fc600078e0015 */
[----:B------:R-:W3:Y:S04]  /*18dc0*/  LDL.LU.64 R20, [R1+0x5750] ;  /* 0x0057500001147983 */ /* 0x000ee80000300a00 */
[----:B------:R-:W-:Y:S01]  /*18dd0*/  STL [R1+0x5688], R3 ;  /* 0x0056880301007387 */ /* 0x000fe20000100800 */
[----:B---3--:R-:W-:Y:S03]  /*18de0*/  HMMA.16816.F32 R20, R20, R14, R4 ;  /* 0x0000000e1414723c */ /* 0x008fe60000001804 */
        /* <DEDUP_REMOVED lines=8> */
[----:B------:R-:W0:Y:S04]  /*18e70*/  LDSM.16.MT88.4 R4, [R13+0x8080] ;  /* 0x008080000d04783b */ /* 0x000e280000004200 */
[----:B0-----:R-:W-:Y:S04]  /*18e80*/  STL.64 [R1+0x56b8], R6 ;  /* 0x0056b80601007387 */ /* 0x001fe80000100a00 */
[----:B------:R0:W-:Y:S04]  /*18e90*/  STL.64 [R1+0x56b0], R4 ;  /* 0x0056b00401007387 */ /* 0x0001e80000100a00 */
[----:B0-----:R-:W2:Y:S04]  /*18ea0*/  LDL.LU R4, [R1+0xf0] ;  /* 0x0000f00001047983 */ /* 0x001ea80000300800 */
[----:B------:R-:W2:Y:S04]  /*18eb0*/  LDL.LU R5, [R1+0xf4] ;  /* 0x0000f40001057983 */ /* 0x000ea80000300800 */
[----:B------:R-:W2:Y:S04]  /*18ec0*/  LDL.LU R6, [R1+0xf8] ;  /* 0x0000f80001067983 */ /* 0x000ea80000300800 */
[----:B------:R-:W2:Y:S02]  /*18ed0*/  LDL.LU R7, [R1+0xfc] ;  /* 0x0000fc0001077983 */ /* 0x000ea40000300800 */
[----:B--2---:R-:W-:Y:S07]  /*18ee0*/  HMMA.16816.F32 R24, R24, R14, R4 ;  /* 0x0000000e1818723c */ /* 0x004fee0000001804 */
[----:B------:R-:W-:Y:S01]  /*18ef0*/  IMAD.MOV.U32 R6, RZ, RZ, R20 ;  /* 0x000000ffff067224 */ /* 0x000fe200078e0014 */
[----:B------:R-:W-:Y:S01]  /*18f00*/  MOV R7, R3 ;  /* 0x0000000300077202 */ /* 0x000fe20000000f00 */
[----:B------:R-:W-:Y:S01]  /*18f10*/  IMAD.MOV.U32 R5, RZ, RZ, R21 ;  /* 0x000000ffff057224 */ /* 0x000fe200078e0015 */
[----:B------:R-:W-:Y:S11]  /*18f20*/  MOV R4, R22 ;  /* 0x0000001600047202 */ /* 0x000ff60000000f00 */
[----:B------:R-:W-:Y:S02]  /*18f30*/  @!UPT UIADD3 URZ, URZ, URZ, URZ ;  /* 0x0000003f3f3ff290 */ /* 0x000fe4000fffe03f */
[----:B------:R-:W-:Y:S04]  /*18f40*/  STL.64 [R1+0x160], R24 ;  /* 0x0001601801007387 */ /* 0x000fe80000100a00 */
[----:B------:R-:W-:Y:S04]  /*18f50*/  STL.64 [R1+0x168], R26 ;  /* 0x0001681a01007387 */ /* 0x000fe80000100a00 */
[----:B------:R0:W-:Y:S04]  /*18f60*/  STL.64 [R1+0x56d8], R6 ;  /* 0x0056d80601007387 */ /* 0x0001e80000100a00 */
[----:B------:R1:W-:Y:S04]  /*18f70*/  STL.64 [R1+0x56d0], R4 ;  /* 0x0056d00401007387 */ /* 0x0003e80000100a00 */
[----:B------:R-:W2:Y:S01]  /*18f80*/  LDSM.16.MT88.4 R24, [R13+0x8100] ;  /* 0x008100000d18783b */ /* 0x000ea20000004200 */
[----:B0-----:R-:W-:Y:S01]  /*18f90*/  MOV R6, R17 ;  /* 0x0000001100067202 */ /* 0x001fe20000000f00 */
[----:B------:R-:W-:-:S02]  /*18fa0*/  IMAD.MOV.U32 R7, RZ, RZ, R16 ;  /* 0x000000ffff077224 */ /* 0x000fc400078e0010 */
[----:B-1----:R-:W-:Y:S02]  /*18fb0*/  IMAD.MOV.U32 R4, RZ, RZ, R19 ;  /* 0x000000ffff047224 */ /* 0x002fe400078e0013 */
[----:B------:R-:W-:Y:S01]  /*18fc0*/  IMAD.MOV.U32 R5, RZ, RZ, R18 ;  /* 0x000000ffff057224 */ /* 0x000fe200078e0012 */
[----:B------:R-:W-:Y:S04]  /*18fd0*/  STL.64 [R1+0x56f8], R6 ;  /* 0x0056f80601007387 */ /* 0x000fe80000100a00 */
[----:B------:R0:W-:Y:S04]  /*18fe0*/  STL.64 [R1+0x56f0], R4 ;  /* 0x0056f00401007387 */ /* 0x0001e80000100a00 */
[----:B0-----:R-:W3:Y:S04]  /*18ff0*/  LDL.LU R4, [R1+0xc0] ;  /* 0x0000c00001047983 */ /* 0x001ee80000300800 */
[----:B------:R-:W3:Y:S04]  /*19000*/  LDL.LU R5, [R1+0xc4] ;  /* 0x0000c40001057983 */ /* 0x000ee80000300800 */
[----:B------:R-:W4:Y:S04]  /*19010*/  LDL.LU R6, [R1+0xc8] ;  /* 0x0000c80001067983 */ /* 0x000f280000300800 */
[----:B------:R-:W4:Y:S04]  /*19020*/  LDL.LU R7, [R1+0xcc] ;  /* 0x0000cc0001077983 */ /* 0x000f280000300800 */
        /* <DEDUP_REMOVED lines=8> */
[----:B----4-:R0:W-:Y:S04]  /*190b0*/  STL.64 [R1+0x5708], R6 ;  /* 0x0057080601007387 */ /* 0x0101e80000100a00 */
[----:B---3--:R1:W-:Y:S01]  /*190c0*/  STL.64 [R1+0x5700], R4 ;  /* 0x0057000401007387 */ /* 0x0083e20000100a00 */
[----:B0-----:R-:W-:-:S02]  /*190d0*/  IMAD.MOV.U32 R6, RZ, RZ, R29 ;  /* 0x000000ffff067224 */ /* 0x001fc400078e001d */
[----:B-1----:R-:W-:Y:S01]  /*190e0*/  IMAD.MOV.U32 R4, RZ, RZ, R28 ;  /* 0x000000ffff047224 */ /* 0x002fe200078e001c */
[----:B------:R-:W-:Y:S01]  /*190f0*/  MOV R5, R12 ;  /* 0x0000000c00057202 */ /* 0x000fe20000000f00 */
[----:B------:R-:W3:Y:S01]  /*19100*/  LDL.LU R28, [R1+0x5748] ;  /* 0x00574800011c7983 */ /* 0x000ee20000300800 */
[----:B------:R-:W-:-:S03]  /*19110*/  IMAD.MOV.U32 R7, RZ, RZ, R2 ;  /* 0x000000ffff077224 */ /* 0x000fc600078e0002 */
[----:B------:R-:W4:Y:S04]  /*19120*/  LDL.LU R12, [R1+0x5744] ;  /* 0x00574400010c7983 */ /* 0x000f280000300800 */
[----:B------:R-:W4:Y:S04]  /*19130*/  LDL.LU R29, [R1+0x5740] ;  /* 0x00574000011d7983 */ /* 0x000f280000300800 */
[----:B------:R-:W4:Y:S04]  /*19140*/  LDL.LU R2, [R1+0x573c] ;  /* 0x00573c0001027983 */ /* 0x000f280000300800 */
[----:B--2---:R-:W-:Y:S04]  /*19150*/  STL.64 [R1+0x56a8], R26 ;  /* 0x0056a81a01007387 */ /* 0x004fe80000100a00 */
[----:B------:R0:W-:Y:S04]  /*19160*/  STL.64 [R1+0x56a0], R24 ;  /* 0x0056a01801007387 */ /* 0x0001e80000100a00 */
[----:B0-----:R-:W2:Y:S01]  /*19170*/  LDL.LU R24, [R1+0x90] ;  /* 0x0000900001187983 */ /* 0x001ea20000300800 */
[----:B---3--:R-:W-:-:S03]  /*19180*/  MOV R25, R28 ;  /* 0x0000001c00197202 */ /* 0x008fc60000000f00 */
[----:B------:R-:W3:Y:S01]  /*19190*/  LDL.LU R28, [R1+0x5738] ;  /* 0x00573800011c7983 */ /* 0x000ee20000300800 */
[----:B----4-:R-:W-:-:S03]  /*191a0*/  IMAD.MOV.U32 R26, RZ, RZ, R12 ;  /* 0x000000ffff1a7224 */ /* 0x010fc600078e000c */
[----:B------:R-:W4:Y:S01]  /*191b0*/  LDL.LU R12, [R1+0x5734] ;  /* 0x00573400010c7983 */ /* 0x000f220000300800 */
[----:B------:R-:W-:-:S03]  /*191c0*/  IMAD.MOV.U32 R27, RZ, RZ, R29 ;  /* 0x000000ffff1b7224 */ /* 0x000fc600078e001d */
[----:B------:R-:W4:Y:S04]  /*191d0*/  LDL.LU R29, [R1+0x5730] ;  /* 0x00573000011d7983 */ /* 0x000f280000300800 */
[----:B------:R-:W-:Y:S04]  /*191e0*/  STL.64 [R1+0x56c8], R26 ;  /* 0x0056c81a01007387 */ /* 0x000fe80000100a00 */
[----:B--2---:R0:W-:Y:S04]  /*191f0*/  STL.64 [R1+0x56c0], R24 ;  /* 0x0056c01801007387 */ /* 0x0041e80000100a00 */
[----:B0-----:R-:W2:Y:S04]  /*19200*/  LDL.LU R24, [R1+0xb0] ;  /* 0x0000b00001187983 */ /* 0x001ea80000300800 */
[----:B------:R-:W2:Y:S04]  /*19210*/  LDL.LU R25, [R1+0xb4] ;  /* 0x0000b40001197983 */ /* 0x000ea80000300800 */
[----:B------:R-:W2:Y:S01]  /*19220*/  LDL.LU R26, [R1+0xb8] ;  /* 0x0000b800011a7983 */ /* 0x000ea20000300800 */
[----:B---3--:R-:W-:-:S03]  /*19230*/  MOV R27, R28 ;  /* 0x0000001c001b7202 */ /* 0x008fc60000000f00 */
[----:B------:R-:W3:Y:S04]  /*19240*/  LDL.LU R28, [R1+0x572c] ;  /* 0x00572c00011c7983 */ /* 0x000ee80000300800 */
[----:B--2---:R-:W-:Y:S04]  /*19250*/  STL.64 [R1+0x56e8], R26 ;  /* 0x0056e81a01007387 */ /* 0x004fe80000100a00 */
[----:B------:R4:W-:Y:S02]  /*19260*/  STL.64 [R1+0x56e0], R24 ;  /* 0x0056e01801007387 */ /* 0x0009e40000100a00 */
[----:B----4-:R-:W-:-:S02]  /*19270*/  IMAD.MOV.U32 R24, RZ, RZ, R29 ;  /* 0x000000ffff187224 */ /* 0x010fc400078e001d */
[----:B------:R-:W2:Y:S01]  /*19280*/  LDL.LU R29, [R1+0x5728] ;  /* 0x00572800011d7983 */ /* 0x000ea20000300800 */
[----:B------:R-:W-:-:S03]  /*19290*/  IMAD.MOV.U32 R25, RZ, RZ, R12 ;  /* 0x000000ffff197224 */ /* 0x000fc600078e000c */
[----:B------:R-:W4:Y:S04]  /*192a0*/  LDL.LU R12, [R1+0x5724] ;  /* 0x00572400010c7983 */ /* 0x000f280000300800 */
[----:B------:R-:W2:Y:S04]  /*192b0*/  LDL.LU R26, [R1+0xa8] ;  /* 0x0000a800011a7983 */ /* 0x000ea80000300800 */
[----:B------:R-:W2:Y:S01]  /*192c0*/  LDL.LU R27, [R1+0xac] ;  /* 0x0000ac00011b7983 */ /* 0x000ea20000300800 */
[----:B------:R-:W-:Y:S03]  /*192d0*/  HMMA.16816.F32 R16, R16, R8, R20 ;  /* 0x000000081010723c */ /* 0x000fe60000001814 */
[----:B------:R-:W-:Y:S04]  /*192e0*/  LDSM.16.MT88.4 R20, [R2+0x8080] ;  /* 0x008080000214783b */ /* 0x000fe80000004200 */
[----:B--2---:R-:W-:Y:S04]  /*192f0*/  STL.64 [R1+0x5718], R26 ;  /* 0x0057181a01007387 */ /* 0x004fe80000100a00 */
[----:B------:R0:W-:Y:S04]  /*19300*/  STL.64 [R1+0x5710], R24 ;  /* 0x0057101801007387 */ /* 0x0001e80000100a00 */
[----:B0-----:R-:W2:Y:S01]  /*19310*/  LDL.LU R24, [R1+0x1c0] ;  /* 0x0001c00001187983 */ /* 0x001ea20000300800 */
[----:B------:R-:W-:Y:S01]  /*19320*/  MOV R25, R29 ;  /* 0x0000001d00197202 */ /* 0x000fe20000000f00 */
[----:B---3--:R-:W-:-:S07]  /*19330*/  IMAD.MOV.U32 R26, RZ, RZ, R28 ;  /* 0x000000ffff1a7224 */ /* 0x008fce00078e001c */
[----:B------:R-:W-:Y:S01]  /*19340*/  MOV R29, R18 ;  /* 0x00000012001d7202 */ /* 0x000fe20000000f00 */
[----:B------:R-:W-:Y:S01]  /*19350*/  STL.64 [R1+0x150], R16 ;  /* 0x0001501001007387 */ /* 0x000fe20000100a00 */
[----:B------:R-:W-:-:S03]  /*19360*/  IMAD.MOV.U32 R28, RZ, RZ, R19 ;  /* 0x000000ffff1c7224 */ /* 0x000fc600078e0013 */
[----:B------:R-:W0:Y:S01]  /*19370*/  LDSM.16.MT88.4 R16, [R2+0x8000] ;  /* 0x008000000210783b */ /* 0x000e220000004200 */
[----:B----4-:R-:W-:-:S03]  /*19380*/  IMAD.MOV.U32 R27, RZ, RZ, R12 ;  /* 0x000000ffff1b7224 */ /* 0x010fc600078e000c */
[----:B------:R-:W-:Y:S04]  /*19390*/  STL [R1+0x563c], R28 ;  /* 0x00563c1c01007387 */ /* 0x000fe80000100800 */
[----:B------:R-:W-:Y:S04]  /*193a0*/  STL [R1+0x5638], R29 ;  /* 0x0056381d01007387 */ /* 0x000fe80000100800 */
[----:B------:R-:W-:Y:S04]  /*193b0*/  LDSM.16.MT88.4 R12, [R13+0x8180] ;  /* 0x008180000d0c783b */ /* 0x000fe80000004200 */
[----:B0-----:R-:W-:Y:S04]  /*193c0*/  STL.64 [R1+0x5698], R18 ;  /* 0x0056981201007387 */ /* 0x001fe80000100a00 */
[----:B------:R0:W-:Y:S04]  /*193d0*/  STL.64 [R1+0x5690], R16 ;  /* 0x0056901001007387 */ /* 0x0001e80000100a00 */
[----:B0-----:R-:W3:Y:S01]  /*193e0*/  LDL.LU R16, [R1+0x20] ;  /* 0x0000200001107983 */ /* 0x001ee20000300800 */
[----:B------:R-:W-:-:S03]  /*193f0*/  IMAD.MOV.U32 R17, RZ, RZ, R0 ;  /* 0x000000ffff117224 */ /* 0x000fc600078e0000 */
[----:B------:R-:W4:Y:S01]  /*19400*/  LDL.LU R0, [R1+0x5720] ;  /* 0x0057200001007983 */ /* 0x000f220000300800 */
        /* <DEDUP_REMOVED lines=8> */
[----:B------:R-:W-:Y:S01]  /*19490*/  MOV R18, R11 ;  /* 0x0000000b00127202 */ /* 0x000fe20000000f00 */
[----:B------:R-:W-:-:S07]  /*194a0*/  IMAD.MOV.U32 R19, RZ, RZ, R10 ;  /* 0x000000ffff137224 */ /* 0x000fce00078e000a */
[-C--:B---3--:R-:W-:Y:S01]  /*194b0*/  HMMA.16816.F32 R16, R16, R8.reuse, R4 ;  /* 0x000000081010723c */ /* 0x088fe20000001804 */
[----:B------:R-:W2:Y:S04]  /*194c0*/  LDL.LU.64 R6, [R1+0x56f8] ;  /* 0x0056f80001067983 */ /* 0x000ea80000300a00 */
[----:B------:R-:W2:Y:S11]  /*194d0*/  LDL.LU.64 R4, [R1+0x56f0] ;  /* 0x0056f00001047983 */ /* 0x000eb60000300a00 */
[----:B------:R-:W-:Y:S07]  /*194e0*/  @!UPT UIADD3 URZ, URZ, URZ, URZ ;  /* 0x0000003f3f3ff290 */ /* 0x000fee000fffe03f */
[----:B------:R0:W-:Y:S01]  /*194f0*/  STL.64 [R1+0x128], R18 ;  /* 0x0001281201007387 */ /* 0x0001e20000100a00 */
[----:B------:R-:W-:Y:S01]  /*19500*/  IMAD.MOV.U32 R10, RZ, RZ, R16 ;  /* 0x000000ffff0a7224 */ /* 0x000fe200078e0010 */
[----:B------:R-:W-:Y:S02]  /*19510*/  MOV R11, R17 ;  /* 0x00000011000b7202 */ /* 0x000fe40000000f00 */
[----:B------:R-:W3:Y:S04]  /*19520*/  LDL.LU R16, [R1+0x70] ;  /* 0x0000700001107983 */ /* 0x000ee80000300800 */
[----:B------:R-:W3:Y:S04]  /*19530*/  LDL.LU R17, [R1+0x74] ;  /* 0x0000740001117983 */ /* 0x000ee80000300800 */
[----:B0-----:R-:W3:Y:S04]  /*19540*/  LDL.LU R18, [R1+0x78] ;  /* 0x0000780001127983 */ /* 0x001ee80000300800 */
[----:B------:R-:W3:Y:S04]  /*19550*/  LDL.LU R19, [R1+0x7c] ;  /* 0x00007c0001137983 */ /* 0x000ee80000300800 */
[----:B------:R-:W-:Y:S04]  /*19560*/  STL [R1+0x5620], R11 ;  /* 0x0056200b01007387 */ /* 0x000fe80000100800 */
[----:B------:R-:W-:Y:S01]  /*19570*/  STL [R1+0x561c], R10 ;  /* 0x00561c0a01007387 */ /* 0x000fe20000100800 */
[----:B--2---:R-:W-:Y:S03]  /*19580*/  HMMA.16816.F32 R4, R4, R8, R24 ;  /* 0x000000080404723c */ /* 0x004fe60000001818 */
[----:B------:R-:W2:Y:S04]  /*19590*/  LDL.LU.64 R26, [R1+0x56e8] ;  /* 0x0056e800011a7983 */ /* 0x000ea80000300a00 */
[----:B------:R-:W2:Y:S11]  /*195a0*/  LDL.LU.64 R24, [R1+0x56e0] ;  /* 0x0056e00001187983 */ /* 0x000eb60000300a00 */
[----:B------:R-:W-:Y:S05]  /*195b0*/  @!UPT UIADD3 URZ, URZ, URZ, URZ ;  /* 0x0000003f3f3ff290 */ /* 0x000fea000fffe03f */
[----:B------:R-:W-:Y:S01]  /*195c0*/  STL.64 [R1+0x118], R6 ;  /* 0x0001180601007387 */ /* 0x000fe20000100a00 */
[----:B------:R-:W-:Y:S02]  /*195d0*/  IMAD.MOV.U32 R28, RZ, RZ, R4 ;  /* 0x000000ffff1c7224 */ /* 0x000fe400078e0004 */
[----:B------:R-:W-:Y:S02]  /*195e0*/  IMAD.MOV.U32 R29, RZ, RZ, R5 ;  /* 0x000000ffff1d7224 */ /* 0x000fe400078e0005 */
[----:B------:R-:W0:Y:S04]  /*195f0*/  LDSM.16.MT88.4 R4, [R2+0x8100] ;  /* 0x008100000204783b */ /* 0x000e280000004200 */
[----:B------:R-:W-:Y:S04]  /*19600*/  STL [R1+0x5644], R28 ;  /* 0x0056441c01007387 */ /* 0x000fe80000100800 */
[----:B------:R-:W-:Y:S04]  /*19610*/  STL [R1+0x5640], R29 ;  /* 0x0056401d01007387 */ /* 0x000fe80000100800 */
[----:B0-----:R-:W-:Y:S01]  /*19620*/  STL.64 [R1+0x10], R4 ;  /* 0x0000100401007387 */ /* 0x001fe20000100a00 */
[----:B------:R-:W-:-:S03]  /*19630*/  MOV R3, R7 ;  /* 0x0000000700037202 */ /* 0x000fc60000000f00 */
[----:B------:R0:W-:Y:S04]  /*19640*/  STL [R1+0x18], R6 ;  /* 0x0000180601007387 */ /* 0x0001e80000100800 */
[----:B0-----:R-:W2:Y:S04]  /*19650*/  LDL.LU.64 R6, [R1+0x56d8] ;  /* 0x0056d80001067983 */ /* 0x001ea80000300a00 */
[----:B------:R-:W2:Y:S02]  /*19660*/  LDL.LU.64 R4, [R1+0x56d0] ;  /* 0x0056d00001047983 */ /* 0x000ea40000300a00 */
[----:B--2---:R-:W-:Y:S02]  /*19670*/  HMMA.16816.F32 R4, R4, R8, R24 ;  /* 0x000000080404723c */ /* 0x004fe40000001818 */
[----:B------:R-:W2:Y:S04]  /*19680*/  LDL.LU.64 R26, [R1+0x56c8] ;  /* 0x0056c800011a7983 */ /* 0x000ea80000300a00 */
[----:B------:R-:W2:Y:S11]  /*19690*/  LDL.LU.64 R24, [R1+0x56c0] ;  /* 0x0056c00001187983 */ /* 0x000eb60000300a00 */
[----:B------:R-:W-:Y:S06]  /*196a0*/  @!UPT UIADD3 URZ, URZ, URZ, URZ ;  /* 0x0000003f3f3ff290 */ /* 0x000fec000fffe03f */
[----:B------:R-:W-:Y:S01]  /*196b0*/  STL [R1+0x104], R5 ;  /* 0x0001040501007387 */ /* 0x000fe20000100800 */
[----:B------:R-:W-:-:S03]  /*196c0*/  IMAD.MOV.U32 R29, RZ, RZ, R4 ;  /* 0x000000ffff1d7224 */ /* 0x000fc600078e0004 */
[----:B------:R0:W-:Y:S04]  /*196d0*/  STL.64 [R1+0x108], R6 ;  /* 0x0001080601007387 */ /* 0x0001e80000100a00 */
[----:B0-----:R-:W2:Y:S04]  /*196e0*/  LDL.LU.64 R6, [R1+0x56b8] ;  /* 0x0056b80001067983 */ /* 0x001ea80000300a00 */
[----:B------:R-:W2:Y:S04]  /*196f0*/  LDL.LU.64 R4, [R1+0x56b0] ;  /* 0x0056b00001047983 */ /* 0x000ea80000300a00 */
[----:B------:R-:W-:Y:S01]  /*19700*/  STL [R1+0x5648], R29 ;  /* 0x0056481d01007387 */ /* 0x000fe20000100800 */
[----:B--2---:R-:W-:Y:S03]  /*19710*/  HMMA.16816.F32 R24, R4, R8, R24 ;  /* 0x000000080418723c */ /* 0x004fe60000001818 */
[----:B------:R-:W2:Y:S11]  /*19720*/  LDL.LU R4, [R1+0x80] ;  /* 0x0000800001047983 */ /* 0x000eb60000300800 */
[----:B------:R-:W-:Y:S09]  /*19730*/  @!UPT UIADD3 URZ, URZ, URZ, URZ ;  /* 0x0000003f3f3ff290 */ /* 0x000ff2000fffe03f */
[----:B------:R-:W-:Y:S04]  /*19740*/  STL.64 [R1+0x40], R24 ;  /* 0x0000401801007387 */ /* 0x000fe80000100a00 */
[----:B------:R-:W-:Y:S04]  /*19750*/  STL.64 [R1+0x48], R26 ;  /* 0x0000481a01007387 */ /* 0x000fe80000100a00 */
[----:B------:R-:W0:Y:S04]  /*19760*/  LDSM.16.MT88.4 R24, [R2+0x8180] ;  /* 0x008180000218783b */ /* 0x000e280000004200 */
[----:B------:R-:W2:Y:S04]  /*19770*/  LDL.LU R5, [R1+0x84] ;  /* 0x0000840001057983 */ /* 0x000ea80000300800 */
[----:B------:R-:W2:Y:S04]  /*19780*/  LDL.LU R6, [R1+0x88] ;  /* 0x0000880001067983 */ /* 0x000ea80000300800 */
[----:B------:R-:W2:Y:S01]  /*19790*/  LDL.LU R7, [R1+0x8c] ;  /* 0x00008c0001077983 */ /* 0x000ea20000300800 */
[----:B0-----:R-:W-:Y:S01]  /*197a0*/  IMAD.MOV.U32 R11, RZ, RZ, R26 ;  /* 0x000000ffff0b7224 */ /* 0x001fe200078e001a */
[----:B------:R-:W-:Y:S01]  /*197b0*/  MOV R28, R25 ;  /* 0x00000019001c7202 */ /* 0x000fe20000000f00 */
[----:B------:R-:W-:-:S02]  /*197c0*/  IMAD.MOV.U32 R10, RZ, RZ, R27 ;  /* 0x000000ffff0a7224 */ /* 0x000fc400078e001b */
[----:B------:R-:W-:Y:S01]  /*197d0*/  IMAD.MOV.U32 R29, RZ, RZ, R24 ;  /* 0x000000ffff1d7224 */ /* 0x000fe200078e0018 */
[----:B------:R-:W2:Y:S04]  /*197e0*/  LDL.LU.64 R26, [R1+0x56a8] ;  /* 0x0056a800011a7983 */ /* 0x000ea80000300a00 */
[----:B------:R-:W2:Y:S04]  /*197f0*/  LDL.LU.64 R24, [R1+0x56a0] ;  /* 0x0056a00001187983 */ /* 0x000ea80000300a00 */
[----:B------:R-:W-:Y:S01]  /*19800*/  STL [R1+0x5618], R2 ;  /* 0x0056180201007387 */ /* 0x000fe20000100800 */
[-C--:B---3--:R-:W-:Y:S08]  /*19810*/  HMMA.16816.F32 R12, R12, R8.reuse, R16 ;  /* 0x000000080c0c723c */ /* 0x088ff00000001810 */
[-C--:B--2---:R-:W-:Y:S01]  /*19820*/  HMMA.16816.F32 R4, R24, R8.reuse, R4 ;  /* 0x000000081804723c */ /* 0x084fe20000001804 */
[----:B------:R-:W2:Y:S11]  /*19830*/  LDL.LU R24, [R1+0x50] ;  /* 0x0000500001187983 */ /* 0x000eb60000300800 */
[----:B------:R-:W-:Y:S11]  /*19840*/  @!UPT UIADD3 URZ, URZ, URZ, URZ ;  /* 0x0000003f3f3ff290 */ /* 0x000ff6000fffe03f */
[----:B------:R-:W-:Y:S04]  /*19850*/  STL.64 [R1+0xe0], R4 ;  /* 0x0000e00401007387 */ /* 0x000fe80000100a00 */
[----:B------:R-:W-:Y:S04]  /*19860*/  STL.64 [R1+0xe8], R6 ;  /* 0x0000e80601007387 */ /* 0x000fe80000100a00 */
[----:B----4-:R-:W0:Y:S04]  /*19870*/  LDSM.16.MT88.4 R4, [R0+0x8000] ;  /* 0x008000000004783b */ /* 0x010e280000004200 */
[----:B------:R-:W2:Y:S04]  /*19880*/  LDL.LU R25, [R1+0x54] ;  /* 0x0000540001197983 */ /* 0x000ea80000300800 */
[----:B------:R-:W2:Y:S04]  /*19890*/  LDL.LU R26, [R1+0x58] ;  /* 0x00005800011a7983 */ /* 0x000ea80000300800 */
[----:B------:R-:W2:Y:S04]  /*198a0*/  LDL.LU R27, [R1+0x5c] ;  /* 0x00005c00011b7983 */ /* 0x000ea80000300800 */
[----:B0-----:R-:W-:Y:S04]  /*198b0*/  STL [R1+0x565c], R6 ;  /* 0x00565c0601007387 */ /* 0x001fe80000100800 */
[----:B------:R-:W-:Y:S04]  /*198c0*/  STL [R1+0x5658], R7 ;  /* 0x0056580701007387 */ /* 0x000fe80000100800 */
[----:B------:R0:W-:Y:S04]  /*198d0*/  STL.64 [R1+0x5680], R4 ;  /* 0x0056800401007387 */ /* 0x0001e80000100a00 */
[----:B0-----:R-:W3:Y:S04]  /*198e0*/  LDL.LU R4, [R1+0x60] ;  /* 0x0000600001047983 */ /* 0x001ee80000300800 */
[----:B------:R-:W3:Y:S04]  /*198f0*/  LDL.LU R5, [R1+0x64] ;  /* 0x0000640001057983 */ /* 0x000ee80000300800 */
[----:B------:R-:W3:Y:S04]  /*19900*/  LDL.LU R6, [R1+0x68] ;  /* 0x0000680001067983 */ /* 0x000ee80000300800 */
[----:B------:R-:W3:Y:S04]  /*19910*/  LDL.LU R7, [R1+0x6c] ;  /* 0x00006c0001077983 */ /* 0x000ee80000300800 */
[----:B------:R-:W3:Y:S04]  /*19920*/  LDL.LU.64 R18, [R1+0x5698] ;  /* 0x0056980001127983 */ /* 0x000ee80000300a00 */
[----:B------:R-:W3:Y:S04]  /*19930*/  LDL.LU.64 R16, [R1+0x5690] ;  /* 0x0056900001107983 */ /* 0x000ee80000300a00 */
[----:B------:R-:W-:Y:S04]  /*19940*/  STL.64 [R1+0xd0], R12 ;  /* 0x0000d00c01007387 */ /* 0x000fe80000100a00 */
[----:B------:R3:W-:Y:S02]  /*19950*/  STL.64 [R1+0xd8], R14 ;  /* 0x0000d80e01007387 */ /* 0x0007e40000100a00 */
[-C--:B---3--:R-:W-:Y:S02]  /*19960*/  HMMA.16816.F32 R12, R16, R8.reuse, R4 ;  /* 0x00000008100c723c */ /* 0x088fe40000001804 */
[----:B------:R-:W3:Y:S04]  /*19970*/  LDL.LU R4, [R1+0x130] ;  /* 0x0001300001047983 */ /* 0x000ee80000300800 */
[----:B------:R-:W0:Y:S11]  /*19980*/  LDSM.16.MT88.4 R16, [R0+0x8080] ;  /* 0x008080000010783b */ /* 0x000e360000004200 */
[----:B------:R-:W-:Y:S06]  /*19990*/  @!UPT UIADD3 URZ, URZ, URZ, URZ ;  /* 0x0000003f3f3ff290 */ /* 0x000fec000fffe03f */
[----:B------:R1:W-:Y:S04]  /*199a0*/  STL.64 [R1+0xc0], R12 ;  /* 0x0000c00c01007387 */ /* 0x0003e80000100a00 */
[----:B------:R4:W-:Y:S04]  /*199b0*/  STL.64 [R1+0xc8], R14 ;  /* 0x0000c80e01007387 */ /* 0x0009e80000100a00 */
[----:B------:R-:W3:Y:S04]  /*199c0*/  LDL.LU R5, [R1+0x134] ;  /* 0x0001340001057983 */ /* 0x000ee80000300800 */
[----:B------:R-:W3:Y:S04]  /*199d0*/  LDL.LU R6, [R1+0x138] ;  /* 0x0001380001067983 */ /* 0x000ee80000300800 */
[----:B------:R-:W3:Y:S04]  /*199e0*/  LDL.LU R7, [R1+0x13c] ;  /* 0x00013c0001077983 */ /* 0x000ee80000300800 */
[----:B-1----:R-:W3:Y:S04]  /*199f0*/  LDL.LU R12, [R1+0x180] ;  /* 0x00018000010c7983 */ /* 0x002ee80000300800 */
[----:B------:R-:W3:Y:S04]  /*19a00*/  LDL.LU R13, [R1+0x184] ;  /* 0x00018400010d7983 */ /* 0x000ee80000300800 */
[----:B----4-:R-:W4:Y:S04]  /*19a10*/  LDL.LU R14, [R1+0x188] ;  /* 0x00018800010e7983 */ /* 0x010f280000300800 */
[----:B------:R-:W4:Y:S01]  /*19a20*/  LDL.LU R15, [R1+0x18c] ;  /* 0x00018c00010f7983 */ /* 0x000f220000300800 */
[----:B--2---:R-:W-:Y:S03]  /*19a30*/  HMMA.16816.F32 R20, R20, R8, R24 ;  /* 0x000000081414723c */ /* 0x004fe60000001818 */
[----:B------:R-:W1:Y:S04]  /*19a40*/  LDSM.16.MT88.4 R24, [R0+0x8100] ;  /* 0x008100000018783b */ /* 0x000e680000004200 */
[----:B----4-:R-:W-:Y:S04]  /*19a50*/  STL.64 [R1+0x5668], R14 ;  /* 0x0056680e01007387 */ /* 0x010fe80000100a00 */
[----:B---3--:R2:W-:Y:S04]  /*19a60*/  STL.64 [R1+0x5660], R12 ;  /* 0x0056600c01007387 */ /* 0x0085e80000100a00 */
[----:B--2---:R-:W2:Y:S04]  /*19a70*/  LDL.LU R12, [R1+0x10] ;  /* 0x00001000010c7983 */ /* 0x004ea80000300800 */
[----:B------:R-:W2:Y:S04]  /*19a80*/  LDL.LU R13, [R1+0x14] ;  /* 0x00001400010d7983 */ /* 0x000ea80000300800 */
[----:B------:R-:W2:Y:S01]  /*19a90*/  LDL.LU R14, [R1+0x18] ;  /* 0x00001800010e7983 */ /* 0x000ea20000300800 */
[----:B------:R-:W-:-:S03]  /*19aa0*/  MOV R15, R3 ;  /* 0x00000003000f7202 */ /* 0x000fc60000000f00 */
[----:B------:R-:W3:Y:S04]  /*19ab0*/  LDL.LU R3, [R1+0x5688] ;  /* 0x0056880001037983 */ /* 0x000ee80000300800 */
[----:B0-----:R-:W-:Y:S04]  /*19ac0*/  STL [R1+0x5654], R17 ;  /* 0x0056541101007387 */ /* 0x001fe80000100800 */
[----:B------:R-:W-:Y:S04]  /*19ad0*/  STL.64 [R1+0xf0], R20 ;  /* 0x0000f01401007387 */ /* 0x000fe80000100a00 */
[----:B------:R-:W-:Y:S04]  /*19ae0*/  STL.64 [R1+0xf8], R22 ;  /* 0x0000f81601007387 */ /* 0x000fe80000100a00 */
[----:B------:R-:W0:Y:S04]  /*19af0*/  LDSM.16.MT88.4 R20, [R0+0x8180] ;  /* 0x008180000014783b */ /* 0x000e280000004200 */
[----:B------:R-:W-:Y:S04]  /*19b00*/  STL [R1+0x5650], R18 ;  /* 0x0056501201007387 */ /* 0x000fe80000100800 */
[----:B------:R-:W-:Y:S04]  /*19b10*/  STL [R1+0x564c], R19 ;  /* 0x00564c1301007387 */ /* 0x000fe80000100800 */
[----:B-1----:R-:W-:Y:S04]  /*19b20*/  STL.64 [R1+0x5630], R26 ;  /* 0x0056301a01007387 */ /* 0x002fe80000100a00 */
[----:B------:R-:W-:Y:S04]  /*19b30*/  STL.64 [R1+0x5628], R24 ;  /* 0x0056281801007387 */ /* 0x000fe80000100a00 */
[----:B0-----:R-:W-:Y:S04]  /*19b40*/  STL.64 [R1+0x5678], R22 ;  /* 0x0056781601007387 */ /* 0x001fe80000100a00 */
[----:B------:R0:W-:Y:S04]  /*19b50*/  STL.64 [R1+0x5670], R20 ;  /* 0x0056701401007387 */ /* 0x0001e80000100a00 */
[----:B0-----:R-:W4:Y:S04]  /*19b60*/  LDL.LU R20, [R1+0x170] ;  /* 0x0001700001147983 */ /* 0x001f280000300800 */
[----:B------:R-:W4:Y:S04]  /*19b70*/  LDL.LU R21, [R1+0x174] ;  /* 0x0001740001157983 */ /* 0x000f280000300800 */
[----:B------:R-:W4:Y:S04]  /*19b80*/  LDL.LU R22, [R1+0x178] ;  /* 0x0001780001167983 */ /* 0x000f280000300800 */
[----:B------:R-:W4:Y:S04]  /*19b90*/  LDL.LU R23, [R1+0x17c] ;  /* 0x00017c0001177983 */ /* 0x000f280000300800 */
[----:B------:R-:W-:Y:S01]  /*19ba0*/  STL [R1+0x5588], R0 ;  /* 0x0055880001007387 */ /* 0x000fe20000100800 */
[----:B------:R-:W-:-:S02]  /*19bb0*/  IMAD.MOV.U32 R24, RZ, RZ, R29 ;  /* 0x000000ffff187224 */ /* 0x000fc400078e001d */
[----:B------:R-:W-:Y:S01]  /*19bc0*/  IMAD.MOV.U32 R25, RZ, RZ, R28 ;  /* 0x000000ffff197224 */ /* 0x000fe200078e001c */
[----:B------:R-:W-:Y:S01]  /*19bd0*/  MOV R26, R11 ;  /* 0x0000000b001a7202 */ /* 0x000fe20000000f00 */
[----:B------:R-:W-:Y:S01]  /*19be0*/  IMAD.MOV.U32 R27, RZ, RZ, R10 ;  /* 0x000000ffff1b7224 */ /* 0x000fe200078e000a */
[----:B--2---:R-:W-:Y:S01]  /*19bf0*/  HMMA.16816.F32 R12, R12, R8, R4 ;  /* 0x000000080c0c723c */ /* 0x004fe20000001804 */
[----:B------:R-:W2:Y:S11]  /*19c00*/  LDL.LU.64 R4, [R1+0x5680] ;  /* 0x0056800001047983 */ /* 0x000eb60000300a00 */
[----:B------:R-:W-:Y:S11]  /*19c10*/  @!UPT UIADD3 URZ, URZ, URZ, URZ ;  /* 0x0000003f3f3ff290 */ /* 0x000ff6000fffe03f */
[----:B------:R-:W-:Y:S04]  /*19c20*/  STL.64 [R1+0xb0], R12 ;  /* 0x0000b00c01007387 */ /* 0x000fe80000100a00 */
[----:B------:R-:W-:Y:S04]  /*19c30*/  STL.64 [R1+0xb8], R14 ;  /* 0x0000b80e01007387 */ /* 0x000fe80000100a00 */
[----:B---3--:R-:W0:Y:S04]  /*19c40*/  LDSM.16.MT88.4 R12, [R3+0xa000] ;  /* 0x00a00000030c783b */ /* 0x008e280000004200 */
[----:B------:R-:W1:Y:S01]  /*19c50*/  S2R R7, SR_TID.X ;  /* 0x0000000000077919 */ /* 0x000e620000002100 */
[----:B0-----:R-:W-:Y:S01]  /*19c60*/  IMAD.MOV.U32 R18, RZ, RZ, R12 ;  /* 0x000000ffff127224 */ /* 0x001fe200078e000c */
[----:B------:R-:W-:Y:S01]  /*19c70*/  MOV R19, R13 ;  /* 0x0000000d00137202 */ /* 0x000fe20000000f00 */
[----:B------:R-:W-:-:S02]  /*19c80*/  IMAD.MOV.U32 R29, RZ, RZ, R14 ;  /* 0x000000ffff1d7224 */ /* 0x000fc400078e000e */
[----:B------:R-:W-:Y:S02]  /*19c90*/  IMAD.MOV.U32 R28, RZ, RZ, R15 ;  /* 0x000000ffff1c7224 */ /* 0x000fe400078e000f */
[----:B------:R-:W0:Y:S01]  /*19ca0*/  LDSM.16.MT88.4 R12, [R3+0xa080] ;  /* 0x00a08000030c783b */ /* 0x000e220000004200 */
[----:B----4-:R-:W-:Y:S03]  /*19cb0*/  HMMA.16816.F32 R24, R24, R8, R20 ;  /* 0x000000081818723c */ /* 0x010fe60000001814 */
[----:B------:R-:W3:Y:S04]  /*19cc0*/  LDL.LU.64 R22, [R1+0x5678] ;  /* 0x0056780001167983 */ /* 0x000ee80000300a00 */
[----:B------:R-:W3:Y:S04]  /*19cd0*/  LDL.LU.64 R20, [R1+0x5670] ;  /* 0x0056700001147983 */ /* 0x000ee80000300a00 */
[----:B------:R-:W4:Y:S11]  /*19ce0*/  S2R R6, SR_TID.X ;  /* 0x0000000000067919 */ /* 0x000f360000002100 */
[----:B------:R-:W-:Y:S01]  /*19cf0*/  @!UPT UIADD3 URZ, URZ, URZ, URZ ;  /* 0x0000003f3f3ff290 */ /* 0x000fe2000fffe03f */
[----:B------:R-:W-:Y:S01]  /*19d00*/  STL.64 [R1+0x90], R24 ;  /* 0x0000901801007387 */ /* 0x000fe20000100a00 */
[----:B0-----:R-:W-:Y:S02]  /*19d10*/  MOV R2, R15 ;  /* 0x0000000f00027202 */ /* 0x001fe40000000f00 */
[----:B-1----:R-:W-:Y:S01]  /*19d20*/  LOP3.LUT R15, R7, 0x7, RZ, 0xc0, !PT ;  /* 0x00000007070f7812 */ /* 0x002fe200078ec0ff */
[----:B------:R0:W-:Y:S01]  /*19d30*/  STL.64 [R1+0x98], R26 ;  /* 0x0000981a01007387 */ /* 0x0001e20000100a00 */
[----:B------:R-:W-:Y:S01]  /*19d40*/  MOV R11, R12 ;  /* 0x0000000c000b7202 */ /* 0x000fe20000000f00 */
[----:B------:R-:W-:Y:S02]  /*19d50*/  IMAD.MOV.U32 R10, RZ, RZ, R13 ;  /* 0x000000ffff0a7224 */ /* 0x000fe400078e000d */
[----:B------:R-:W-:Y:S02]  /*19d60*/  IMAD.MOV.U32 R0, RZ, RZ, R14 ;  /* 0x000000ffff007224 */ /* 0x000fe400078e000e */
[----:B0-----:R-:W-:-:S02]  /*19d70*/  IMAD R27, R15, 0x210, RZ ;  /* 0x000002100f1b7824 */ /* 0x001fc400078e02ff */
[----:B------:R-:W0:Y:S01]  /*19d80*/  LDSM.16.MT88.4 R12, [R3+0xa100] ;  /* 0x00a10000030c783b */ /* 0x000e220000004200 */
[C---:B----4-:R-:W-:Y:S01]  /*19d90*/  LOP3.LUT R7, R6.reuse, 0x10, RZ, 0xc0, !PT ;  /* 0x0000001006077812 */ /* 0x050fe200078ec0ff */
[----:B------:R-:W-:-:S04]  /*19da0*/  IMAD.SHL.U32 R6, R6, 0x2, RZ ;  /* 0x0000000206067824 */ /* 0x000fc800078e00ff */
[----:B------:R-:W-:Y:S01]  /*19db0*/  IMAD.SHL.U32 R7, R7, 0x100, RZ ;  /* 0x0000010007077824 */ /* 0x000fe200078e00ff */
[----:B------:R-:W-:-:S04]  /*19dc0*/  LOP3.LUT R27, R27, 0x10, R6, 0x78, !PT ;  /* 0x000000101b1b7812 */ /* 0x000fc800078e7806 */
[----:B------:R-:W-:Y:S01]  /*19dd0*/  LOP3.LUT R27, R27, R7, RZ, 0xfc, !PT ;  /* 0x000000071b1b7212 */ /* 0x000fe200078efcff */
[----:B0-----:R-:W-:Y:S01]  /*19de0*/  IMAD.MOV.U32 R25, RZ, RZ, R14 ;  /* 0x000000ffff197224 */ /* 0x001fe200078e000e */
[----:B------:R-:W-:Y:S01]  /*19df0*/  MOV R24, R15 ;  /* 0x0000000f00187202 */ /* 0x000fe20000000f00 */
[----:B------:R-:W-:Y:S01]  /*19e00*/  IMAD.MOV.U32 R26, RZ, RZ, R13 ;  /* 0x000000ffff1a7224 */ /* 0x000fe200078e000d */
[----:B------:R-:W-:Y:S01]  /*19e10*/  MOV R17, R12 ;  /* 0x0000000c00117202 */ /* 0x000fe20000000f00 */
[----:B------:R-:W2:Y:S04]  /*19e20*/  LDL.LU.64 R14, [R1+0x5668] ;  /* 0x00566800010e7983 */ /* 0x000ea80000300a00 */
[----:B------:R-:W2:Y:S04]  /*19e30*/  LDL.LU.64 R12, [R1+0x5660] ;  /* 0x00566000010c7983 */ /* 0x000ea80000300a00 */
[----:B------:R-:W2:Y:S04]  /*19e40*/  LDL.LU R6, [R1+0x565c] ;  /* 0x00565c0001067983 */ /* 0x000ea80000300800 */
[----:B------:R-:W2:Y:S01]  /*19e50*/  LDL.LU R7, [R1+0x5658] ;  /* 0x0056580001077983 */ /* 0x000ea20000300800 */
[----:B------:R-:W-:Y:S01]  /*19e60*/  LOP3.LUT R27, R27, 0x20, RZ, 0x3c, !PT ;  /* 0x000000201b1b7812 */ /* 0x000fe200078e3cff */
[----:B--2---:R-:W-:Y:S02]  /*19e70*/  HMMA.16816.F32 R4, R4, R8, R12 ;  /* 0x000000080404723c */ /* 0x004fe4000000180c */
[----:B------:R-:W0:Y:S11]  /*19e80*/  LDSM.16.MT88.4 R12, [R3+0xa180] ;  /* 0x00a18000030c783b */ /* 0x000e360000004200 */
[----:B------:R-:W-:Y:S10]  /*19e90*/  @!UPT UIADD3 URZ, URZ, URZ, URZ ;  /* 0x0000003f3f3ff290 */ /* 0x000ff4000fffe03f */
[----:B------:R-:W-:Y:S04]  /*19ea0*/  STL.64 [R1+0xa0], R4 ;  /* 0x0000a00401007387 */ /* 0x000fe80000100a00 */
[----:B------:R0:W-:Y:S02]  /*19eb0*/  STL.64 [R1+0xa8], R6 ;  /* 0x0000a80601007387 */ /* 0x0001e40000100a00 */
[----:B0-----:R-:W-:Y:S01]  /*19ec0*/  IMAD.MOV.U32 R7, RZ, RZ, R12 ;  /* 0x000000ffff077224 */ /* 0x001fe200078e000c */
[----:B------:R-:W-:Y:S01]  /*19ed0*/  MOV R5, R14 ;  /* 0x0000000e00057202 */ /* 0x000fe20000000f00 */
[----:B------:R-:W-:Y:S02]  /*19ee0*/  IMAD.MOV.U32 R6, RZ, RZ, R13 ;  /* 0x000000ffff067224 */ /* 0x000fe400078e000d */
[----:B------:R-:W-:-:S02]  /*19ef0*/  IMAD.MOV.U32 R4, RZ, RZ, R15 ;  /* 0x000000ffff047224 */ /* 0x000fc400078e000f */
[----:B------:R-:W0:Y:S04]  /*19f00*/  LDSM.16.MT88.4 R12, [R27+0xa000] ;  /* 0x00a000001b0c783b */ /* 0x000e280000004200 */
[----:B------:R-:W-:Y:S04]  /*19f10*/  STL [R1+0x558c], R3 ;  /* 0x00558c0301007387 */ /* 0x000fe80000100800 */
[----:B0-----:R0:W-:Y:S04]  /*19f20*/  STL.64 [R1+0x55a8], R14 ;  /* 0x0055a80e01007387 */ /* 0x0011e80000100a00 */
[----:B------:R1:W-:Y:S01]  /*19f30*/  STL.64 [R1+0x55a0], R12 ;  /* 0x0055a00c01007387 */ /* 0x0003e20000100a00 */
[----:B0-----:R-:W-:-:S02]  /*19f40*/  IMAD.MOV.U32 R14, RZ, RZ, R5 ;  /* 0x000000ffff0e7224 */ /* 0x001fc400078e0005 */
[----:B------:R-:W-:Y:S02]  /*19f50*/  IMAD.MOV.U32 R15, RZ, RZ, R4 ;  /* 0x000000ffff0f7224 */ /* 0x000fe400078e0004 */
[----:B-1----:R-:W-:Y:S01]  /*19f60*/  IMAD.MOV.U32 R12, RZ, RZ, R7 ;  /* 0x000000ffff0c7224 */ /* 0x002fe200078e0007 */
[----:B------:R-:W-:Y:S02]  /*19f70*/  MOV R13, R6 ;  /* 0x00000006000d7202 */ /* 0x000fe40000000f00 */
[----:B------:R0:W-:Y:S04]  /*19f80*/  STL.64 [R1+0x55c8], R14 ;  /* 0x0055c80e01007387 */ /* 0x0001e80000100a00 */
[----:B------:R1:W-:Y:S04]  /*19f90*/  STL.64 [R1+0x55c0], R12 ;  /* 0x0055c00c01007387 */ /* 0x0003e80000100a00 */
[----:B------:R-:W2:Y:S01]  /*19fa0*/  LDSM.16.MT88.4 R4, [R27+0xa080] ;  /* 0x00a080001b04783b */ /* 0x000ea20000004200 */
[----:B0-----:R-:W-:Y:S01]  /*19fb0*/  IMAD.MOV.U32 R14, RZ, RZ, R25 ;  /* 0x000000ffff0e7224 */ /* 0x001fe200078e0019 */
[----:B------:R-:W-:-:S02]  /*19fc0*/  MOV R15, R24 ;  /* 0x00000018000f7202 */ /* 0x000fc40000000f00 */
[----:B-1----:R-:W-:Y:S01]  /*19fd0*/  MOV R12, R17 ;  /* 0x00000011000c7202 */ /* 0x002fe20000000f00 */
[----:B------:R-:W-:Y:S01]  /*19fe0*/  IMAD.MOV.U32 R13, RZ, RZ, R26 ;  /* 0x000000ffff0d7224 */ /* 0x000fe200078e001a */
[----:B------:R-:W4:Y:S04]  /*19ff0*/  LDL.LU R17, [R1+0x5654] ;  /* 0x0056540001117983 */ /* 0x000f280000300800 */
[----:B------:R-:W-:Y:S04]  /*1a000*/  STL.64 [R1+0x55d8], R14 ;  /* 0x0055d80e01007387 */ /* 0x000fe80000100a00 */
[----:B------:R0:W-:Y:S04]  /*1a010*/  STL.64 [R1+0x55d0], R12 ;  /* 0x0055d00c01007387 */ /* 0x0001e80000100a00 */
[----:B0-----:R-:W2:Y:S04]  /*1a020*/  LDL.LU R12, [R1+0x140] ;  /* 0x00014000010c7983 */ /* 0x001ea80000300800 */
[----:B------:R-:W2:Y:S04]  /*1a030*/  LDL.LU R13, [R1+0x144] ;  /* 0x00014400010d7983 */ /* 0x000ea80000300800 */
[----:B------:R-:W2:Y:S04]  /*1a040*/  LDL.LU R14, [R1+0x148] ;  /* 0x00014800010e7983 */ /* 0x000ea80000300800 */
[----:B------:R-:W2:Y:S04]  /*1a050*/  LDL.LU R15, [R1+0x14c] ;  /* 0x00014c00010f7983 */ /* 0x000ea80000300800 */
[----:B------:R-:W4:Y:S04]  /*1a060*/  LDL.LU R24, [R1+0x1a0] ;  /* 0x0001a00001187983 */ /* 0x000f280000300800 */
[----:B------:R-:W4:Y:S04]  /*1a070*/  LDL.LU R25, [R1+0x1a4] ;  /* 0x0001a40001197983 */ /* 0x000f280000300800 */
[----:B------:R-:W4:Y:S04]  /*1a080*/  LDL.LU R26, [R1+0x1a8] ;  /* 0x0001a800011a7983 */ /* 0x000f280000300800 */
[----:B------:R-:W4:Y:S04]  /*1a090*/  LDL.LU R27, [R1+0x1ac] ;  /* 0x0001ac00011b7983 */ /* 0x000f280000300800 */
[----:B--2---:R0:W-:Y:S04]  /*1a0a0*/  STL.64 [R1+0x55e8], R14 ;  /* 0x0055e80e01007387 */ /* 0x0041e80000100a00 */
[----:B------:R1:W-:Y:S01]  /*1a0b0*/  STL.64 [R1+0x55e0], R12 ;  /* 0x0055e00c01007387 */ /* 0x0003e20000100a00 */
[----:B0-----:R-:W-:Y:S01]  /*1a0c0*/  MOV R14, R29 ;  /* 0x0000001d000e7202 */ /* 0x001fe20000000f00 */
[----:B-1----:R-:W-:-:S02]  /*1a0d0*/  IMAD.MOV.U32 R12, RZ, RZ, R18 ;  /* 0x000000ffff0c7224 */ /* 0x002fc400078e0012 */
[----:B------:R-:W4:Y:S01]  /*1a0e0*/  LDL.LU R18, [R1+0x5650] ;  /* 0x0056500001127983 */ /* 0x000f220000300800 */
[----:B------:R-:W-:-:S03]  /*1a0f0*/  IMAD.MOV.U32 R13, RZ, RZ, R19 ;  /* 0x000000ffff0d7224 */ /* 0x000fc600078e0013 */
[----:B------:R-:W4:Y:S04]  /*1a100*/  LDL.LU R19, [R1+0x564c] ;  /* 0x00564c0001137983 */ /* 0x000f280000300800 */
[----:B------:R-:W2:Y:S01]  /*1a110*/  LDL.LU R29, [R1+0x5648] ;  /* 0x00564800011d7983 */ /* 0x000ea20000300800 */
[----:B------:R-:W-:-:S03]  /*1a120*/  IMAD.MOV.U32 R15, RZ, RZ, R28 ;  /* 0x000000ffff0f7224 */ /* 0x000fc600078e001c */
[----:B------:R-:W3:Y:S04]  /*1a130*/  LDL.LU R28, [R1+0x5644] ;  /* 0x00564400011c7983 */ /* 0x000ee80000300800 */
[----:B------:R-:W-:Y:S04]  /*1a140*/  STL.64 [R1+0x5610], R14 ;  /* 0x0056100e01007387 */ /* 0x000fe80000100a00 */
[----:B------:R0:W-:Y:S04]  /*1a150*/  STL.64 [R1+0x5608], R12 ;  /* 0x0056080c01007387 */ /* 0x0001e80000100a00 */
[----:B0-----:R-:W3:Y:S04]  /*1a160*/  LDL.LU R12, [R1+0x160] ;  /* 0x00016000010c7983 */ /* 0x001ee80000300800 */
[----:B------:R-:W3:Y:S04]  /*1a170*/  LDL.LU R13, [R1+0x164] ;  /* 0x00016400010d7983 */ /* 0x000ee80000300800 */
[----:B------:R-:W3:Y:S04]  /*1a180*/  LDL.LU R14, [R1+0x168] ;  /* 0x00016800010e7983 */ /* 0x000ee80000300800 */
[----:B------:R-:W3:Y:S04]  /*1a190*/  LDL.LU R15, [R1+0x16c] ;  /* 0x00016c00010f7983 */ /* 0x000ee80000300800 */
[----:B------:R-:W-:Y:S04]  /*1a1a0*/  STL.64 [R1+0x5598], R6 ;  /* 0x0055980601007387 */ /* 0x000fe80000100a00 */
[----:B------:R2:W-:Y:S02]  /*1a1b0*/  STL.64 [R1+0x5590], R4 ;  /* 0x0055900401007387 */ /* 0x0005e40000100a00 */
[----:B--2---:R-:W-:-:S02]  /*1a1c0*/  IMAD.MOV.U32 R4, RZ, RZ, R29 ;  /* 0x000000ffff047224 */ /* 0x004fc400078e001d */
[----:B------:R-:W2:Y:S04]  /*1a1d0*/  LDL.LU R29, [R1+0x5640] ;  /* 0x00564000011d7983 */ /* 0x000ea80000300800 */
[----:B------:R-:W2:Y:S04]  /*1a1e0*/  LDL.LU R5, [R1+0x104] ;  /* 0x0001040001057983 */ /* 0x000ea80000300800 */
[----:B------:R-:W2:Y:S04]  /*1a1f0*/  LDL.LU R6, [R1+0x108] ;  /* 0x0001080001067983 */ /* 0x000ea80000300800 */
[----:B------:R-:W2:Y:S01]  /*1a200*/  LDL.LU R7, [R1+0x10c] ;  /* 0x00010c0001077983 */ /* 0x000ea20000300800 */
[----:B----4-:R-:W-:Y:S03]  /*1a210*/  HMMA.16816.F32 R16, R16, R8, R24 ;  /* 0x000000081010723c */ /* 0x010fe60000001818 */
[----:B--2---:R-:W-:Y:S04]  /*1a220*/  STL.64 [R1+0x55b8], R6 ;  /* 0x0055b80601007387 */ /* 0x004fe80000100a00 */
[----:B------:R3:W-:Y:S02]  /*1a230*/  STL.64 [R1+0x55b0], R4 ;  /* 0x0055b00401007387 */ /* 0x0007e40000100a00 */
[----:B---3--:R-:W-:Y:S01]  /*1a240*/  MOV R4, R28 ;  /* 0x0000001c00047202 */ /* 0x008fe20000000f00 */
[----:B------:R-:W-:Y:S01]  /*1a250*/  IMAD.MOV.U32 R5, RZ, RZ, R29 ;  /* 0x000000ffff057224 */ /* 0x000fe200078e001d */
[----:B------:R-:W2:Y:S04]  /*1a260*/  LDL.LU R28, [R1+0x563c] ;  /* 0x00563c00011c7983 */ /* 0x000ea80000300800 */
[----:B------:R-:W3:Y:S04]  /*1a270*/  LDL.LU R29, [R1+0x5638] ;  /* 0x00563800011d7983 */ /* 0x000ee80000300800 */
[----:B------:R-:W4:Y:S04]  /*1a280*/  LDL.LU R6, [R1+0x118] ;  /* 0x0001180001067983 */ /* 0x000f280000300800 */
[----:B------:R-:W4:Y:S04]  /*1a290*/  LDL.LU R7, [R1+0x11c] ;  /* 0x00011c0001077983 */ /* 0x000f280000300800 */
[----:B----4-:R-:W-:Y:S04]  /*1a2a0*/  STL.64 [R1+0x55f8], R6 ;  /* 0x0055f80601007387 */ /* 0x010fe80000100a00 */
[----:B------:R0:W-:Y:S04]  /*1a2b0*/  STL.64 [R1+0x55f0], R4 ;  /* 0x0055f00401007387 */ /* 0x0001e80000100a00 */
[----:B0-----:R-:W4:Y:S04]  /*1a2c0*/  LDL.LU R4, [R1+0x150] ;  /* 0x0001500001047983 */ /* 0x001f280000300800 */
[----:B------:R-:W4:Y:S01]  /*1a2d0*/  LDL.LU R5, [R1+0x154] ;  /* 0x0001540001057983 */ /* 0x000f220000300800 */
[----:B---3--:R-:W-:-:S03]  /*1a2e0*/  IMAD.MOV.U32 R6, RZ, RZ, R29 ;  /* 0x000000ffff067224 */ /* 0x008fc600078e001d */
[----:B------:R-:W3:Y:S01]  /*1a2f0*/  LDL.LU.64 R26, [R1+0x5630] ;  /* 0x00563000011a7983 */ /* 0x000ee20000300a00 */
[----:B--2---:R-:W-:-:S03]  /*1a300*/  MOV R7, R28 ;  /* 0x0000001c00077202 */ /* 0x004fc60000000f00 */
[----:B------:R-:W3:Y:S01]  /*1a310*/  LDL.LU.64 R24, [R1+0x5628] ;  /* 0x0056280001187983 */ /* 0x000ee20000300a00 */
[----:B------:R-:W-:-:S03]  /*1a320*/  IMAD.MOV.U32 R29, RZ, RZ, R18 ;  /* 0x000000ffff1d7224 */ /* 0x000fc600078e0012 */
[----:B------:R0:W-:Y:S01]  /*1a330*/  STL.64 [R1+0x70], R16 ;  /* 0x0000701001007387 */ /* 0x0001e20000100a00 */
[----:B------:R-:W-:-:S03]  /*1a340*/  IMAD.MOV.U32 R28, RZ, RZ, R19 ;  /* 0x000000ffff1c7224 */ /* 0x000fc600078e0013 */
[----:B0-----:R-:W3:Y:S04]  /*1a350*/  LDL.LU R16, [R1+0x190] ;  /* 0x0001900001107983 */ /* 0x001ee80000300800 */
[----:B------:R-:W3:Y:S04]  /*1a360*/  LDL.LU R17, [R1+0x194] ;  /* 0x0001940001117983 */ /* 0x000ee80000300800 */
[----:B------:R-:W3:Y:S04]  /*1a370*/  LDL.LU R18, [R1+0x198] ;  /* 0x0001980001127983 */ /* 0x000ee80000300800 */
[----:B------:R-:W3:Y:S02]  /*1a380*/  LDL.LU R19, [R1+0x19c] ;  /* 0x00019c0001137983 */ /* 0x000ee40000300800 */
[----:B---3--:R-:W-:Y:S07]  /*1a390*/  HMMA.16816.F32 R16, R24, R8, R16 ;  /* 0x000000081810723c */ /* 0x008fee0000001810 */
[----:B------:R-:W-:-:S02]  /*1a3a0*/  MOV R24, R11 ;  /* 0x0000000b00187202 */ /* 0x000fc40000000f00 */
[----:B------:R-:W2:Y:S01]  /*1a3b0*/  LDL.LU R11, [R1+0x5620] ;  /* 0x00562000010b7983 */ /* 0x000ea20000300800 */
[----:B------:R-:W-:Y:S11]  /*1a3c0*/  IMAD.MOV.U32 R25, RZ, RZ, R10 ;  /* 0x000000ffff197224 */ /* 0x000ff600078e000a */
[----:B------:R-:W-:Y:S02]  /*1a3d0*/  @!UPT UIADD3 URZ, URZ, URZ, URZ ;  /* 0x0000003f3f3ff290 */ /* 0x000fe4000fffe03f */
[----:B------:R-:W-:Y:S04]  /*1a3e0*/  STL.64 [R1+0x60], R16 ;  /* 0x0000601001007387 */ /* 0x000fe80000100a00 */
[----:B------:R-:W-:Y:S04]  /*1a3f0*/  STL.64 [R1+0x68], R18 ;  /* 0x0000681201007387 */ /* 0x000fe80000100a00 */
[----:B------:R-:W3:Y:S01]  /*1a400*/  LDL.LU R10, [R1+0x561c] ;  /* 0x00561c00010a7983 */ /* 0x000ee20000300800 */
[----:B------:R-:W-:Y:S01]  /*1a410*/  HMMA.16816.F32 R20, R20, R8, R12 ;  /* 0x000000081414723c */ /* 0x000fe2000000180c */
[----:B------:R-:W-:-:S02]  /*1a420*/  MOV R27, R2 ;  /* 0x00000002001b7202 */ /* 0x000fc40000000f00 */
[----:B------:R-:W4:Y:S04]  /*1a430*/  LDL.LU R2, [R1+0x5618] ;  /* 0x0056180001027983 */ /* 0x000f280000300800 */
[----:B------:R-:W4:Y:S04]  /*1a440*/  LDL.LU.64 R14, [R1+0x5610] ;  /* 0x00561000010e7983 */ /* 0x000f280000300a00 */
[----:B------:R-:W4:Y:S11]  /*1a450*/  LDL.LU.64 R12, [R1+0x5608] ;  /* 0x00560800010c7983 */ /* 0x000f360000300a00 */
[----:B------:R-:W-:Y:S01]  /*1a460*/  @!UPT UIADD3 URZ, URZ, URZ, URZ ;  /* 0x0000003f3f3ff290 */ /* 0x000fe2000fffe03f */
[----:B------:R2:W-:Y:S04]  /*1a470*/  STL.64 [R1+0x80], R20 ;  /* 0x0000801401007387 */ /* 0x0005e80000100a00 */
[----:B------:R0:W-:Y:S01]  /*1a480*/  STL.64 [R1+0x88], R22 ;  /* 0x0000881601007387 */ /* 0x0001e20000100a00 */
[----:B--2---:R-:W-:Y:S02]  /*1a490*/  IMAD.MOV.U32 R21, RZ, RZ, R11 ;  /* 0x000000ffff157224 */ /* 0x004fe400078e000b */
[----:B---3--:R-:W-:Y:S02]  /*1a4a0*/  IMAD.MOV.U32 R20, RZ, RZ, R10 ;  /* 0x000000ffff147224 */ /* 0x008fe400078e000a */
[----:B------:R-:W4:Y:S04]  /*1a4b0*/  LDL.LU R10, [R1+0x5604] ;  /* 0x00560400010a7983 */ /* 0x000f280000300800 */
[----:B------:R-:W4:Y:S04]  /*1a4c0*/  LDL.LU R11, [R1+0x5600] ;  /* 0x00560000010b7983 */ /* 0x000f280000300800 */
[----:B0-----:R-:W2:Y:S04]  /*1a4d0*/  LDL.LU R22, [R1+0x128] ;  /* 0x0001280001167983 */ /* 0x001ea80000300800 */
[----:B------:R-:W2:Y:S01]  /*1a4e0*/  LDL.LU R23, [R1+0x12c] ;  /* 0x00012c0001177983 */ /* 0x000ea20000300800 */
[----:B----4-:R-:W-:Y:S03]  /*1a4f0*/  HMMA.16816.F32 R12, R12, R10, R4 ;  /* 0x0000000a0c0c723c */ /* 0x010fe60000001804 */
[----:B------:R-:W3:Y:S04]  /*1a500*/  LDL.LU.64 R6, [R1+0x55f8] ;  /* 0x0055f80001067983 */ /* 0x000ee80000300a00 */
[----:B------:R-:W3:Y:S11]  /*1a510*/  LDL.LU.64 R4, [R1+0x55f0] ;  /* 0x0055f00001047983 */ /* 0x000ef60000300a00 */
[----:B------:R-:W-:Y:S05]  /*1a520*/  @!UPT UIADD3 URZ, URZ, URZ, URZ ;  /* 0x0000003f3f3ff290 */ /* 0x000fea000fffe03f */
[----:B------:R-:W-:Y:S04]  /*1a530*/  STL.64 [R1+0x50], R12 ;  /* 0x0000500c01007387 */ /* 0x000fe80000100a00 */
[----:B------:R0:W-:Y:S04]  /*1a540*/  STL.64 [R1+0x58], R14 ;  /* 0x0000580e01007387 */ /* 0x0001e80000100a00 */
[----:B0-----:R-:W4:Y:S04]  /*1a550*/  LDL.LU.64 R14, [R1+0x55e8] ;  /* 0x0055e800010e7983 */ /* 0x001f280000300a00 */
[----:B------:R-:W4:Y:S01]  /*1a560*/  LDL.LU.64 R12, [R1+0x55e0] ;  /* 0x0055e000010c7983 */ /* 0x000f220000300a00 */
[----:B------:R-:W-:-:S03]  /*1a570*/  IMAD.MOV.U32 R26, RZ, RZ, R0 ;  /* 0x000000ffff1a7224 */ /* 0x000fc600078e0000 */
[----:B------:R-:W0:Y:S04]  /*1a580*/  S2R R0, SR_TID.X ;  /* 0x0000000000007919 */ /* 0x000e280000002100 */
[----:B----4-:R-:W-:Y:S01]  /*1a590*/  HMMA.16816.F32 R24, R24, R10, R12 ;  /* 0x0000000a1818723c */ /* 0x010fe2000000180c */
[----:B------:R-:W2:Y:S04]  /*1a5a0*/  LDL.LU.64 R14, [R1+0x55d8] ;  /* 0x0055d800010e7983 */ /* 0x000ea80000300a00 */
[----:B------:R-:W2:Y:S04]  /*1a5b0*/  LDL.LU.64 R12, [R1+0x55d0] ;  /* 0x0055d000010c7983 */ /* 0x000ea80000300a00 */
[----:B------:R-:W1:Y:S01]  /*1a5c0*/  S2R R19, SR_TID.X ;  /* 0x0000000000137919 */ /* 0x000e620000002100 */
[----:B0-----:R-:W-:-:S05]  /*1a5d0*/  LOP3.LUT R3, R0, 0x7, RZ, 0xc0, !PT ;  /* 0x0000000700037812 */ /* 0x001fca00078ec0ff */
[----:B------:R-:W-:Y:S01]  /*1a5e0*/  IMAD R3, R3, 0x210, RZ ;  /* 0x0000021003037824 */ /* 0x000fe200078e02ff */
[C---:B-1----:R-:W-:Y:S02]  /*1a5f0*/  LOP3.LUT R0, R19.reuse, 0x10, RZ, 0xc0, !PT ;  /* 0x0000001013007812 */ /* 0x042fe400078ec0ff */
[----:B------:R-:W-:-:S03]  /*1a600*/  SHF.L.U32 R19, R19, 0x1, RZ ;  /* 0x0000000113137819 */ /* 0x000fc600000006ff */
[----:B------:R-:W-:Y:S01]  /*1a610*/  IMAD.SHL.U32 R0, R0, 0x100, RZ ;  /* 0x0000010000007824 */ /* 0x000fe200078e00ff */
[----:B------:R-:W-:-:S04]  /*1a620*/  LOP3.LUT R9, R3, 0x10, R19, 0x78, !PT ;  /* 0x0000001003097812 */ /* 0x000fc800078e7813 */
[----:B------:R-:W-:Y:S01]  /*1a630*/  LOP3.LUT R9, R9, R0, RZ, 0xfc, !PT ;  /* 0x0000000009097212 */ /* 0x000fe200078efcff */
[----:B------:R-:W-:Y:S03]  /*1a640*/  STL.64 [R1+0x160], R24 ;  /* 0x0001601801007387 */ /* 0x000fe60000100a00 */
[----:B------:R-:W-:Y:S01]  /*1a650*/  LOP3.LUT R9, R9, 0x20, RZ, 0x3c, !PT ;  /* 0x0000002009097812 */ /* 0x000fe200078e3cff */
[----:B------:R-:W-:Y:S04]  /*1a660*/  STL.64 [R1+0x168], R26 ;  /* 0x0001681a01007387 */ /* 0x000fe80000100a00 */
[----:B------:R-:W-:Y:S04]  /*1a670*/  STL [R1+0x54f0], R9 ;  /* 0x0054f00901007387 */ /* 0x000fe80000100800 */
[----:B------:R-:W-:Y:S04]  /*1a680*/  LDSM.16.MT88.4 R16, [R9+0xa100] ;  /* 0x00a100000910783b */ /* 0x000fe80000004200 */
[----:B------:R-:W-:Y:S01]  /*1a690*/  LDSM.16.MT88.4 R24, [R9+0xa180] ;  /* 0x00a180000918783b */ /* 0x000fe20000004200 */
[-C--:B--2---:R-:W-:Y:S03]  /*1a6a0*/  HMMA.16816.F32 R20, R12, R10.reuse, R20 ;  /* 0x0000000a0c14723c */ /* 0x084fe60000001814 */
[----:B------:R-:W0:Y:S11]  /*1a6b0*/  LDSM.16.MT88.4 R12, [R2+0xa000] ;  /* 0x00a00000020c783b */ /* 0x000e360000004200 */
[----:B------:R-:W-:Y:S09]  /*1a6c0*/  @!UPT UIADD3 URZ, URZ, URZ, URZ ;  /* 0x0000003f3f3ff290 */ /* 0x000ff2000fffe03f */
[----:B------:R0:W-:Y:S04]  /*1a6d0*/  STL.64 [R1+0x1a0], R20 ;  /* 0x0001a01401007387 */ /* 0x0001e80000100a00 */
[----:B------:R1:W-:Y:S01]  /*1a6e0*/  STL.64 [R1+0x1a8], R22 ;  /* 0x0001a81601007387 */ /* 0x0003e20000100a00 */
[----:B0-----:R-:W-:Y:S01]  /*1a6f0*/  IMAD.MOV.U32 R20, RZ, RZ, R14 ;  /* 0x000000ffff147224 */ /* 0x001fe200078e000e */
[----:B------:R-:W-:Y:S01]  /*1a700*/  MOV R21, R13 ;  /* 0x0000000d00157202 */ /* 0x000fe20000000f00 */
[----:B------:R-:W-:Y:S02]  /*1a710*/  IMAD.MOV.U32 R9, RZ, RZ, R15 ;  /* 0x000000ffff097224 */ /* 0x000fe400078e000f */
[----:B-1----:R-:W-:Y:S01]  /*1a720*/  IMAD.MOV.U32 R22, RZ, RZ, R12 ;  /* 0x000000ffff167224 */ /* 0x002fe200078e000c */
[----:B------:R-:W3:Y:S04]  /*1a730*/  LDL.LU.64 R14, [R1+0x55c8] ;  /* 0x0055c800010e7983 */ /* 0x000ee80000300a00 */
[----:B------:R-:W3:Y:S02]  /*1a740*/  LDL.LU.64 R12, [R1+0x55c0] ;  /* 0x0055c000010c7983 */ /* 0x000ee40000300a00 */
[----:B---3--:R-:W-:Y:S02]  /*1a750*/  HMMA.16816.F32 R12, R12, R10, R4 ;  /* 0x0000000a0c0c723c */ /* 0x008fe40000001804 */
[----:B------:R-:W2:Y:S04]  /*1a760*/  LDL.LU.64 R6, [R1+0x55b8] ;  /* 0x0055b80001067983 */ /* 0x000ea80000300a00 */
[----:B------:R-:W2:Y:S11]  /*1a770*/  LDL.LU.64 R4, [R1+0x55b0] ;  /* 0x0055b00001047983 */ /* 0x000eb60000300a00 */
[----:B------:R-:W-:Y:S06]  /*1a780*/  @!UPT UIADD3 URZ, URZ, URZ, URZ ;  /* 0x0000003f3f3ff290 */ /* 0x000fec000fffe03f */
[----:B------:R-:W-:Y:S01]  /*1a790*/  STL.64 [R1+0x180], R12 ;  /* 0x0001800c01007387 */ /* 0x000fe20000100a00 */
[----:B------:R-:W-:-:S03]  /*1a7a0*/  MOV R8, R15 ;  /* 0x0000000f00087202 */ /* 0x000fc60000000f00 */
[----:B------:R0:W-:Y:S04]  /*1a7b0*/  STL [R1+0x188], R14 ;  /* 0x0001880e01007387 */ /* 0x0001e80000100800 */
[----:B0-----:R-:W2:Y:S04]  /*1a7c0*/  LDL.LU.64 R14, [R1+0x55a8] ;  /* 0x0055a800010e7983 */ /* 0x001ea80000300a00 */
[----:B------:R-:W2:Y:S04]  /*1a7d0*/  LDL.LU.64 R12, [R1+0x55a0] ;  /* 0x0055a000010c7983 */ /* 0x000ea80000300a00 */
[----:B------:R-:W-:Y:S01]  /*1a7e0*/  STL [R1+0x54e8], R8 ;  /* 0x0054e80801007387 */ /* 0x000fe20000100800 */
[-C--:B--2---:R-:W-:Y:S03]  /*1a7f0*/  HMMA.16816.F32 R12, R12, R10.reuse, R4 ;  /* 0x0000000a0c0c723c */ /* 0x084fe60000001804 */
[----:B------:R-:W2:Y:S04]  /*1a800*/  LDL.LU.64 R6, [R1+0x5598] ;  /* 0x0055980001067983 */ /* 0x000ea80000300a00 */
[----:B------:R-:W2:Y:S11]  /*1a810*/  LDL.LU.64 R4, [R1+0x5590] ;  /* 0x0055900001047983 */ /* 0x000eb60000300a00 */
[----:B------:R-:W-:Y:S05]  /*1a820*/  @!UPT UIADD3 URZ, URZ, URZ, URZ ;  /* 0x0000003f3f3ff290 */ /* 0x000fea000fffe03f */
[----:B------:R0:W-:Y:S04]  /*1a830*/  STL.64 [R1+0x170], R12 ;  /* 0x0001700c01007387 */ /* 0x0001e80000100a00 */
[----:B------:R1:W-:Y:S04]  /*1a840*/  STL.64 [R1+0x178], R14 ;  /* 0x0001780e01007387 */ /* 0x0003e80000100a00 */
[----:B0-----:R-:W2:Y:S04]  /*1a850*/  LDL.LU R12, [R1+0x40] ;  /* 0x00004000010c7983 */ /* 0x001ea80000300800 */
[----:B------:R-:W2:Y:S04]  /*1a860*/  LDL.LU R13, [R1+0x44] ;  /* 0x00004400010d7983 */ /* 0x000ea80000300800 */
[----:B-1----:R-:W2:Y:S04]  /*1a870*/  LDL.LU R14, [R1+0x48] ;  /* 0x00004800010e7983 */ /* 0x002ea80000300800 */
[----:B------:R-:W2:Y:S02]  /*1a880*/  LDL.LU R15, [R1+0x4c] ;  /* 0x00004c00010f7983 */ /* 0x000ea40000300800 */
        /* <DEDUP_REMOVED lines=9> */
[----:B------:R-:W0:Y:S02]  /*1a920*/  LDSM.16.MT88.4 R12, [R2+0xa100] ;  /* 0x00a10000020c783b */ /* 0x000e240000004200 */
[----:B0-----:R-:W-:Y:S01]  /*1a930*/  IMAD.MOV.U32 R3, RZ, RZ, R12 ;  /* 0x000000ffff037224 */ /* 0x001fe200078e000c */
[----:B------:R-:W-:Y:S01]  /*1a940*/  MOV R0, R13 ;  /* 0x0000000d00007202 */ /* 0x000fe20000000f00 */
[----:B------:R-:W-:Y:S02]  /*1a950*/  IMAD.MOV.U32 R23, RZ, RZ, R14 ;  /* 0x000000ffff177224 */ /* 0x000fe400078e000e */
[----:B------:R-:W-:Y:S02]  /*1a960*/  IMAD.MOV.U32 R8, RZ, RZ, R15 ;  /* 0x000000ffff087224 */ /* 0x000fe400078e000f */
[----:B------:R-:W0:Y:S04]  /*1a970*/  LDSM.16.MT88.4 R12, [R2+0xa180] ;  /* 0x00a18000020c783b */ /* 0x000e280000004200 */
[----:B0-----:R0:W-:Y:S04]  /*1a980*/  STL.64 [R1+0x5520], R14 ;  /* 0x0055200e01007387 */ /* 0x0011e80000100a00 */
[----:B------:R1:W-:Y:S01]  /*1a990*/  STL.64 [R1+0x5518], R12 ;  /* 0x0055180c01007387 */ /* 0x0003e20000100a00 */
[----:B0-----:R-:W-:Y:S01]  /*1a9a0*/  IMAD.MOV.U32 R14, RZ, RZ, R23 ;  /* 0x000000ffff0e7224 */ /* 0x001fe200078e0017 */
[----:B------:R-:W-:-:S02]  /*1a9b0*/  MOV R15, R8 ;  /* 0x00000008000f7202 */ /* 0x000fc40000000f00 */
[----:B-1----:R-:W-:Y:S01]  /*1a9c0*/  MOV R12, R3 ;  /* 0x00000003000c7202 */ /* 0x002fe20000000f00 */
[----:B------:R-:W-:Y:S01]  /*1a9d0*/  IMAD.MOV.U32 R13, RZ, RZ, R0 ;  /* 0x000000ffff0d7224 */ /* 0x000fe200078e0000 */
[----:B------:R-:W2:Y:S04]  /*1a9e0*/  LDL.LU R3, [R1+0x558c] ;  /* 0x00558c0001037983 */ /* 0x000ea80000300800 */
[----:B------:R-:W3:Y:S04]  /*1a9f0*/  LDL.LU R0, [R1+0x5588] ;  /* 0x0055880001007983 */ /* 0x000ee80000300800 */
[----:B------:R-:W-:Y:S04]  /*1aa00*/  STL.64 [R1+0x5540], R14 ;  /* 0x0055400e01007387 */ /* 0x000fe80000100a00 */
[----:B------:R0:W-:Y:S04]  /*1aa10*/  STL.64 [R1+0x5538], R12 ;  /* 0x0055380c01007387 */ /* 0x0001e80000100a00 */
[----:B0-----:R-:W4:Y:S04]  /*1aa20*/  LDL.LU R12, [R1+0xe0] ;  /* 0x0000e000010c7983 */ /* 0x001f280000300800 */
[----:B------:R-:W4:Y:S04]  /*1aa30*/  LDL.LU R13, [R1+0xe4] ;  /* 0x0000e400010d7983 */ /* 0x000f280000300800 */
[----:B------:R-:W4:Y:S04]  /*1aa40*/  LDL.LU R14, [R1+0xe8] ;  /* 0x0000e800010e7983 */ /* 0x000f280000300800 */
[----:B------:R-:W4:Y:S04]  /*1aa50*/  LDL.LU R15, [R1+0xec] ;  /* 0x0000ec00010f7983 */ /* 0x000f280000300800 */
[----:B------:R-:W-:Y:S01]  /*1aa60*/  STL [R1+0x54ec], R2 ;  /* 0x0054ec0201007387 */ /* 0x000fe20000100800 */
[----:B----4-:R-:W-:Y:S11]  /*1aa70*/  HMMA.16816.F32 R16, R16, R10, R12 ;  /* 0x0000000a1010723c */ /* 0x010ff6000000180c */
[----:B------:R-:W-:Y:S11]  /*1aa80*/  @!UPT UIADD3 URZ, URZ, URZ, URZ ;  /* 0x0000003f3f3ff290 */ /* 0x000ff6000fffe03f */
[----:B------:R-:W-:Y:S01]  /*1aa90*/  @!UPT UIADD3 URZ, URZ, URZ, URZ ;  /* 0x0000003f3f3ff290 */ /* 0x000fe2000fffe03f */
[----:B------:R-:W-:Y:S04]  /*1aaa0*/  STL.64 [R1+0x150], R16 ;  /* 0x0001501001007387 */ /* 0x000fe80000100a00 */
[----:B------:R-:W-:Y:S04]  /*1aab0*/  STL.64 [R1+0x158], R18 ;  /* 0x0001581201007387 */ /* 0x000fe80000100a00 */
[----:B---3--:R-:W0:Y:S01]  /*1aac0*/  LDSM.16.MT88.4 R16, [R0+0xa000] ;  /* 0x00a000000010783b */ /* 0x008e220000004200 */
[----:B------:R-:W-:Y:S01]  /*1aad0*/  MOV R14, R5 ;  /* 0x00000005000e7202 */ /* 0x000fe20000000f00 */
[----:B------:R-:W-:-:S02]  /*1aae0*/  IMAD.MOV.U32 R15, RZ, RZ, R4 ;  /* 0x000000ffff0f7224 */ /* 0x000fc400078e0004 */
[----:B------:R-:W-:Y:S02]  /*1aaf0*/  IMAD.MOV.U32 R12, RZ, RZ, R7 ;  /* 0x000000ffff0c7224 */ /* 0x000fe400078e0007 */
[----:B------:R-:W-:Y:S01]  /*1ab00*/  IMAD.MOV.U32 R13, RZ, RZ, R6 ;  /* 0x000000ffff0d7224 */ /* 0x000fe200078e0006 */
[----:B------:R1:W-:Y:S04]  /*1ab10*/  STL.64 [R1+0x5560], R14 ;  /* 0x0055600e01007387 */ /* 0x0003e80000100a00 */
[----:B------:R3:W-:Y:S01]  /*1ab20*/  STL.64 [R1+0x5558], R12 ;  /* 0x0055580c01007387 */ /* 0x0007e20000100a00 */
[----:B-1----:R-:W-:Y:S02]  /*1ab30*/  IMAD.MOV.U32 R14, RZ, RZ, R20 ;  /* 0x000000ffff0e7224 */ /* 0x002fe400078e0014 */
[----:B------:R-:W-:-:S02]  /*1ab40*/  IMAD.MOV.U32 R15, RZ, RZ, R9 ;  /* 0x000000ffff0f7224 */ /* 0x000fc400078e0009 */
[----:B---3--:R-:W-:Y:S01]  /*1ab50*/  IMAD.MOV.U32 R12, RZ, RZ, R22 ;  /* 0x000000ffff0c7224 */ /* 0x008fe200078e0016 */
[----:B------:R-:W-:Y:S02]  /*1ab60*/  MOV R13, R21 ;  /* 0x00000015000d7202 */ /* 0x000fe40000000f00 */
[----:B------:R-:W-:Y:S04]  /*1ab70*/  STL.64 [R1+0x5580], R14 ;  /* 0x0055800e01007387 */ /* 0x000fe80000100a00 */
[----:B------:R1:W-:Y:S04]  /*1ab80*/  STL.64 [R1+0x5578], R12 ;  /* 0x0055780c01007387 */ /* 0x0003e80000100a00 */
[----:B------:R-:W3:Y:S04]  /*1ab90*/  LDSM.16.MT88.4 R20, [R0+0xa080] ;  /* 0x00a080000014783b */ /* 0x000ee80000004200 */
[----:B-1----:R-:W4:Y:S04]  /*1aba0*/  LDL.LU R12, [R1+0xd0] ;  /* 0x0000d000010c7983 */ /* 0x002f280000300800 */
[----:B------:R-:W4:Y:S04]  /*1abb0*/  LDL.LU R13, [R1+0xd4] ;  /* 0x0000d400010d7983 */ /* 0x000f280000300800 */
[----:B------:R-:W4:Y:S04]  /*1abc0*/  LDL.LU R14, [R1+0xd8] ;  /* 0x0000d800010e7983 */ /* 0x000f280000300800 */
[----:B------:R-:W4:Y:S04]  /*1abd0*/  LDL.LU R15, [R1+0xdc] ;  /* 0x0000dc00010f7983 */ /* 0x000f280000300800 */
[----:B0-----:R-:W-:Y:S04]  /*1abe0*/  STL.64 [R1+0x5510], R18 ;  /* 0x0055101201007387 */ /* 0x001fe80000100a00 */
[----:B------:R0:W-:Y:S04]  /*1abf0*/  STL.64 [R1+0x5508], R16 ;  /* 0x0055081001007387 */ /* 0x0001e80000100a00 */
[----:B0-----:R-:W2:Y:S04]  /*1ac00*/  LDL.LU R16, [R1+0x90] ;  /* 0x0000900001107983 */ /* 0x001ea80000300800 */
[----:B------:R-:W2:Y:S04]  /*1ac10*/  LDL.LU R17, [R1+0x94] ;  /* 0x0000940001117983 */ /* 0x000ea80000300800 */
[----:B------:R-:W2:Y:S04]  /*1ac20*/  LDL.LU R18, [R1+0x98] ;  /* 0x0000980001127983 */ /* 0x000ea80000300800 */
[----:B------:R-:W2:Y:S04]  /*1ac30*/  LDL.LU R19, [R1+0x9c] ;  /* 0x00009c0001137983 */ /* 0x000ea80000300800 */
[----:B--2---:R-:W-:Y:S04]  /*1ac40*/  STL.64 [R1+0x5530], R18 ;  /* 0x0055301201007387 */ /* 0x004fe80000100a00 */
        /* <DEDUP_REMOVED lines=10> */
[----:B------:R-:W2:Y:S01]  /*1acf0*/  LDL.LU R19, [R1+0xfc] ;  /* 0x0000fc0001137983 */ /* 0x000ea20000300800 */
[----:B----4-:R-:W-:Y:S03]  /*1ad00*/  HMMA.16816.F32 R24, R24, R10, R12 ;  /* 0x0000000a1818723c */ /* 0x010fe6000000180c */
[----:B--2---:R-:W-:Y:S04]  /*1ad10*/  STL.64 [R1+0x5570], R18 ;  /* 0x0055701201007387 */ /* 0x004fe80000100a00 */
[----:B------:R0:W-:Y:S04]  /*1ad20*/  STL.64 [R1+0x5568], R16 ;  /* 0x0055681001007387 */ /* 0x0001e80000100a00 */
[----:B0-----:R-:W2:Y:S04]  /*1ad30*/  LDL.LU R16, [R1+0xc0] ;  /* 0x0000c00001107983 */ /* 0x001ea80000300800 */
[----:B------:R-:W2:Y:S04]  /*1ad40*/  LDL.LU R17, [R1+0xc4] ;  /* 0x0000c40001117983 */ /* 0x000ea80000300800 */
[----:B------:R-:W2:Y:S04]  /*1ad50*/  LDL.LU R18, [R1+0xc8] ;  /* 0x0000c80001127983 */ /* 0x000ea80000300800 */
[----:B------:R-:W2:Y:S04]  /*1ad60*/  LDL.LU R19, [R1+0xcc] ;  /* 0x0000cc0001137983 */ /* 0x000ea80000300800 */
[----:B---3--:R-:W-:Y:S04]  /*1ad70*/  STL.64 [R1+0x5500], R22 ;  /* 0x0055001601007387 */ /* 0x008fe80000100a00 */
[----:B------:R0:W-:Y:S04]  /*1ad80*/  STL.64 [R1+0x54f8], R20 ;  /* 0x0054f81401007387 */ /* 0x0001e80000100a00 */
[----:B0-----:R-:W3:Y:S04]  /*1ad90*/  LDL.LU R20, [R1+0xa0] ;  /* 0x0000a00001147983 */ /* 0x001ee80000300800 */
[----:B------:R-:W3:Y:S04]  /*1ada0*/  LDL.LU R21, [R1+0xa4] ;  /* 0x0000a40001157983 */ /* 0x000ee80000300800 */
[----:B------:R-:W3:Y:S04]  /*1adb0*/  LDL.LU R22, [R1+0xa8] ;  /* 0x0000a80001167983 */ /* 0x000ee80000300800 */
[----:B------:R-:W3:Y:S04]  /*1adc0*/  LDL.LU R23, [R1+0xac] ;  /* 0x0000ac0001177983 */ /* 0x000ee80000300800 */
[----:B------:R-:W2:Y:S04]  /*1add0*/  LDL.LU.64 R14, [R1+0x5580] ;  /* 0x00558000010e7983 */ /* 0x000ea80000300a00 */
[----:B------:R-:W2:Y:S04]  /*1ade0*/  LDL.LU.64 R12, [R1+0x5578] ;  /* 0x00557800010c7983 */ /* 0x000ea80000300a00 */
[----:B------:R-:W-:Y:S04]  /*1adf0*/  STL.64 [R1+0x130], R24 ;  /* 0x0001301801007387 */ /* 0x000fe80000100a00 */
[----:B------:R-:W-:Y:S04]  /*1ae00*/  STL.64 [R1+0x138], R26 ;  /* 0x0001381a01007387 */ /* 0x000fe80000100a00 */
[----:B------:R-:W0:Y:S04]  /*1ae10*/  S2R R9, SR_TID.X ;  /* 0x0000000000097919 */ /* 0x000e280000002100 */
[----:B------:R-:W1:Y:S04]  /*1ae20*/  S2R R8, SR_TID.X ;  /* 0x0000000000087919 */ /* 0x000e680000002100 */
[----:B------:R-:W-:Y:S01]  /*1ae30*/  LDSM.16.MT88.4 R24, [R0+0xa100] ;  /* 0x00a100000018783b */ /* 0x000fe20000004200 */
[----:B0-----:R-:W-:-:S02]  /*1ae40*/  LOP3.LUT R7, R9, 0x7, RZ, 0xc0, !PT ;  /* 0x0000000709077812 */ /* 0x001fc400078ec0ff */
[C---:B-1----:R-:W-:Y:S02]  /*1ae50*/  LOP3.LUT R9, R8.reuse, 0x1e0, RZ, 0xc0, !PT ;  /* 0x000001e008097812 */ /* 0x042fe400078ec0ff */
[----:B------:R-:W-:Y:S01]  /*1ae60*/  SHF.L.U32 R6, R7, 0x4, RZ ;  /* 0x0000000407067819 */ /* 0x000fe200000006ff */
[----:B------:R-:W-:-:S04]  /*1ae70*/  IMAD.SHL.U32 R7, R8, 0x2, RZ ;  /* 0x0000000208077824 */ /* 0x000fc800078e00ff */
[----:B------:R-:W-:-:S05]  /*1ae80*/  IMAD R9, R9, 0x100, R6 ;  /* 0x0000010009097824 */ /* 0x000fca00078e0206 */
[----:B------:R-:W-:Y:S02]  /*1ae90*/  LOP3.LUT R9, R9, 0x30, R7, 0x78, !PT ;  /* 0x0000003009097812 */ /* 0x000fe400078e7807 */
[----:B------:R-:W0:Y:S01]  /*1aea0*/  LDSM.16.MT88.4 R4, [R0+0xa180] ;  /* 0x00a180000004783b */ /* 0x000e220000004200 */
[----:B--2---:R-:W-:Y:S03]  /*1aeb0*/  HMMA.16816.F32 R12, R12, R10, R16 ;  /* 0x0000000a0c0c723c */ /* 0x004fe60000001810 */
[----:B------:R-:W2:Y:S04]  /*1aec0*/  LDL.LU.64 R18, [R1+0x5570] ;  /* 0x0055700001127983 */ /* 0x000ea80000300a00 */
[----:B------:R-:W2:Y:S11]  /*1aed0*/  LDL.LU.64 R16, [R1+0x5568] ;  /* 0x0055680001107983 */ /* 0x000eb60000300a00 */
[----:B------:R-:W-:Y:S05]  /*1aee0*/  @!UPT UIADD3 URZ, URZ, URZ, URZ ;  /* 0x0000003f3f3ff290 */ /* 0x000fea000fffe03f */
[----:B------:R-:W-:Y:S04]  /*1aef0*/  STL.64 [R1+0x140], R12 ;  /* 0x0001400c01007387 */ /* 0x000fe80000100a00 */
[----:B------:R1:W-:Y:S04]  /*1af00*/  STL.64 [R1+0x148], R14 ;  /* 0x0001480e01007387 */ /* 0x0003e80000100a00 */
[----:B-1----:R-:W2:Y:S04]  /*1af10*/  LDL.LU.64 R14, [R1+0x5560] ;  /* 0x00556000010e7983 */ /* 0x002ea80000300a00 */
[----:B------:R-:W2:Y:S01]  /*1af20*/  LDL.LU.64 R12, [R1+0x5558] ;  /* 0x00555800010c7983 */ /* 0x000ea20000300a00 */
[----:B------:R-:W-:Y:S01]  /*1af30*/  LOP3.LUT R8, R8, 0x7, RZ, 0xc0, !PT ;  /* 0x0000000708087812 */ /* 0x000fe200078ec0ff */
[----:B0-----:R-:W-:-:S02]  /*1af40*/  IMAD.MOV.U32 R2, RZ, RZ, R6 ;  /* 0x000000ffff027224 */ /* 0x001fc400078e0006 */
[----:B------:R-:W-:Y:S01]  /*1af50*/  STL.64 [R1+0x20], R4 ;  /* 0x0000200401007387 */ /* 0x000fe20000100a00 */
[----:B------:R-:W-:Y:S01]  /*1af60*/  LEA R9, R8, R9, 0xa ;  /* 0x0000000908097211 */ /* 0x000fe200078e50ff */
[----:B------:R-:W-:Y:S02]  /*1af70*/  IMAD.MOV.U32 R8, RZ, RZ, R7 ;  /* 0x000000ffff087224 */ /* 0x000fe400078e0007 */
[----:B------:R-:W0:Y:S01]  /*1af80*/  LDSM.16.MT88.4 R4, [R3+0xc000] ;  /* 0x00c000000304783b */ /* 0x000e220000004200 */
[----:B------:R-:W-:-:S03]  /*1af90*/  LOP3.LUT R9, R9, 0x40, RZ, 0x3c, !PT ;  /* 0x0000004009097812 */ /* 0x000fc600078e3cff */
[----:B------:R-:W-:Y:S04]  /*1afa0*/  STL [R1+0x5494], R0 ;  /* 0x0054940001007387 */ /* 0x000fe80000100800 */
[----:B0-----:R-:W-:Y:S04]  /*1afb0*/  STL.64 [R1+0x40], R4 ;  /* 0x0000400401007387 */ /* 0x001fe80000100a00 */
[----:B------:R-:W-:Y:S04]  /*1afc0*/  STL.64 [R1+0x48], R6 ;  /* 0x0000480601007387 */ /* 0x000fe80000100a00 */
[----:B------:R-:W0:Y:S04]  /*1afd0*/  LDSM.16.M88.4 R4, [R9+0x40080] ;  /* 0x040080000904783b */ /* 0x000e280000000200 */
[----:B0-----:R-:W-:Y:S04]  /*1afe0*/  STL [R1+0x53dc], R6 ;  /* 0x0053dc0601007387 */ /* 0x001fe80000100800 */
[----:B------:R-:W-:Y:S01]  /*1aff0*/  STL [R1+0x53d8], R7 ;  /* 0x0053d80701007387 */ /* 0x000fe20000100800 */
[----:B--2---:R-:W-:Y:S03]  /*1b000*/  HMMA.16816.F32 R12, R12, R10, R16 ;  /* 0x0000000a0c0c723c */ /* 0x004fe60000001810 */
[----:B------:R-:W2:Y:S04]  /*1b010*/  LDL.LU.64 R18, [R1+0x5550] ;  /* 0x0055500001127983 */ /* 0x000ea80000300a00 */
[----:B------:R-:W2:Y:S11]  /*1b020*/  LDL.LU.64 R16, [R1+0x5548] ;  /* 0x0055480001107983 */ /* 0x000eb60000300a00 */
[----:B------:R-:W-:Y:S05]  /*1b030*/  @!UPT UIADD3 URZ, URZ, URZ, URZ ;  /* 0x0000003f3f3ff290 */ /* 0x000fea000fffe03f */
        /* <DEDUP_REMOVED lines=15> */
[----:B------:R-:W2:Y:S11]  /*1b130*/  LDL.LU R12, [R1+0x70] ;  /* 0x00007000010c7983 */ /* 0x000eb60000300800 */
[----:B------:R-:W-:Y:S10]  /*1b140*/  @!UPT UIADD3 URZ, URZ, URZ, URZ ;  /* 0x0000003f3f3ff290 */ /* 0x000ff4000fffe03f */
[----:B------:R-:W-:Y:S04]  /*1b150*/  STL.64 [R1+0x100], R16 ;  /* 0x0001001001007387 */ /* 0x000fe80000100a00 */
[----:B------:R-:W-:Y:S04]  /*1b160*/  STL.64 [R1+0x108], R18 ;  /* 0x0001081201007387 */ /* 0x000fe80000100a00 */
[----:B------:R-:W0:Y:S04]  /*1b170*/  LDSM.16.MT88.4 R16, [R3+0xc080] ;  /* 0x00c080000310783b */ /* 0x000e280000004200 */
[----:B------:R-:W2:Y:S01]  /*1b180*/  LDL.LU R13, [R1+0x74] ;  /* 0x00007400010d7983 */ /* 0x000ea20000300800 */
[----:B0-----:R-:W-:Y:S01]  /*1b190*/  IMAD.MOV.U32 R6, RZ, RZ, R18 ;  /* 0x000000ffff067224 */ /* 0x001fe200078e0012 */
[----:B------:R-:W-:Y:S01]  /*1b1a0*/  MOV R0, R19 ;  /* 0x0000001300007202 */ /* 0x000fe20000000f00 */
[----:B------:R-:W-:Y:S01]  /*1b1b0*/  IMAD.MOV.U32 R7, RZ, RZ, R17 ;  /* 0x000000ffff077224 */ /* 0x000fe200078e0011 */
[----:B------:R-:W-:Y:S01]  /*1b1c0*/  MOV R9, R16 ;  /* 0x0000001000097202 */ /* 0x000fe20000000f00 */
[----:B------:R-:W3:Y:S04]  /*1b1d0*/  LDL.LU.64 R18, [R1+0x5510] ;  /* 0x0055100001127983 */ /* 0x000ee80000300a00 */
[----:B------:R-:W3:Y:S01]  /*1b1e0*/  LDL.LU.64 R16, [R1+0x5508] ;  /* 0x0055080001107983 */ /* 0x000ee20000300a00 */
[----:B------:R-:W-:-:S02]  /*1b1f0*/  IMAD.MOV.U32 R14, RZ, RZ, R29 ;  /* 0x000000ffff0e7224 */ /* 0x000fc400078e001d */
[----:B------:R-:W-:Y:S01]  /*1b200*/  IMAD.MOV.U32 R15, RZ, RZ, R28 ;  /* 0x000000ffff0f7224 */ /* 0x000fe200078e001c */
[-C--:B---3--:R-:W-:Y:S01]  /*1b210*/  HMMA.16816.F32 R16, R16, R10.reuse, R20 ;  /* 0x0000000a1010723c */ /* 0x088fe20000001814 */
[----:B------:R-:W2:Y:S04]  /*1b220*/  LDL.LU.64 R22, [R1+0x5500] ;  /* 0x0055000001167983 */ /* 0x000ea80000300a00 */
[----:B------:R-:W2:Y:S11]  /*1b230*/  LDL.LU.64 R20, [R1+0x54f8] ;  /* 0x0054f80001147983 */ /* 0x000eb60000300a00 */
[----:B------:R-:W-:Y:S07]  /*1b240*/  @!UPT UIADD3 URZ, URZ, URZ, URZ ;  /* 0x0000003f3f3ff290 */ /* 0x000fee000fffe03f */
[----:B------:R0:W-:Y:S01]  /*1b250*/  STL.64 [R1+0xe0], R16 ;  /* 0x0000e01001007387 */ /* 0x0001e20000100a00 */
[----:B------:R-:W-:Y:S02]  /*1b260*/  IMAD.MOV.U32 R29, RZ, RZ, R18 ;  /* 0x000000ffff1d7224 */ /* 0x000fe400078e0012 */
[----:B------:R-:W-:Y:S01]  /*1b270*/  IMAD.MOV.U32 R28, RZ, RZ, R19 ;  /* 0x000000ffff1c7224 */ /* 0x000fe200078e0013 */
[----:B0-----:R-:W3:Y:S04]  /*1b280*/  LDL.LU R16, [R1+0x60] ;  /* 0x0000600001107983 */ /* 0x001ee80000300800 */
[----:B------:R-:W3:Y:S04]  /*1b290*/  LDL.LU R17, [R1+0x64] ;  /* 0x0000640001117983 */ /* 0x000ee80000300800 */
[----:B------:R-:W3:Y:S04]  /*1b2a0*/  LDL.LU R18, [R1+0x68] ;  /* 0x0000680001127983 */ /* 0x000ee80000300800 */
[----:B------:R-:W3:Y:S04]  /*1b2b0*/  LDL.LU R19, [R1+0x6c] ;  /* 0x00006c0001137983 */ /* 0x000ee80000300800 */
[----:B------:R-:W-:Y:S04]  /*1b2c0*/  STL [R1+0x548c], R28 ;  /* 0x00548c1c01007387 */ /* 0x000fe80000100800 */
[----:B------:R-:W-:Y:S01]  /*1b2d0*/  STL [R1+0x5488], R29 ;  /* 0x0054881d01007387 */ /* 0x000fe20000100800 */
[-C--:B--2---:R-:W-:Y:S03]  /*1b2e0*/  HMMA.16816.F32 R20, R20, R10.reuse, R12 ;  /* 0x0000000a1414723c */ /* 0x084fe6000000180c */
[----:B------:R-:W0:Y:S04]  /*1b2f0*/  LDSM.16.MT88.4 R12, [R3+0xc100] ;  /* 0x00c10000030c783b */ /* 0x000e280000004200 */
[----:B0-----:R-:W-:Y:S11]  /*1b300*/  STL.64 [R1+0x54d0], R14 ;  /* 0x0054d00e01007387 */ /* 0x001ff60000100a00 */
[----:B------:R-:W-:Y:S05]  /*1b310*/  @!UPT UIADD3 URZ, URZ, URZ, URZ ;  /* 0x0000003f3f3ff290 */ /* 0x000fea000fffe03f */
[----:B------:R-:W-:Y:S04]  /*1b320*/  STL.64 [R1+0xf0], R20 ;  /* 0x0000f01401007387 */ /* 0x000fe80000100a00 */
[----:B------:R-:W-:Y:S04]  /*1b330*/  STL.64 [R1+0xf8], R22 ;  /* 0x0000f81601007387 */ /* 0x000fe80000100a00 */
[----:B------:R3:W-:Y:S04]  /*1b340*/  STL.64 [R1+0x54c8], R12 ;  /* 0x0054c80c01007387 */ /* 0x0007e80000100a00 */
[----:B------:R-:W0:Y:S01]  /*1b350*/  LDSM.16.MT88.4 R20, [R3+0xc180] ;  /* 0x00c180000314783b */ /* 0x000e220000004200 */
[----:B---3--:R-:W-:Y:S03]  /*1b360*/  HMMA.16816.F32 R12, R24, R10, R16 ;  /* 0x0000000a180c723c */ /* 0x008fe60000001810 */
[----:B------:R-:W2:Y:S11]  /*1b370*/  LDL.LU R24, [R1+0x40] ;  /* 0x0000400001187983 */ /* 0x000eb60000300800 */
[----:B------:R-:W-:Y:S09]  /*1b380*/  @!UPT UIADD3 URZ, URZ, URZ, URZ ;  /* 0x0000003f3f3ff290 */ /* 0x000ff2000fffe03f */
[----:B------:R1:W-:Y:S04]  /*1b390*/  STL.64 [R1+0x190], R12 ;  /* 0x0001900c01007387 */ /* 0x0003e80000100a00 */
[----:B------:R3:W-:Y:S04]  /*1b3a0*/  STL.64 [R1+0x198], R14 ;  /* 0x0001980e01007387 */ /* 0x0007e80000100a00 */
[----:B------:R-:W2:Y:S04]  /*1b3b0*/  LDL.LU R25, [R1+0x44] ;  /* 0x0000440001197983 */ /* 0x000ea80000300800 */
[----:B------:R-:W2:Y:S01]  /*1b3c0*/  LDL.LU R26, [R1+0x48] ;  /* 0x00004800011a7983 */ /* 0x000ea20000300800 */
[----:B-1----:R-:W-:-:S03]  /*1b3d0*/  MOV R12, R9 ;  /* 0x00000009000c7202 */ /* 0x002fc60000000f00 */
[----:B------:R-:W2:Y:S04]  /*1b3e0*/  LDL.LU R27, [R1+0x4c] ;  /* 0x00004c00011b7983 */ /* 0x000ea80000300800 */
[----:B------:R-:W4:Y:S01]  /*1b3f0*/  LDL.LU R9, [R1+0x54f0] ;  /* 0x0054f00001097983 */ /* 0x000f220000300800 */
[----:B---3--:R-:W-:Y:S01]  /*1b400*/  IMAD.MOV.U32 R14, RZ, RZ, R6 ;  /* 0x000000ffff0e7224 */ /* 0x008fe200078e0006 */
[----:B------:R-:W-:Y:S01]  /*1b410*/  MOV R15, R0 ;  /* 0x00000000000f7202 */ /* 0x000fe20000000f00 */
[----:B------:R-:W-:-:S04]  /*1b420*/  IMAD.MOV.U32 R13, RZ, RZ, R7 ;  /* 0x000000ffff0d7224 */ /* 0x000fc800078e0007 */
[----:B------:R-:W-:Y:S04]  /*1b430*/  STL.64 [R1+0x54e0], R14 ;  /* 0x0054e00e01007387 */ /* 0x000fe80000100a00 */
[----:B------:R1:W-:Y:S04]  /*1b440*/  STL.64 [R1+0x54d8], R12 ;  /* 0x0054d80c01007387 */ /* 0x0003e80000100a00 */
[----:B-1----:R-:W2:Y:S04]  /*1b450*/  LDL.LU R12, [R1+0x50] ;  /* 0x00005000010c7983 */ /* 0x002ea80000300800 */
[----:B------:R-:W2:Y:S04]  /*1b460*/  LDL.LU R13, [R1+0x54] ;  /* 0x00005400010d7983 */ /* 0x000ea80000300800 */
[----:B------:R-:W2:Y:S04]  /*1b470*/  LDL.LU R14, [R1+0x58] ;  /* 0x00005800010e7983 */ /* 0x000ea80000300800 */
[----:B------:R-:W2:Y:S04]  /*1b480*/  LDL.LU R15, [R1+0x5c] ;  /* 0x00005c00010f7983 */ /* 0x000ea80000300800 */
[----:B0-----:R0:W-:Y:S04]  /*1b490*/  STL.64 [R1+0x54c0], R22 ;  /* 0x0054c01601007387 */ /* 0x0011e80000100a00 */
[----:B------:R1:W-:Y:S01]  /*1b4a0*/  STL.64 [R1+0x54b8], R20 ;  /* 0x0054b81401007387 */ /* 0x0003e20000100a00 */
[----:B0-----:R-:W-:-:S02]  /*1b4b0*/  IMAD.MOV.U32 R22, RZ, RZ, R2 ;  /* 0x000000ffff167224 */ /* 0x001fc400078e0002 */
[----:B------:R-:W-:Y:S01]  /*1b4c0*/  IMAD.MOV.U32 R23, RZ, RZ, R8 ;  /* 0x000000ffff177224 */ /* 0x000fe200078e0008 */
[----:B-1----:R-:W3:Y:S04]  /*1b4d0*/  LDL.LU R20, [R1+0x20] ;  /* 0x0000200001147983 */ /* 0x002ee80000300800 */
[----:B------:R-:W3:Y:S04]  /*1b4e0*/  LDL.LU R21, [R1+0x24] ;  /* 0x0000240001157983 */ /* 0x000ee80000300800 */
[----:B------:R-:W2:Y:S04]  /*1b4f0*/  LDL.LU R2, [R1+0x54ec] ;  /* 0x0054ec0001027983 */ /* 0x000ea80000300800 */
[----:B------:R-:W2:Y:S04]  /*1b500*/  LDL.LU R8, [R1+0x54e8] ;  /* 0x0054e80001087983 */ /* 0x000ea80000300800 */
[----:B------:R-:W-:Y:S04]  /*1b510*/  STL [R1+0x5490], R3 ;  /* 0x0054900301007387 */ /* 0x000fe80000100800 */
[----:B----4-:R-:W0:Y:S04]  /*1b520*/  LDSM.16.MT88.4 R16, [R9+0xc000] ;  /* 0x00c000000910783b */ /* 0x010e280000004200 */
[----:B0-----:R-:W-:Y:S04]  /*1b530*/  STL.64 [R1+0x54b0], R18 ;  /* 0x0054b01201007387 */ /* 0x001fe80000100a00 */
[----:B------:R0:W-:Y:S04]  /*1b540*/  STL.64 [R1+0x54a8], R16 ;  /* 0x0054a81001007387 */ /* 0x0001e80000100a00 */
[----:B0-----:R-:W3:Y:S04]  /*1b550*/  LDL.LU R16, [R1+0x80] ;  /* 0x0000800001107983 */ /* 0x001ee80000300800 */
[----:B------:R-:W3:Y:S04]  /*1b560*/  LDL.LU R17, [R1+0x84] ;  /* 0x0000840001117983 */ /* 0x000ee80000300800 */
[----:B------:R-:W3:Y:S04]  /*1b570*/  LDL.LU R18, [R1+0x88] ;  /* 0x0000880001127983 */ /* 0x000ee80000300800 */
[----:B------:R-:W3:Y:S01]  /*1b580*/  LDL.LU R19, [R1+0x8c] ;  /* 0x00008c0001137983 */ /* 0x000ee20000300800 */
[----:B--2---:R-:W-:Y:S08]  /*1b590*/  HMMA.16816.F32 R12, R24, R4, R12 ;  /* 0x00000004180c723c */ /* 0x004ff0000000180c */
[----:B---3--:R-:W-:Y:S01]  /*1b5a0*/  HMMA.16816.F32 R16, R20, R10, R16 ;  /* 0x0000000a1410723c */ /* 0x008fe20000001810 */
[----:B------:R-:W2:Y:S11]  /*1b5b0*/  LDL.LU R20, [R1+0x1a0] ;  /* 0x0001a00001147983 */ /* 0x000eb60000300800 */
[----:B------:R-:W-:Y:S11]  /*1b5c0*/  @!UPT UIADD3 URZ, URZ, URZ, URZ ;  /* 0x0000003f3f3ff290 */ /* 0x000ff6000fffe03f */
[----:B------:R-:W-:Y:S04]  /*1b5d0*/  STL.64 [R1+0xd0], R16 ;  /* 0x0000d01001007387 */ /* 0x000fe80000100a00 */
[----:B------:R0:W-:Y:S04]  /*1b5e0*/  STL.64 [R1+0xd8], R18 ;  /* 0x0000d81201007387 */ /* 0x0001e80000100a00 */
[----:B------:R-:W-:Y:S04]  /*1b5f0*/  STL.64 [R1+0xb0], R12 ;  /* 0x0000b00c01007387 */ /* 0x000fe80000100a00 */
[----:B------:R-:W-:Y:S04]  /*1b600*/  STL.64 [R1+0xb8], R14 ;  /* 0x0000b80e01007387 */ /* 0x000fe80000100a00 */
[----:B------:R-:W1:Y:S01]  /*1b610*/  LDSM.16.MT88.4 R12, [R9+0xc080] ;  /* 0x00c08000090c783b */ /* 0x000e620000004200 */
[----:B0-----:R-:W-:-:S03]  /*1b620*/  MOV R19, R8 ;  /* 0x0000000800137202 */ /* 0x001fc60000000f00 */
[----:B------:R-:W2:Y:S04]  /*1b630*/  LDL.LU R21, [R1+0x1a4] ;  /* 0x0001a40001157983 */ /* 0x000ea80000300800 */
[----:B------:R-:W2:Y:S04]  /*1b640*/  LDL.LU R22, [R1+0x1a8] ;  /* 0x0001a80001167983 */ /* 0x000ea80000300800 */
[----:B------:R-:W2:Y:S04]  /*1b650*/  LDL.LU R23, [R1+0x1ac] ;  /* 0x0001ac0001177983 */ /* 0x000ea80000300800 */
[----:B------:R-:W3:Y:S04]  /*1b660*/  LDL.LU R16, [R1+0x180] ;  /* 0x0001800001107983 */ /* 0x000ee80000300800 */
[----:B------:R-:W3:Y:S04]  /*1b670*/  LDL.LU R17, [R1+0x184] ;  /* 0x0001840001117983 */ /* 0x000ee80000300800 */
[----:B------:R-:W3:Y:S01]  /*1b680*/  LDL.LU R18, [R1+0x188] ;  /* 0x0001880001127983 */ /* 0x000ee20000300800 */
[----:B-1----:R-:W-:Y:S01]  /*1b690*/  IMAD.MOV.U32 R27, RZ, RZ, R12 ;  /* 0x000000ffff1b7224 */ /* 0x002fe200078e000c */
[----:B------:R-:W-:Y:S01]  /*1b6a0*/  MOV R25, R14 ;  /* 0x0000000e00197202 */ /* 0x000fe20000000f00 */
[----:B------:R-:W-:-:S02]  /*1b6b0*/  IMAD.MOV.U32 R26, RZ, RZ, R13 ;  /* 0x000000ffff1a7224 */ /* 0x000fc400078e000d */
[----:B------:R-:W-:Y:S02]  /*1b6c0*/  IMAD.MOV.U32 R24, RZ, RZ, R15 ;  /* 0x000000ffff187224 */ /* 0x000fe400078e000f */
[----:B------:R-:W0:Y:S04]  /*1b6d0*/  LDSM.16.MT88.4 R12, [R9+0xc100] ;  /* 0x00c10000090c783b */ /* 0x000e280000004200 */
[----:B------:R-:W1:Y:S04]  /*1b6e0*/  LDSM.16.MT88.4 R8, [R9+0xc180] ;  /* 0x00c180000908783b */ /* 0x000e680000004200 */
[----:B------:R-:W-:Y:S04]  /*1b6f0*/  STL [R1+0x54a4], R25 ;  /* 0x0054a41901007387 */ /* 0x000fe80000100800 */
[----:B------:R-:W-:Y:S04]  /*1b700*/  STL [R1+0x54a0], R26 ;  /* 0x0054a01a01007387 */ /* 0x000fe80000100800 */
[----:B------:R-:W-:Y:S01]  /*1b710*/  STL [R1+0x549c], R27 ;  /* 0x00549c1b01007387 */ /* 0x000fe20000100800 */
[----:B0-----:R-:W-:-:S03]  /*1b720*/  MOV R28, R14 ;  /* 0x0000000e001c7202 */ /* 0x001fc60000000f00 */
[----:B------:R0:W-:Y:S01]  /*1b730*/  STL [R1], R12 ;  /* 0x0000000c01007387 */ /* 0x0001e20000100800 */
[----:B------:R-:W-:Y:S02]  /*1b740*/  IMAD.MOV.U32 R29, RZ, RZ, R15 ;  /* 0x000000ffff1d7224 */ /* 0x000fe400078e000f */
[----:B------:R-:W-:Y:S01]  /*1b750*/  IMAD.MOV.U32 R3, RZ, RZ, R13 ;  /* 0x000000ffff037224 */ /* 0x000fe200078e000d */
[----:B------:R-:W4:Y:S04]  /*1b760*/  LDL.LU.64 R14, [R1+0x54e0] ;  /* 0x0054e000010e7983 */ /* 0x000f280000300a00 */
[----:B0-----:R-:W4:Y:S04]  /*1b770*/  LDL.LU.64 R12, [R1+0x54d8] ;  /* 0x0054d800010c7983 */ /* 0x001f280000300a00 */
[----:B-1----:R-:W-:Y:S04]  /*1b780*/  STL.64 [R1+0x5460], R10 ;  /* 0x0054600a01007387 */ /* 0x002fe80000100a00 */
[----:B------:R0:W-:Y:S04]  /*1b790*/  STL.64 [R1+0x5458], R8 ;  /* 0x0054580801007387 */ /* 0x0001e80000100a00 */
[----:B0-----:R-:W4:Y:S04]  /*1b7a0*/  LDL.LU R8, [R1+0x160] ;  /* 0x0001600001087983 */ /* 0x001f280000300800 */
[----:B------:R-:W4:Y:S04]  /*1b7b0*/  LDL.LU R9, [R1+0x164] ;  /* 0x0001640001097983 */ /* 0x000f280000300800 */
[----:B------:R-:W4:Y:S04]  /*1b7c0*/  LDL.LU R10, [R1+0x168] ;  /* 0x00016800010a7983 */ /* 0x000f280000300800 */
[----:B------:R-:W4:Y:S02]  /*1b7d0*/  LDL.LU R11, [R1+0x16c] ;  /* 0x00016c00010b7983 */ /* 0x000f240000300800 */
[----:B----4-:R-:W-:Y:S02]  /*1b7e0*/  HMMA.16816.F32 R8, R12, R4, R8 ;  /* 0x000000040c08723c */ /* 0x010fe40000001808 */
        /* <DEDUP_REMOVED lines=11> */
[----:B------:R-:W-:Y:S01]  /*1b8a0*/  IMAD.MOV.U32 R26, RZ, RZ, R13 ;  /* 0x000000ffff1a7224 */ /* 0x000fe200078e000d */
[----:B------:R-:W-:Y:S01]  /*1b8b0*/  MOV R25, R12 ;  /* 0x0000000c00197202 */ /* 0x000fe20000000f00 */
[----:B------:R-:W2:Y:S04]  /*1b8c0*/  LDL.LU.64 R14, [R1+0x54d0] ;  /* 0x0054d000010e7983 */ /* 0x000ea80000300a00 */
[----:B------:R-:W2:Y:S02]  /*1b8d0*/  LDL.LU.64 R12, [R1+0x54c8] ;  /* 0x0054c800010c7983 */ /* 0x000ea40000300a00 */
[-C--:B--2---:R-:W-:Y:S02]  /*1b8e0*/  HMMA.16816.F32 R12, R12, R4.reuse, R20 ;  /* 0x000000040c0c723c */ /* 0x084fe40000001814 */
[----:B------:R-:W3:Y:S04]  /*1b8f0*/  LDL.LU.64 R22, [R1+0x54c0] ;  /* 0x0054c00001167983 */ /* 0x000ee80000300a00 */
[----:B------:R-:W3:Y:S11]  /*1b900*/  LDL.LU.64 R20, [R1+0x54b8] ;  /* 0x0054b80001147983 */ /* 0x000ef60000300a00 */
        /* <DEDUP_REMOVED lines=10> */
[-C--:B---3--:R-:W-:Y:S03]  /*1b9b0*/  HMMA.16816.F32 R20, R20, R4.reuse, R16 ;  /* 0x000000041414723c */ /* 0x088fe60000001810 */
[----:B------:R-:W2:Y:S04]  /*1b9c0*/  LDL.LU.64 R18, [R1+0x54b0] ;  /* 0x0054b00001127983 */ /* 0x000ea80000300a00 */
[----:B------:R-:W2:Y:S11]  /*1b9d0*/  LDL.LU.64 R16, [R1+0x54a8] ;  /* 0x0054a80001107983 */ /* 0x000eb60000300a00 */
[----:B------:R-:W-:Y:S05]  /*1b9e0*/  @!UPT UIADD3 URZ, URZ, URZ, URZ ;  /* 0x0000003f3f3ff290 */ /* 0x000fea000fffe03f */
[----:B------:R-:W-:Y:S04]  /*1b9f0*/  STL.64 [R1+0x80], R20 ;  /* 0x0000801401007387 */ /* 0x000fe80000100a00 */
[----:B------:R-:W-:Y:S04]  /*1ba00*/  STL.64 [R1+0x88], R22 ;  /* 0x0000881601007387 */ /* 0x000fe80000100a00 */
[----:B------:R-:W0:Y:S01]  /*1ba10*/  LDSM.16.MT88.4 R20, [R2+0xc180] ;  /* 0x00c180000214783b */ /* 0x000e220000004200 */
[----:B--2---:R-:W-:Y:S11]  /*1ba20*/  HMMA.16816.F32 R12, R16, R4, R12 ;  /* 0x00000004100c723c */ /* 0x004ff6000000180c */
[----:B------:R-:W-:Y:S11]  /*1ba30*/  @!UPT UIADD3 URZ, URZ, URZ, URZ ;  /* 0x0000003f3f3ff290 */ /* 0x000ff6000fffe03f */
[----:B------:R-:W-:Y:S01]  /*1ba40*/  @!UPT UIADD3 URZ, URZ, URZ, URZ ;  /* 0x0000003f3f3ff290 */ /* 0x000fe2000fffe03f */
[----:B------:R1:W-:Y:S01]  /*1ba50*/  STL.64 [R1+0x90], R12 ;  /* 0x0000900c01007387 */ /* 0x0003e20000100a00 */
[----:B------:R-:W-:Y:S02]  /*1ba60*/  IMAD.MOV.U32 R6, RZ, RZ, R14 ;  /* 0x000000ffff067224 */ /* 0x000fe400078e000e */
[----:B------:R-:W-:Y:S01]  /*1ba70*/  IMAD.MOV.U32 R7, RZ, RZ, R15 ;  /* 0x000000ffff077224 */ /* 0x000fe200078e000f */
[----:B------:R-:W-:Y:S01]  /*1ba80*/  MOV R15, R0 ;  /* 0x00000000000f7202 */ /* 0x000fe20000000f00 */
[----:B------:R-:W-:Y:S01]  /*1ba90*/  IMAD.MOV.U32 R14, RZ, RZ, R27 ;  /* 0x000000ffff0e7224 */ /* 0x000fe200078e001b */
[----:B-1----:R-:W-:Y:S01]  /*1baa0*/  MOV R12, R25 ;  /* 0x00000019000c7202 */ /* 0x002fe20000000f00 */
[----:B------:R-:W-:Y:S01]  /*1bab0*/  IMAD.MOV.U32 R13, RZ, RZ, R26 ;  /* 0x000000ffff0d7224 */ /* 0x000fe200078e001a */
        /* <DEDUP_REMOVED lines=9> */
[----:B------:R-:W-:Y:S04]  /*1bb50*/  STL.64 [R1+0x5468], R16 ;  /* 0x0054681001007387 */ /* 0x000fe80000100a00 */
[----:B------:R1:W-:Y:S04]  /*1bb60*/  STL.64 [R1+0x5440], R14 ;  /* 0x0054400e01007387 */ /* 0x0003e80000100a00 */
[----:B------:R2:W-:Y:S01]  /*1bb70*/  STL.64 [R1+0x5438], R12 ;  /* 0x0054380c01007387 */ /* 0x0005e20000100a00 */
[----:B-1----:R-:W-:Y:S01]  /*1bb80*/  MOV R14, R9 ;  /* 0x00000009000e7202 */ /* 0x002fe20000000f00 */
[----:B------:R-:W-:-:S02]  /*1bb90*/  IMAD.MOV.U32 R15, RZ, RZ, R8 ;  /* 0x000000ffff0f7224 */ /* 0x000fc400078e0008 */
[----:B--2---:R-:W-:Y:S02]  /*1bba0*/  IMAD.MOV.U32 R12, RZ, RZ, R11 ;  /* 0x000000ffff0c7224 */ /* 0x004fe400078e000b */
[----:B------:R-:W-:Y:S01]  /*1bbb0*/  IMAD.MOV.U32 R13, RZ, RZ, R10 ;  /* 0x000000ffff0d7224 */ /* 0x000fe200078e000a */
[----:B------:R-:W-:Y:S04]  /*1bbc0*/  STL.64 [R1+0x5480], R14 ;  /* 0x0054800e01007387 */ /* 0x000fe80000100a00 */
[----:B------:R1:W-:Y:S04]  /*1bbd0*/  STL.64 [R1+0x5478], R12 ;  /* 0x0054780c01007387 */ /* 0x0003e80000100a00 */
        /* <DEDUP_REMOVED lines=8> */
[----:B------:R-:W-:Y:S04]  /*1bc60*/  STL [R1+0x53e4], R7 ;  /* 0x0053e40701007387 */ /* 0x000fe80000100800 */
[----:B------:R-:W-:Y:S04]  /*1bc70*/  STL [R1+0x53e0], R6 ;  /* 0x0053e00601007387 */ /* 0x000fe80000100800 */
[----:B0-----:R-:W-:Y:S04]  /*1bc80*/  STL.64 [R1+0x5410], R22 ;  /* 0x0054101601007387 */ /* 0x001fe80000100a00 */
[----:B------:R0:W-:Y:S04]  /*1bc90*/  STL.64 [R1+0x5408], R20 ;  /* 0x0054081401007387 */ /* 0x0001e80000100a00 */
[----:B0-----:R-:W2:Y:S04]  /*1bca0*/  LDL.LU R20, [R1+0x110] ;  /* 0x0001100001147983 */ /* 0x001ea80000300800 */
[----:B------:R-:W2:Y:S04]  /*1bcb0*/  LDL.LU R21, [R1+0x114] ;  /* 0x0001140001157983 */ /* 0x000ea80000300800 */
[----:B------:R-:W2:Y:S04]  /*1bcc0*/  LDL.LU R22, [R1+0x118] ;  /* 0x0001180001167983 */ /* 0x000ea80000300800 */
[----:B------:R-:W2:Y:S04]  /*1bcd0*/  LDL.LU R23, [R1+0x11c] ;  /* 0x00011c0001177983 */ /* 0x000ea80000300800 */
[----:B--2---:R0:W-:Y:S04]  /*1bce0*/  STL.64 [R1+0x5430], R22 ;  /* 0x0054301601007387 */ /* 0x0041e80000100a00 */
[----:B------:R1:W-:Y:S01]  /*1bcf0*/  STL.64 [R1+0x5428], R20 ;  /* 0x0054281401007387 */ /* 0x0003e20000100a00 */
[----:B0-----:R-:W-:-:S03]  /*1bd00*/  MOV R23, R0 ;  /* 0x0000000000177202 */ /* 0x001fc60000000f00 */
[----:B-1----:R-:W2:Y:S04]  /*1bd10*/  LDL.LU R20, [R1+0x120] ;  /* 0x0001200001147983 */ /* 0x002ea80000300800 */
[----:B------:R-:W2:Y:S04]  /*1bd20*/  LDL.LU R21, [R1+0x124] ;  /* 0x0001240001157983 */ /* 0x000ea80000300800 */
[----:B------:R-:W2:Y:S04]  /*1bd30*/  LDL.LU R22, [R1+0x128] ;  /* 0x0001280001167983 */ /* 0x000ea80000300800 */
[----:B------:R-:W2:Y:S01]  /*1bd40*/  LDL.LU R0, [R1+0x5494] ;  /* 0x0054940001007983 */ /* 0x000ea20000300800 */
[----:B----4-:R-:W-:Y:S01]  /*1bd50*/  IMAD.MOV.U32 R16, RZ, RZ, R27 ;  /* 0x000000ffff107224 */ /* 0x010fe200078e001b */
[----:B---3--:R-:W-:Y:S01]  /*1bd60*/  MOV R17, R26 ;  /* 0x0000001a00117202 */ /* 0x008fe20000000f00 */
[----:B------:R-:W-:-:S02]  /*1bd70*/  IMAD.MOV.U32 R18, RZ, RZ, R25 ;  /* 0x000000ffff127224 */ /* 0x000fc400078e0019 */
[----:B------:R-:W-:Y:S02]  /*1bd80*/  IMAD.MOV.U32 R19, RZ, RZ, R24 ;  /* 0x000000ffff137224 */ /* 0x000fe400078e0018 */
[----:B--2---:R-:W0:Y:S04]  /*1bd90*/  LDSM.16.MT88.4 R24, [R0+0xc000] ;  /* 0x00c000000018783b */ /* 0x004e280000004200 */
[----:B------:R-:W-:Y:S04]  /*1bda0*/  STL.64 [R1+0x5450], R22 ;  /* 0x0054501601007387 */ /* 0x000fe80000100a00 */
[----:B------:R1:W-:Y:S04]  /*1bdb0*/  STL.64 [R1+0x5448], R20 ;  /* 0x0054481401007387 */ /* 0x0003e80000100a00 */
[----:B-1----:R-:W2:Y:S04]  /*1bdc0*/  LDL.LU R20, [R1+0x140] ;  /* 0x0001400001147983 */ /* 0x002ea80000300800 */
[----:B------:R-:W2:Y:S04]  /*1bdd0*/  LDL.LU R21, [R1+0x144] ;  /* 0x0001440001157983 */ /* 0x000ea80000300800 */
[----:B------:R-:W2:Y:S04]  /*1bde0*/  LDL.LU R22, [R1+0x148] ;  /* 0x0001480001167983 */ /* 0x000ea80000300800 */
[----:B------:R-:W2:Y:S04]  /*1bdf0*/  LDL.LU R23, [R1+0x14c] ;  /* 0x00014c0001177983 */ /* 0x000ea80000300800 */
[----:B------:R-:W-:Y:S04]  /*1be00*/  STL [R1+0x53e8], R2 ;  /* 0x0053e80201007387 */ /* 0x000fe80000100800 */
[----:B0-----:R-:W-:Y:S04]  /*1be10*/  STL.64 [R1+0x5400], R26 ;  /* 0x0054001a01007387 */ /* 0x001fe80000100a00 */
[----:B------:R0:W-:Y:S04]  /*1be20*/  STL.64 [R1+0x53f8], R24 ;  /* 0x0053f81801007387 */ /* 0x0001e80000100a00 */
[----:B0-----:R-:W3:Y:S01]  /*1be30*/  LDL.LU R24, [R1] ;  /* 0x0000000001187983 */ /* 0x001ee20000300800 */
[----:B------:R-:W-:Y:S01]  /*1be40*/  HMMA.16816.F32 R16, R16, R4, R12 ;  /* 0x000000041010723c */ /* 0x000fe2000000180c */
[----:B------:R-:W-:Y:S01]  /*1be50*/  IMAD.MOV.U32 R25, RZ, RZ, R3 ;  /* 0x000000ffff197224 */ /* 0x000fe200078e0003 */
[----:B------:R-:W-:Y:S01]  /*1be60*/  MOV R27, R29 ;  /* 0x0000001d001b7202 */ /* 0x000fe20000000f00 */
[----:B------:R-:W4:Y:S01]  /*1be70*/  LDL.LU R3, [R1+0x5490] ;  /* 0x0054900001037983 */ /* 0x000f220000300800 */
[----:B------:R-:W-:-:S03]  /*1be80*/  IMAD.MOV.U32 R26, RZ, RZ, R28 ;  /* 0x000000ffff1a7224 */ /* 0x000fc600078e001c */
[----:B------:R-:W2:Y:S04]  /*1be90*/  LDL.LU R28, [R1+0x548c] ;  /* 0x00548c00011c7983 */ /* 0x000ea80000300800 */
[----:B------:R-:W2:Y:S04]  /*1bea0*/  LDL.LU R29, [R1+0x5488] ;  /* 0x00548800011d7983 */ /* 0x000ea80000300800 */
[----:B------:R-:W2:Y:S04]  /*1beb0*/  LDL.LU.64 R14, [R1+0x5480] ;  /* 0x00548000010e7983 */ /* 0x000ea80000300a00 */
[----:B------:R-:W2:Y:S04]  /*1bec0*/  LDL.LU.64 R12, [R1+0x5478] ;  /* 0x00547800010c7983 */ /* 0x000ea80000300a00 */
[----:B------:R-:W-:Y:S04]  /*1bed0*/  STL.64 [R1+0x50], R16 ;  /* 0x0000501001007387 */ /* 0x000fe80000100a00 */
[----:B------:R0:W-:Y:S04]  /*1bee0*/  STL.64 [R1+0x58], R18 ;  /* 0x0000581201007387 */ /* 0x0001e80000100a00 */
[----:B0-----:R-:W4:Y:S04]  /*1bef0*/  LDL.LU.64 R18, [R1+0x5470] ;  /* 0x0054700001127983 */ /* 0x001f280000300a00 */
[----:B------:R-:W4:Y:S01]  /*1bf00*/  LDL.LU.64 R16, [R1+0x5468] ;  /* 0x0054680001107983 */ /* 0x000f220000300a00 */
[-C--:B---3--:R-:W-:Y:S03]  /*1bf10*/  HMMA.16816.F32 R24, R24, R4.reuse, R8 ;  /* 0x000000041818723c */ /* 0x088fe60000001808 */
[----:B------:R-:W4:Y:S04]  /*1bf20*/  LDL.LU.64 R10, [R1+0x5460] ;  /* 0x00546000010a7983 */ /* 0x000f280000300a00 */
[----:B------:R-:W4:Y:S01]  /*1bf30*/  LDL.LU.64 R8, [R1+0x5458] ;  /* 0x0054580001087983 */ /* 0x000f220000300a00 */
[-C--:B--2---:R-:W-:Y:S11]  /*1bf40*/  HMMA.16816.F32 R12, R12, R4.reuse, R20 ;  /* 0x000000040c0c723c */ /* 0x084ff60000001814 */
[----:B------:R-:W-:Y:S04]  /*1bf50*/  @!UPT UIADD3 URZ, URZ, URZ, URZ ;  /* 0x0000003f3f3ff290 */ /* 0x000fe8000fffe03f */
[----:B------:R0:W-:Y:S04]  /*1bf60*/  STL.64 [R1+0x40], R24 ;  /* 0x0000401801007387 */ /* 0x0001e80000100a00 */
[----:B------:R1:W-:Y:S04]  /*1bf70*/  STL.64 [R1+0x48], R26 ;  /* 0x0000481a01007387 */ /* 0x0003e80000100a00 */
[----:B0-----:R-:W2:Y:S01]  /*1bf80*/  LDL.LU R24, [R1+0x100] ;  /* 0x0001000001187983 */ /* 0x001ea20000300800 */
[----:B----4-:R-:W-:Y:S03]  /*1bf90*/  HMMA.16816.F32 R8, R8, R4, R16 ;  /* 0x000000040808723c */ /* 0x010fe60000001810 */
[----:B------:R-:W0:Y:S11]  /*1bfa0*/  LDSM.16.MT88.4 R16, [R0+0xc080] ;  /* 0x00c080000010783b */ /* 0x000e360000004200 */
[----:B------:R-:W-:Y:S09]  /*1bfb0*/  @!UPT UIADD3 URZ, URZ, URZ, URZ ;  /* 0x0000003f3f3ff290 */ /* 0x000ff2000fffe03f */
[----:B------:R3:W-:Y:S04]  /*1bfc0*/  STL.64 [R1+0x70], R8 ;  /* 0x0000700801007387 */ /* 0x0007e80000100a00 */
[----:B------:R4:W-:Y:S04]  /*1bfd0*/  STL.64 [R1+0x78], R10 ;  /* 0x0000780a01007387 */ /* 0x0009e80000100a00 */
[----:B------:R-:W2:Y:S04]  /*1bfe0*/  LDL.LU R25, [R1+0x104] ;  /* 0x0001040001197983 */ /* 0x000ea80000300800 */
[----:B-1----:R-:W2:Y:S04]  /*1bff0*/  LDL.LU R26, [R1+0x108] ;  /* 0x00010800011a7983 */ /* 0x002ea80000300800 */
[----:B------:R-:W2:Y:S04]  /*1c000*/  LDL.LU R27, [R1+0x10c] ;  /* 0x00010c00011b7983 */ /* 0x000ea80000300800 */
[----:B---3--:R-:W3:Y:S04]  /*1c010*/  LDL.LU R8, [R1+0xe0] ;  /* 0x0000e00001087983 */ /* 0x008ee80000300800 */
[----:B------:R-:W3:Y:S01]  /*1c020*/  LDL.LU R9, [R1+0xe4] ;  /* 0x0000e40001097983 */ /* 0x000ee20000300800 */
[----:B----4-:R-:W-:-:S03]  /*1c030*/  IMAD.MOV.U32 R10, RZ, RZ, R29 ;  /* 0x000000ffff0a7224 */ /* 0x010fc600078e001d */
[----:B0-----:R-:W-:Y:S01]  /*1c040*/  STL [R1+0x53f0], R18 ;  /* 0x0053f01201007387 */ /* 0x001fe20000100800 */
[----:B------:R-:W-:-:S03]  /*1c050*/  IMAD.MOV.U32 R11, RZ, RZ, R28 ;  /* 0x000000ffff0b7224 */ /* 0x000fc600078e001c */
[----:B------:R-:W-:Y:S01]  /*1c060*/  STL [R1+0x53ec], R19 ;  /* 0x0053ec1301007387 */ /* 0x000fe20000100800 */
[----:B------:R-:W-:Y:S01]  /*1c070*/  MOV R29, R14 ;  /* 0x0000000e001d7202 */ /* 0x000fe20000000f00 */
[----:B------:R-:W-:Y:S02]  /*1c080*/  IMAD.MOV.U32 R28, RZ, RZ, R15 ;  /* 0x000000ffff1c7224 */ /* 0x000fe400078e000f */
[----:B------:R-:W4:Y:S04]  /*1c090*/  LDL.LU.64 R22, [R1+0x5450] ;  /* 0x0054500001167983 */ /* 0x000f280000300a00 */
[----:B------:R-:W4:Y:S04]  /*1c0a0*/  LDL.LU.64 R20, [R1+0x5448] ;  /* 0x0054480001147983 */ /* 0x000f280000300a00 */
[----:B------:R0:W-:Y:S04]  /*1c0b0*/  STL.64 [R1+0x60], R12 ;  /* 0x0000600c01007387 */ /* 0x0001e80000100a00 */
[----:B------:R-:W4:Y:S04]  /*1c0c0*/  LDL.LU.64 R14, [R1+0x5440] ;  /* 0x00544000010e7983 */ /* 0x000f280000300a00 */
[----:B0-----:R-:W4:Y:S04]  /*1c0d0*/  LDL.LU.64 R12, [R1+0x5438] ;  /* 0x00543800010c7983 */ /* 0x001f280000300a00 */
[----:B------:R-:W-:Y:S04]  /*1c0e0*/  STL [R1+0x5334], R28 ;  /* 0x0053341c01007387 */ /* 0x000fe80000100800 */
[----:B------:R-:W-:Y:S01]  /*1c0f0*/  STL [R1+0x5330], R29 ;  /* 0x0053301d01007387 */ /* 0x000fe20000100800 */
[----:B----4-:R-:W-:Y:S03]  /*1c100*/  HMMA.16816.F32 R12, R12, R4, R20 ;  /* 0x000000040c0c723c */ /* 0x010fe60000001814 */
[----:B------:R-:W4:Y:S04]  /*1c110*/  LDL.LU.64 R22, [R1+0x5430] ;  /* 0x0054300001167983 */ /* 0x000f280000300a00 */
[----:B------:R-:W4:Y:S11]  /*1c120*/  LDL.LU.64 R20, [R1+0x5428] ;  /* 0x0054280001147983 */ /* 0x000f360000300a00 */
[----:B------:R-:W-:Y:S05]  /*1c130*/  @!UPT UIADD3 URZ, URZ, URZ, URZ ;  /* 0x0000003f3f3ff290 */ /* 0x000fea000fffe03f */
[----:B------:R-:W-:Y:S04]  /*1c140*/  STL.64 [R1+0x120], R12 ;  /* 0x0001200c01007387 */ /* 0x000fe80000100a00 */
[----:B------:R-:W-:Y:S04]  /*1c150*/  STL.64 [R1+0x128], R14 ;  /* 0x0001280e01007387 */ /* 0x000fe80000100a00 */
[----:B------:R-:W0:Y:S02]  /*1c160*/  LDSM.16.MT88.4 R12, [R0+0xc100] ;  /* 0x00c10000000c783b */ /* 0x000e240000004200 */
[----:B0-----:R-:W-:Y:S01]  /*1c170*/  IMAD.MOV.U32 R29, RZ, RZ, R14 ;  /* 0x000000ffff1d7224 */ /* 0x001fe200078e000e */
[----:B------:R-:W-:Y:S01]  /*1c180*/  MOV R6, R13 ;  /* 0x0000000d00067202 */ /* 0x000fe20000000f00 */
[----:B------:R-:W-:-:S02]  /*1c190*/  IMAD.MOV.U32 R28, RZ, RZ, R15 ;  /* 0x000000ffff1c7224 */ /* 0x000fc400078e000f */
[----:B------:R-:W-:Y:S01]  /*1c1a0*/  IMAD.MOV.U32 R7, RZ, RZ, R12 ;  /* 0x000000ffff077224 */ /* 0x000fe200078e000c */
[----:B------:R-:W4:Y:S04]  /*1c1b0*/  LDL.LU.64 R14, [R1+0x5420] ;  /* 0x00542000010e7983 */ /* 0x000f280000300a00 */
[----:B------:R-:W4:Y:S02]  /*1c1c0*/  LDL.LU.64 R12, [R1+0x5418] ;  /* 0x00541800010c7983 */ /* 0x000f240000300a00 */
[----:B----4-:R-:W-:Y:S02]  /*1c1d0*/  HMMA.16816.F32 R12, R12, R4, R20 ;  /* 0x000000040c0c723c */ /* 0x010fe40000001814 */
[----:B------:R-:W0:Y:S11]  /*1c1e0*/  LDSM.16.MT88.4 R20, [R0+0xc180] ;  /* 0x00c180000014783b */ /* 0x000e360000004200 */
[----:B------:R-:W-:Y:S10]  /*1c1f0*/  @!UPT UIADD3 URZ, URZ, URZ, URZ ;  /* 0x0000003f3f3ff290 */ /* 0x000ff4000fffe03f */
[----:B------:R-:W-:Y:S04]  /*1c200*/  STL.64 [R1+0x150], R12 ;  /* 0x0001500c01007387 */ /* 0x000fe80000100a00 */
[----:B------:R0:W-:Y:S02]  /*1c210*/  STL.64 [R1+0x158], R14 ;  /* 0x0001580e01007387 */ /* 0x0001e40000100a00 */
[----:B0-----:R-:W-:Y:S01]  /*1c220*/  MOV R15, R20 ;  /* 0x00000014000f7202 */ /* 0x001fe20000000f00 */
[----:B------:R-:W-:Y:S01]  /*1c230*/  IMAD.MOV.U32 R14, RZ, RZ, R21 ;  /* 0x000000ffff0e7224 */ /* 0x000fe200078e0015 */
[----:B------:R-:W-:Y:S01]  /*1c240*/  MOV R12, R23 ;  /* 0x00000017000c7202 */ /* 0x000fe20000000f00 */
[----:B------:R-:W-:Y:S02]  /*1c250*/  IMAD.MOV.U32 R13, RZ, RZ, R22 ;  /* 0x000000ffff0d7224 */ /* 0x000fe400078e0016 */
[----:B------:R-:W0:Y:S04]  /*1c260*/  LDSM.16.MT88.4 R20, [R3+0xe000] ;  /* 0x00e000000314783b */ /* 0x000e280000004200 */
[----:B------:R1:W-:Y:S01]  /*1c270*/  STL [R1+0x5338], R0 ;  /* 0x0053380001007387 */ /* 0x0003e20000100800 */
[----:B0-----:R-:W-:Y:S01]  /*1c280*/  MOV R2, R22 ;  /* 0x0000001600027202 */ /* 0x001fe20000000f00 */
[----:B-1----:R-:W-:-:S02]  /*1c290*/  IMAD.MOV.U32 R0, RZ, RZ, R23 ;  /* 0x000000ffff007224 */ /* 0x002fc400078e0017 */
[----:B------:R-:W-:Y:S01]  /*1c2a0*/  IMAD.MOV.U32 R18, RZ, RZ, R20 ;  /* 0x000000ffff127224 */ /* 0x000fe200078e0014 */
[----:B------:R-:W2:Y:S01]  /*1c2b0*/  LDL.LU.64 R22, [R1+0x5410] ;  /* 0x0054100001167983 */ /* 0x000ea20000300a00 */
[----:B------:R-:W-:-:S03]  /*1c2c0*/  IMAD.MOV.U32 R19, RZ, RZ, R21 ;  /* 0x000000ffff137224 */ /* 0x000fc600078e0015 */
[----:B------:R-:W2:Y:S02]  /*1c2d0*/  LDL.LU.64 R20, [R1+0x5408] ;  /* 0x0054080001147983 */ /* 0x000ea40000300a00 */
[-C--:B--2---:R-:W-:Y:S02]  /*1c2e0*/  HMMA.16816.F32 R20, R20, R4.reuse, R24 ;  /* 0x000000041414723c */ /* 0x084fe40000001818 */
[----:B------:R-:W3:Y:S04]  /*1c2f0*/  LDL.LU.64 R26, [R1+0x5400] ;  /* 0x00540000011a7983 */ /* 0x000ee80000300a00 */
[----:B------:R-:W3:Y:S11]  /*1c300*/  LDL.LU.64 R24, [R1+0x53f8] ;  /* 0x0053f80001187983 */ /* 0x000ef60000300a00 */
[----:B------:R-:W-:Y:S06]  /*1c310*/  @!UPT UIADD3 URZ, URZ, URZ, URZ ;  /* 0x0000003f3f3ff290 */ /* 0x000fec000fffe03f */
[----:B------:R-:W-:Y:S04]  /*1c320*/  STL.64 [R1+0x130], R20 ;  /* 0x0001301401007387 */ /* 0x000fe80000100a00 */
[----:B------:R-:W-:Y:S01]  /*1c330*/  STL.64 [R1+0x138], R22 ;  /* 0x0001381601007387 */ /* 0x000fe20000100a00 */
[----:B---3--:R-:W-:Y:S03]  /*1c340*/  HMMA.16816.F32 R24, R24, R4, R8 ;  /* 0x000000041818723c */ /* 0x008fe60000001808 */
[----:B------:R-:W0:Y:S02]  /*1c350*/  LDSM.16.MT88.4 R8, [R3+0xe080] ;  /* 0x00e080000308783b */ /* 0x000e240000004200 */
[----:B0-----:R-:W-:Y:S01]  /*1c360*/  IMAD.MOV.U32 R23, RZ, RZ, R8 ;  /* 0x000000ffff177224 */ /* 0x001fe200078e0008 */
[----:B------:R-:W-:Y:S01]  /*1c370*/  MOV R22, R9 ;  /* 0x0000000900167202 */ /* 0x000fe20000000f00 */
[----:B------:R-:W-:-:S02]  /*1c380*/  IMAD.MOV.U32 R21, RZ, RZ, R10 ;  /* 0x000000ffff157224 */ /* 0x000fc400078e000a */
[----:B------:R-:W-:Y:S02]  /*1c390*/  IMAD.MOV.U32 R20, RZ, RZ, R11 ;  /* 0x000000ffff147224 */ /* 0x000fe400078e000b */
[----:B------:R-:W0:Y:S11]  /*1c3a0*/  LDSM.16.MT88.4 R8, [R3+0xe100] ;  /* 0x00e100000308783b */ /* 0x000e360000004200 */
[----:B------:R-:W-:Y:S01]  /*1c3b0*/  @!UPT UIADD3 URZ, URZ, URZ, URZ ;  /* 0x0000003f3f3ff290 */ /* 0x000fe2000fffe03f */
[----:B------:R-:W-:Y:S04]  /*1c3c0*/  STL.64 [R1+0x110], R24 ;  /* 0x0001101801007387 */ /* 0x000fe80000100a00 */
[----:B------:R-:W-:Y:S04]  /*1c3d0*/  STL.64 [R1+0x118], R26 ;  /* 0x0001181a01007387 */ /* 0x000fe80000100a00 */
[----:B0-----:R0:W-:Y:S04]  /*1c3e0*/  STL.64 [R1+0x5370], R10 ;  /* 0x0053700a01007387 */ /* 0x0011e80000100a00 */
[----:B------:R1:W-:Y:S01]  /*1c3f0*/  STL.64 [R1+0x5368], R8 ;  /* 0x0053680801007387 */ /* 0x0003e20000100a00 */
[----:B0-----:R-:W-:Y:S01]  /*1c400*/  IMAD.MOV.U32 R10, RZ, RZ, R21 ;  /* 0x000000ffff0a7224 */ /* 0x001fe200078e0015 */
[----:B------:R-:W-:-:S02]  /*1c410*/  MOV R11, R20 ;  /* 0x00000014000b7202 */ /* 0x000fc40000000f00 */
[----:B-1----:R-:W-:Y:S01]  /*1c420*/  MOV R8, R23 ;  /* 0x0000001700087202 */ /* 0x002fe20000000f00 */
[----:B------:R-:W-:Y:S02]  /*1c430*/  IMAD.MOV.U32 R9, RZ, RZ, R22 ;  /* 0x000000ffff097224 */ /* 0x000fe400078e0016 */
[----:B------:R0:W-:Y:S04]  /*1c440*/  STL.64 [R1+0x5390], R10 ;  /* 0x0053900a01007387 */ /* 0x0001e80000100a00 */
[----:B------:R1:W-:Y:S01]  /*1c450*/  STL.64 [R1+0x5388], R8 ;  /* 0x0053880801007387 */ /* 0x0003e20000100a00 */
[----:B0-----:R-:W-:Y:S01]  /*1c460*/  MOV R10, R2 ;  /* 0x00000002000a7202 */ /* 0x001fe20000000f00 */
[----:B------:R-:W-:Y:S02]  /*1c470*/  IMAD.MOV.U32 R11, RZ, RZ, R0 ;  /* 0x000000ffff0b7224 */ /* 0x000fe400078e0000 */
[----:B-1----:R-:W-:-:S02]  /*1c480*/  IMAD.MOV.U32 R8, RZ, RZ, R18 ;  /* 0x000000ffff087224 */ /* 0x002fc400078e0012 */
[----:B------:R-:W-:Y:S01]  /*1c490*/  IMAD.MOV.U32 R9, RZ, RZ, R19 ;  /* 0x000000ffff097224 */ /* 0x000fe200078e0013 */
[----:B------:R-:W2:Y:S04]  /*1c4a0*/  LDL.LU R18, [R1+0x53f0] ;  /* 0x0053f00001127983 */ /* 0x000ea80000300800 */
[----:B------:R-:W2:Y:S04]  /*1c4b0*/  LDL.LU R19, [R1+0x53ec] ;  /* 0x0053ec0001137983 */ /* 0x000ea80000300800 */
[----:B------:R-:W3:Y:S04]  /*1c4c0*/  LDL.LU R2, [R1+0x53e8] ;  /* 0x0053e80001027983 */ /* 0x000ee80000300800 */
[----:B------:R0:W-:Y:S04]  /*1c4d0*/  STL.64 [R1+0x53b0], R10 ;  /* 0x0053b00a01007387 */ /* 0x0001e80000100a00 */
[----:B------:R1:W-:Y:S01]  /*1c4e0*/  STL.64 [R1+0x53a8], R8 ;  /* 0x0053a80801007387 */ /* 0x0003e20000100a00 */
[----:B0-----:R-:W-:-:S02]  /*1c4f0*/  IMAD.MOV.U32 R10, RZ, RZ, R13 ;  /* 0x000000ffff0a7224 */ /* 0x001fc400078e000d */
[----:B------:R-:W-:Y:S02]  /*1c500*/  IMAD.MOV.U32 R11, RZ, RZ, R12 ;  /* 0x000000ffff0b7224 */ /* 0x000fe400078e000c */
[----:B-1----:R-:W-:Y:S01]  /*1c510*/  IMAD.MOV.U32 R8, RZ, RZ, R15 ;  /* 0x000000ffff087224 */ /* 0x002fe200078e000f */
[----:B------:R-:W-:Y:S02]  /*1c520*/  MOV R9, R14 ;  /* 0x0000000e00097202 */ /* 0x000fe40000000f00 */
[----:B------:R-:W0:Y:S04]  /*1c530*/  LDSM.16.MT88.4 R12, [R3+0xe180] ;  /* 0x00e18000030c783b */ /* 0x000e280000004200 */
[----:B------:R-:W-:Y:S04]  /*1c540*/  STL.64 [R1+0x53d0], R10 ;  /* 0x0053d00a01007387 */ /* 0x000fe80000100a00 */
[----:B------:R-:W-:Y:S04]  /*1c550*/  STL.64 [R1+0x53c8], R8 ;  /* 0x0053c80801007387 */ /* 0x000fe80000100a00 */
[----:B0-----:R-:W-:Y:S04]  /*1c560*/  STL.64 [R1+0x5360], R14 ;  /* 0x0053600e01007387 */ /* 0x001fe80000100a00 */
[----:B------:R0:W-:Y:S04]  /*1c570*/  STL.64 [R1+0x5358], R12 ;  /* 0x0053580c01007387 */ /* 0x0001e80000100a00 */
[----:B0-----:R-:W4:Y:S04]  /*1c580*/  LDL.LU R12, [R1+0xa0] ;  /* 0x0000a000010c7983 */ /* 0x001f280000300800 */
[----:B------:R-:W4:Y:S04]  /*1c590*/  LDL.LU R13, [R1+0xa4] ;  /* 0x0000a400010d7983 */ /* 0x000f280000300800 */
[----:B------:R-:W2:Y:S04]  /*1c5a0*/  LDL.LU R14, [R1+0xa8] ;  /* 0x0000a800010e7983 */ /* 0x000ea80000300800 */
[----:B------:R-:W2:Y:S01]  /*1c5b0*/  LDL.LU R15, [R1+0xac] ;  /* 0x0000ac00010f7983 */ /* 0x000ea20000300800 */
[----:B------:R-:W-:-:S03]  /*1c5c0*/  MOV R24, R7 ;  /* 0x0000000700187202 */ /* 0x000fc60000000f00 */
[----:B------:R-:W3:Y:S01]  /*1c5d0*/  LDL.LU R20, [R1+0xf0] ;  /* 0x0000f00001147983 */ /* 0x000ee20000300800 */
[----:B------:R-:W-:-:S03]  /*1c5e0*/  IMAD.MOV.U32 R25, RZ, RZ, R6 ;  /* 0x000000ffff197224 */ /* 0x000fc600078e0006 */
        /* <DEDUP_REMOVED lines=9> */
[----:B--2---:R-:W-:Y:S04]  /*1c680*/  STL.64 [R1+0x5380], R14 ;  /* 0x0053800e01007387 */ /* 0x004fe80000100a00 */
[----:B----4-:R0:W-:Y:S04]  /*1c690*/  STL.64 [R1+0x5378], R12 ;  /* 0x0053780c01007387 */ /* 0x0101e80000100a00 */
[----:B0-----:R-:W2:Y:S04]  /*1c6a0*/  LDL.LU R12, [R1+0xc0] ;  /* 0x0000c000010c7983 */ /* 0x001ea80000300800 */
[----:B------:R-:W2:Y:S04]  /*1c6b0*/  LDL.LU R13, [R1+0xc4] ;  /* 0x0000c400010d7983 */ /* 0x000ea80000300800 */
[----:B------:R-:W4:Y:S04]  /*1c6c0*/  LDL.LU R14, [R1+0xc8] ;  /* 0x0000c800010e7983 */ /* 0x000f280000300800 */
[----:B------:R-:W4:Y:S01]  /*1c6d0*/  LDL.LU R15, [R1+0xcc] ;  /* 0x0000cc00010f7983 */ /* 0x000f220000300800 */
[----:B------:R-:W-:-:S03]  /*1c6e0*/  MOV R27, R28 ;  /* 0x0000001c001b7202 */ /* 0x000fc60000000f00 */
[----:B------:R-:W0:Y:S04]  /*1c6f0*/  S2R R28, SR_TID.X ;  /* 0x00000000001c7919 */ /* 0x000e280000002100 */
[----:B------:R-:W1:Y:S01]  /*1c700*/  S2R R0, SR_TID.X ;  /* 0x0000000000007919 */ /* 0x000e620000002100 */
[----:B---3--:R-:W-:Y:S03]  /*1c710*/  HMMA.16816.F32 R20, R16, R4, R20 ;  /* 0x000000041014723c */ /* 0x008fe60000001814 */
[----:B----4-:R-:W-:Y:S04]  /*1c720*/  STL.64 [R1+0x53a0], R14 ;  /* 0x0053a00e01007387 */ /* 0x010fe80000100a00 */
[----:B--2---:R2:W-:Y:S04]  /*1c730*/  STL.64 [R1+0x5398], R12 ;  /* 0x0053980c01007387 */ /* 0x0045e80000100a00 */
[----:B--2---:R-:W2:Y:S04]  /*1c740*/  LDL.LU R12, [R1+0xb0] ;  /* 0x0000b000010c7983 */ /* 0x004ea80000300800 */
[----:B------:R-:W2:Y:S04]  /*1c750*/  LDL.LU R13, [R1+0xb4] ;  /* 0x0000b400010d7983 */ /* 0x000ea80000300800 */
[----:B------:R-:W3:Y:S04]  /*1c760*/  LDL.LU R14, [R1+0xb8] ;  /* 0x0000b800010e7983 */ /* 0x000ee80000300800 */
[----:B------:R-:W3:Y:S01]  /*1c770*/  LDL.LU R15, [R1+0xbc] ;  /* 0x0000bc00010f7983 */ /* 0x000ee20000300800 */
[----:B0-----:R-:W-:Y:S01]  /*1c780*/  LOP3.LUT R28, R28, 0x7, RZ, 0xc0, !PT ;  /* 0x000000071c1c7812 */ /* 0x001fe200078ec0ff */
[----:B------:R-:W-:Y:S01]  /*1c790*/  IMAD.MOV.U32 R26, RZ, RZ, R29 ;  /* 0x000000ffff1a7224 */ /* 0x000fe200078e001d */
[C---:B-1----:R-:W-:Y:S01]  /*1c7a0*/  LOP3.LUT R29, R0.reuse, 0x10, RZ, 0xc0, !PT ;  /* 0x00000010001d7812 */ /* 0x042fe200078ec0ff */
[----:B------:R-:W-:-:S02]  /*1c7b0*/  IMAD.SHL.U32 R0, R0, 0x2, RZ ;  /* 0x0000000200007824 */ /* 0x000fc400078e00ff */
[----:B------:R-:W-:Y:S02]  /*1c7c0*/  IMAD R28, R28, 0x210, RZ ;  /* 0x000002101c1c7824 */ /* 0x000fe400078e02ff */
[----:B------:R-:W-:-:S03]  /*1c7d0*/  IMAD.SHL.U32 R29, R29, 0x100, RZ ;  /* 0x000001001d1d7824 */ /* 0x000fc600078e00ff */
[----:B------:R-:W-:-:S04]  /*1c7e0*/  LOP3.LUT R28, R28, 0x10, R0, 0x78, !PT ;  /* 0x000000101c1c7812 */ /* 0x000fc800078e7800 */
[----:B------:R-:W-:-:S04]  /*1c7f0*/  LOP3.LUT R28, R28, R29, RZ, 0xfc, !PT ;  /* 0x0000001d1c1c7212 */ /* 0x000fc800078efcff */
[----:B------:R-:W-:Y:S01]  /*1c800*/  LOP3.LUT R28, R28, 0x20, RZ, 0x3c, !PT ;  /* 0x000000201c1c7812 */ /* 0x000fe200078e3cff */
[----:B------:R-:W-:Y:S04]  /*1c810*/  HMMA.16816.F32 R24, R24, R4, R8 ;  /* 0x000000041818723c */ /* 0x000fe80000001808 */
[----:B------:R-:W-:Y:S04]  /*1c820*/  LDSM.16.MT88.4 R16, [R28+0xe000] ;  /* 0x00e000001c10783b */ /* 0x000fe80000004200 */
[----:B---3--:R-:W-:Y:S04]  /*1c830*/  STL.64 [R1+0x53c0], R14 ;  /* 0x0053c00e01007387 */ /* 0x008fe80000100a00 */
[----:B--2---:R0:W-:Y:S04]  /*1c840*/  STL.64 [R1+0x53b8], R12 ;  /* 0x0053b80c01007387 */ /* 0x0041e80000100a00 */
[----:B0-----:R-:W2:Y:S04]  /*1c850*/  LDL.LU R12, [R1+0xd0] ;  /* 0x0000d000010c7983 */ /* 0x001ea80000300800 */
[----:B------:R-:W2:Y:S04]  /*1c860*/  LDL.LU R13, [R1+0xd4] ;  /* 0x0000d400010d7983 */ /* 0x000ea80000300800 */
[----:B------:R-:W2:Y:S04]  /*1c870*/  LDL.LU R14, [R1+0xd8] ;  /* 0x0000d800010e7983 */ /* 0x000ea80000300800 */
[----:B------:R-:W2:Y:S04]  /*1c880*/  LDL.LU R15, [R1+0xdc] ;  /* 0x0000dc00010f7983 */ /* 0x000ea80000300800 */
[----:B------:R-:W-:Y:S04]  /*1c890*/  STL [R1+0x533c], R3 ;  /* 0x00533c0301007387 */ /* 0x000fe80000100800 */
[----:B------:R-:W-:Y:S04]  /*1c8a0*/  STL.64 [R1+0x160], R20 ;  /* 0x0001601401007387 */ /* 0x000fe80000100a00 */
[----:B------:R-:W-:Y:S04]  /*1c8b0*/  STL.64 [R1+0x168], R22 ;  /* 0x0001681601007387 */ /* 0x000fe80000100a00 */
[----:B------:R-:W0:Y:S04]  /*1c8c0*/  LDSM.16.MT88.4 R20, [R28+0xe080] ;  /* 0x00e080001c14783b */ /* 0x000e280000004200 */
[----:B0-----:R0:W-:Y:S04]  /*1c8d0*/  STL.64 [R1+0x5348], R22 ;  /* 0x0053481601007387 */ /* 0x0011e80000100a00 */
[----:B------:R1:W-:Y:S01]  /*1c8e0*/  STL.64 [R1+0x5340], R20 ;  /* 0x0053401401007387 */ /* 0x0003e20000100a00 */
[----:B0-----:R-:W-:Y:S01]  /*1c8f0*/  MOV R22, R6 ;  /* 0x0000000600167202 */ /* 0x001fe20000000f00 */
[----:B------:R-:W-:-:S02]  /*1c900*/  IMAD.MOV.U32 R23, RZ, RZ, R7 ;  /* 0x000000ffff177224 */ /* 0x000fc400078e0007 */
[----:B-1----:R-:W3:Y:S04]  /*1c910*/  LDL.LU R20, [R1+0x90] ;  /* 0x0000900001147983 */ /* 0x002ee80000300800 */
[----:B------:R-:W3:Y:S04]  /*1c920*/  LDL.LU R21, [R1+0x94] ;  /* 0x0000940001157983 */ /* 0x000ee80000300800 */
[----:B------:R-:W4:Y:S04]  /*1c930*/  LDL.LU R6, [R1+0x53dc] ;  /* 0x0053dc0001067983 */ /* 0x000f280000300800 */
[----:B------:R-:W4:Y:S04]  /*1c940*/  LDL.LU R7, [R1+0x53d8] ;  /* 0x0053d80001077983 */ /* 0x000f280000300800 */
[----:B------:R-:W2:Y:S04]  /*1c950*/  LDL.LU.64 R10, [R1+0x53d0] ;  /* 0x0053d000010a7983 */ /* 0x000ea80000300a00 */
[----:B------:R-:W2:Y:S04]  /*1c960*/  LDL.LU.64 R8, [R1+0x53c8] ;  /* 0x0053c80001087983 */ /* 0x000ea80000300a00 */
[----:B------:R-:W-:Y:S04]  /*1c970*/  STL.64 [R1+0x140], R24 ;  /* 0x0001401801007387 */ /* 0x000fe80000100a00 */
[----:B------:R-:W-:Y:S04]  /*1c980*/  STL.64 [R1+0x148], R26 ;  /* 0x0001481a01007387 */ /* 0x000fe80000100a00 */
[----:B------:R-:W0:Y:S04]  /*1c990*/  LDSM.16.MT88.4 R24, [R28+0xe100] ;  /* 0x00e100001c18783b */ /* 0x000e280000004200 */
[----:B0-----:R-:W-:Y:S04]  /*1c9a0*/  STL [R1+0x5354], R26 ;  /* 0x0053541a01007387 */ /* 0x001fe80000100800 */
[----:B------:R-:W-:Y:S01]  /*1c9b0*/  STL [R1+0x5350], R27 ;  /* 0x0053501b01007387 */ /* 0x000fe20000100800 */
[----:B--2---:R-:W-:Y:S03]  /*1c9c0*/  HMMA.16816.F32 R8, R8, R4, R12 ;  /* 0x000000040808723c */ /* 0x004fe6000000180c */
[----:B------:R-:W4:Y:S04]  /*1c9d0*/  LDL.LU.64 R14, [R1+0x53c0] ;  /* 0x0053c000010e7983 */ /* 0x000f280000300a00 */
[----:B------:R-:W4:Y:S11]  /*1c9e0*/  LDL.LU.64 R12, [R1+0x53b8] ;  /* 0x0053b800010c7983 */ /* 0x000f360000300a00 */
[----:B------:R-:W-:Y:S05]  /*1c9f0*/  @!UPT UIADD3 URZ, URZ, URZ, URZ ;  /* 0x0000003f3f3ff290 */ /* 0x000fea000fffe03f */
[----:B------:R-:W-:Y:S04]  /*1ca00*/  STL.64 [R1+0xf0], R8 ;  /* 0x0000f00801007387 */ /* 0x000fe80000100a00 */
[----:B------:R0:W-:Y:S04]  /*1ca10*/  STL.64 [R1+0xf8], R10 ;  /* 0x0000f80a01007387 */ /* 0x0001e80000100a00 */
[----:B0-----:R-:W4:Y:S04]  /*1ca20*/  LDL.LU.64 R10, [R1+0x53b0] ;  /* 0x0053b000010a7983 */ /* 0x001f280000300a00 */
[----:B------:R-:W4:Y:S02]  /*1ca30*/  LDL.LU.64 R8, [R1+0x53a8] ;  /* 0x0053a80001087983 */ /* 0x000f240000300a00 */
[----:B----4-:R-:W-:Y:S02]  /*1ca40*/  HMMA.16816.F32 R8, R8, R6, R12 ;  /* 0x000000060808723c */ /* 0x010fe4000000180c */
[----:B------:R-:W2:Y:S04]  /*1ca50*/  LDL.LU.64 R14, [R1+0x53a0] ;  /* 0x0053a000010e7983 */ /* 0x000ea80000300a00 */
[----:B------:R-:W2:Y:S11]  /*1ca60*/  LDL.LU.64 R12, [R1+0x5398] ;  /* 0x00539800010c7983 */ /* 0x000eb60000300a00 */
        /* <DEDUP_REMOVED lines=29> */
[----:B0-----:R-:W2:Y:S04]  /*1cc40*/  LDL.LU R8, [R1+0x80] ;  /* 0x0000800001087983 */ /* 0x001ea80000300800 */
[----:B------:R-:W2:Y:S04]  /*1cc50*/  LDL.LU R9, [R1+0x84] ;  /* 0x0000840001097983 */ /* 0x000ea80000300800 */
[----:B-1----:R-:W2:Y:S04]  /*1cc60*/  LDL.LU R10, [R1+0x88] ;  /* 0x00008800010a7983 */ /* 0x002ea80000300800 */
[----:B------:R-:W2:Y:S01]  /*1cc70*/  LDL.LU R11, [R1+0x8c] ;  /* 0x00008c00010b7983 */ /* 0x000ea20000300800 */
[-C--:B---3--:R-:W-:Y:S08]  /*1cc80*/  HMMA.16816.F32 R16, R16, R6.reuse, R20 ;  /* 0x000000061010723c */ /* 0x088ff00000001814 */
[----:B--2---:R-:W-:Y:S01]  /*1cc90*/  HMMA.16816.F32 R8, R12, R6, R8 ;  /* 0x000000060c08723c */ /* 0x004fe20000001808 */
[----:B------:R-:W2:Y:S11]  /*1cca0*/  LDL.LU R12, [R1+0x40] ;  /* 0x00004000010c7983 */ /* 0x000eb60000300800 */
[----:B------:R-:W-:Y:S11]  /*1ccb0*/  @!UPT UIADD3 URZ, URZ, URZ, URZ ;  /* 0x0000003f3f3ff290 */ /* 0x000ff6000fffe03f */
[----:B------:R-:W-:Y:S04]  /*1ccc0*/  STL.64 [R1+0xd0], R8 ;  /* 0x0000d00801007387 */ /* 0x000fe80000100a00 */
[----:B------:R-:W-:Y:S04]  /*1ccd0*/  STL.64 [R1+0xd8], R10 ;  /* 0x0000d80a01007387 */ /* 0x000fe80000100a00 */
[----:B------:R-:W0:Y:S04]  /*1cce0*/  LDSM.16.MT88.4 R8, [R2+0xe080] ;  /* 0x00e080000208783b */ /* 0x000e280000004200 */
[----:B------:R-:W2:Y:S04]  /*1ccf0*/  LDL.LU R13, [R1+0x44] ;  /* 0x00004400010d7983 */ /* 0x000ea80000300800 */
[----:B------:R-:W2:Y:S04]  /*1cd00*/  LDL.LU R14, [R1+0x48] ;  /* 0x00004800010e7983 */ /* 0x000ea80000300800 */
[----:B------:R-:W2:Y:S04]  /*1cd10*/  LDL.LU R15, [R1+0x4c] ;  /* 0x00004c00010f7983 */ /* 0x000ea80000300800 */
[----:B0-----:R-:W-:Y:S04]  /*1cd20*/  STL.64 [R1+0x5318], R10 ;  /* 0x0053180a01007387 */ /* 0x001fe80000100a00 */
[----:B------:R0:W-:Y:S02]  /*1cd30*/  STL.64 [R1+0x5310], R8 ;  /* 0x0053100801007387 */ /* 0x0001e40000100a00 */
[----:B0-----:R-:W-:-:S02]  /*1cd40*/  IMAD.MOV.U32 R8, RZ, RZ, R26 ;  /* 0x000000ffff087224 */ /* 0x001fc400078e001a */
[----:B------:R-:W2:Y:S01]  /*1cd50*/  LDL.LU R26, [R1+0x5354] ;  /* 0x00535400011a7983 */ /* 0x000ea20000300800 */
[----:B------:R-:W-:-:S03]  /*1cd60*/  IMAD.MOV.U32 R9, RZ, RZ, R27 ;  /* 0x000000ffff097224 */ /* 0x000fc600078e001b */
        /* <DEDUP_REMOVED lines=9> */
[-C--:B--2---:R-:W-:Y:S07]  /*1ce00*/  HMMA.16816.F32 R12, R24, R6.reuse, R12 ;  /* 0x00000006180c723c */ /* 0x084fee000000180c */
[----:B------:R-:W-:Y:S01]  /*1ce10*/  MOV R24, R3 ;  /* 0x0000000300187202 */ /* 0x000fe20000000f00 */
[----:B------:R-:W-:Y:S01]  /*1ce20*/  IMAD.MOV.U32 R25, RZ, RZ, R0 ;  /* 0x000000ffff197224 */ /* 0x000fe200078e0000 */
[----:B---3--:R-:W-:Y:S01]  /*1ce30*/  HMMA.16816.F32 R16, R20, R6, R16 ;  /* 0x000000061410723c */ /* 0x008fe20000001810 */
[----:B------:R-:W-:Y:S01]  /*1ce40*/  IMAD.MOV.U32 R26, RZ, RZ, R28 ;  /* 0x000000ffff1a7224 */ /* 0x000fe200078e001c */
[----:B------:R-:W-:Y:S01]  /*1ce50*/  MOV R27, R29 ;  /* 0x0000001d001b7202 */ /* 0x000fe20000000f00 */
[----:B------:R-:W0:Y:S11]  /*1ce60*/  LDSM.16.MT88.4 R20, [R2+0xe100] ;  /* 0x00e100000214783b */ /* 0x000e360000004200 */
[----:B------:R-:W-:Y:S09]  /*1ce70*/  @!UPT UIADD3 URZ, URZ, URZ, URZ ;  /* 0x0000003f3f3ff290 */ /* 0x000ff2000fffe03f */
[----:B------:R-:W-:Y:S04]  /*1ce80*/  STL.64 [R1+0x180], R16 ;  /* 0x0001801001007387 */ /* 0x000fe80000100a00 */
[----:B------:R-:W-:Y:S04]  /*1ce90*/  STL.64 [R1+0x188], R18 ;  /* 0x0001881201007387 */ /* 0x000fe80000100a00 */
[----:B------:R-:W2:Y:S04]  /*1cea0*/  LDL.LU R3, [R1+0x533c] ;  /* 0x00533c0001037983 */ /* 0x000ea80000300800 */
[----:B------:R-:W-:Y:S04]  /*1ceb0*/  STL.64 [R1+0xc0], R12 ;  /* 0x0000c00c01007387 */ /* 0x000fe80000100a00 */
[----:B------:R-:W-:Y:S04]  /*1cec0*/  STL.64 [R1+0xc8], R14 ;  /* 0x0000c80e01007387 */ /* 0x000fe80000100a00 */
[----:B------:R-:W3:Y:S04]  /*1ced0*/  LDL.LU R0, [R1+0x5338] ;  /* 0x0053380001007983 */ /* 0x000ee80000300800 */
[----:B------:R-:W4:Y:S04]  /*1cee0*/  LDL.LU R28, [R1+0x5334] ;  /* 0x00533400011c7983 */ /* 0x000f280000300800 */
[----:B------:R-:W2:Y:S04]  /*1cef0*/  LDL.LU R29, [R1+0x5330] ;  /* 0x00533000011d7983 */ /* 0x000ea80000300800 */
[----:B------:R-:W-:Y:S04]  /*1cf00*/  STL.64 [R1+0x5328], R26 ;  /* 0x0053281a01007387 */ /* 0x000fe80000100a00 */
[----:B------:R1:W-:Y:S04]  /*1cf10*/  STL.64 [R1+0x5320], R24 ;  /* 0x0053201801007387 */ /* 0x0003e80000100a00 */
[----:B------:R-:W0:Y:S04]  /*1cf20*/  LDSM.16.MT88.4 R12, [R2+0xe180] ;  /* 0x00e18000020c783b */ /* 0x000e280000004200 */
[----:B-1----:R-:W2:Y:S04]  /*1cf30*/  LDL.LU R24, [R1+0x70] ;  /* 0x0000700001187983 */ /* 0x002ea80000300800 */
[----:B------:R-:W2:Y:S04]  /*1cf40*/  LDL.LU R25, [R1+0x74] ;  /* 0x0000740001197983 */ /* 0x000ea80000300800 */
[----:B------:R-:W2:Y:S04]  /*1cf50*/  LDL.LU R26, [R1+0x78] ;  /* 0x00007800011a7983 */ /* 0x000ea80000300800 */
[----:B------:R-:W2:Y:S01]  /*1cf60*/  LDL.LU R27, [R1+0x7c] ;  /* 0x00007c00011b7983 */ /* 0x000ea20000300800 */
[----:B0-----:R-:W-:Y:S01]  /*1cf70*/  IMAD.MOV.U32 R17, RZ, RZ, R20 ;  /* 0x000000ffff117224 */ /* 0x001fe200078e0014 */
[----:B------:R-:W-:Y:S01]  /*1cf80*/  MOV R16, R21 ;  /* 0x0000001500107202 */ /* 0x000fe20000000f00 */
[----:B------:R-:W-:Y:S01]  /*1cf90*/  IMAD.MOV.U32 R21, RZ, RZ, R12 ;  /* 0x000000ffff157224 */ /* 0x000fe200078e000c */
[----:B------:R-:W-:Y:S01]  /*1cfa0*/  MOV R19, R14 ;  /* 0x0000000e00137202 */ /* 0x000fe20000000f00 */
[----:B------:R-:W-:-:S02]  /*1cfb0*/  IMAD.MOV.U32 R20, RZ, RZ, R13 ;  /* 0x000000ffff147224 */ /* 0x000fc400078e000d */
[----:B------:R-:W-:Y:S01]  /*1cfc0*/  IMAD.MOV.U32 R18, RZ, RZ, R15 ;  /* 0x000000ffff127224 */ /* 0x000fe200078e000f */
[----:B------:R-:W-:Y:S01]  /*1cfd0*/  MOV R10, R5 ;  /* 0x00000005000a7202 */ /* 0x000fe20000000f00 */
[----:B------:R-:W-:Y:S01]  /*1cfe0*/  IMAD.MOV.U32 R11, RZ, RZ, R4 ;  /* 0x000000ffff0b7224 */ /* 0x000fe200078e0004 */
[----:B------:R-:W-:Y:S04]  /*1cff0*/  STL [R1+0x52b0], R2 ;  /* 0x0052b00201007387 */ /* 0x000fe80000100800 */
[----:B---3--:R-:W0:Y:S04]  /*1d000*/  LDSM.16.MT88.4 R12, [R0+0xe000] ;  /* 0x00e00000000c783b */ /* 0x008e280000004200 */
[----:B0-----:R-:W-:Y:S01]  /*1d010*/  STL.64 [R1+0x52e8], R14 ;  /* 0x0052e80e01007387 */ /* 0x001fe20000100a00 */
[----:B--2---:R-:W-:Y:S03]  /*1d020*/  HMMA.16816.F32 R8, R8, R6, R24 ;  /* 0x000000060808723c */ /* 0x004fe60000001818 */
[----:B------:R0:W-:Y:S04]  /*1d030*/  STL.64 [R1+0x52e0], R12 ;  /* 0x0052e00c01007387 */ /* 0x0001e80000100a00 */
[----:B0-----:R-:W2:Y:S04]  /*1d040*/  LDL.LU R12, [R1+0x60] ;  /* 0x00006000010c7983 */ /* 0x001ea80000300800 */
[----:B------:R-:W2:Y:S04]  /*1d050*/  LDL.LU R13, [R1+0x64] ;  /* 0x00006400010d7983 */ /* 0x000ea80000300800 */
[----:B------:R-:W2:Y:S04]  /*1d060*/  LDL.LU.64 R26, [R1+0x5328] ;  /* 0x00532800011a7983 */ /* 0x000ea80000300a00 */
[----:B------:R-:W2:Y:S01]  /*1d070*/  LDL.LU.64 R24, [R1+0x5320] ;  /* 0x0053200001187983 */ /* 0x000ea20000300a00 */
[----:B------:R-:W-:Y:S01]  /*1d080*/  IMAD.MOV.U32 R14, RZ, RZ, R29 ;  /* 0x000000ffff0e7224 */ /* 0x000fe200078e001d */
[----:B----4-:R-:W-:-:S02]  /*1d090*/  MOV R15, R28 ;  /* 0x0000001c000f7202 */ /* 0x010fc40000000f00 */
[----:B------:R-:W-:Y:S04]  /*1d0a0*/  STL.64 [R1+0xb0], R8 ;  /* 0x0000b00801007387 */ /* 0x000fe80000100a00 */
[----:B------:R0:W-:Y:S04]  /*1d0b0*/  STL.64 [R1+0xb8], R10 ;  /* 0x0000b80a01007387 */ /* 0x0001e80000100a00 */
[----:B0-----:R-:W3:Y:S04]  /*1d0c0*/  LDL.LU.64 R10, [R1+0x5318] ;  /* 0x00531800010a7983 */ /* 0x001ee80000300a00 */
[----:B------:R-:W3:Y:S01]  /*1d0d0*/  LDL.LU.64 R8, [R1+0x5310] ;  /* 0x0053100001087983 */ /* 0x000ee20000300a00 */
[----:B--2---:R-:W-:Y:S01]  /*1d0e0*/  HMMA.16816.F32 R12, R24, R6, R12 ;  /* 0x00000006180c723c */ /* 0x004fe2000000180c */
[----:B------:R-:W-:-:S02]  /*1d0f0*/  IMAD.MOV.U32 R5, RZ, RZ, R22 ;  /* 0x000000ffff057224 */ /* 0x000fc400078e0016 */
[----:B------:R-:W-:Y:S11]  /*1d100*/  LDSM.16.MT88.4 R24, [R0+0xe180] ;  /* 0x00e180000018783b */ /* 0x000ff60000004200 */
[----:B------:R-:W-:Y:S09]  /*1d110*/  @!UPT UIADD3 URZ, URZ, URZ, URZ ;  /* 0x0000003f3f3ff290 */ /* 0x000ff2000fffe03f */
[----:B------:R0:W-:Y:S01]  /*1d120*/  STL.64 [R1+0x90], R12 ;  /* 0x0000900c01007387 */ /* 0x0001e20000100a00 */
[----:B------:R-:W-:Y:S02]  /*1d130*/  IMAD.MOV.U32 R29, RZ, RZ, R14 ;  /* 0x000000ffff1d7224 */ /* 0x000fe400078e000e */
[----:B------:R-:W-:Y:S01]  /*1d140*/  IMAD.MOV.U32 R28, RZ, RZ, R15 ;  /* 0x000000ffff1c7224 */ /* 0x000fe200078e000f */
[----:B------:R-:W-:Y:S01]  /*1d150*/  MOV R15, R18 ;  /* 0x00000012000f7202 */ /* 0x000fe20000000f00 */
[----:B------:R-:W-:Y:S01]  /*1d160*/  IMAD.MOV.U32 R14, RZ, RZ, R19 ;  /* 0x000000ffff0e7224 */ /* 0x000fe200078e0013 */
[----:B0-----:R-:W-:Y:S01]  /*1d170*/  MOV R12, R21 ;  /* 0x00000015000c7202 */ /* 0x001fe20000000f00 */
[----:B------:R-:W-:-:S03]  /*1d180*/  IMAD.MOV.U32 R13, RZ, RZ, R20 ;  /* 0x000000ffff0d7224 */ /* 0x000fc600078e0014 */
[----:B------:R-:W-:Y:S04]  /*1d190*/  STL.64 [R1+0x5308], R14 ;  /* 0x0053080e01007387 */ /* 0x000fe80000100a00 */
[----:B------:R0:W-:Y:S02]  /*1d1a0*/  STL.64 [R1+0x5300], R12 ;  /* 0x0053000c01007387 */ /* 0x0001e40000100a00 */
[----:B0-----:R-:W-:Y:S02]  /*1d1b0*/  IMAD.MOV.U32 R12, RZ, RZ, R17 ;  /* 0x000000ffff0c7224 */ /* 0x001fe400078e0011 */
[----:B------:R-:W-:Y:S02]  /*1d1c0*/  IMAD.MOV.U32 R13, RZ, RZ, R16 ;  /* 0x000000ffff0d7224 */ /* 0x000fe400078e0010 */
[----:B------:R-:W0:Y:S04]  /*1d1d0*/  LDSM.16.MT88.4 R16, [R0+0xe080] ;  /* 0x00e080000010783b */ /* 0x000e280000004200 */
[----:B------:R-:W-:Y:S04]  /*1d1e0*/  STL [R1+0x523c], R28 ;  /* 0x00523c1c01007387 */ /* 0x000fe80000100800 */
[----:B------:R-:W-:Y:S04]  /*1d1f0*/  STL [R1+0x5238], R29 ;  /* 0x0052381d01007387 */ /* 0x000fe80000100800 */
[----:B0-----:R-:W-:Y:S04]  /*1d200*/  STL.64 [R1+0x52d8], R18 ;  /* 0x0052d81201007387 */ /* 0x001fe80000100a00 */
[----:B------:R0:W-:Y:S04]  /*1d210*/  STL.64 [R1+0x52d0], R16 ;  /* 0x0052d01001007387 */ /* 0x0001e80000100a00 */
[----:B0-----:R-:W2:Y:S04]  /*1d220*/  LDL.LU R16, [R1+0x110] ;  /* 0x0001100001107983 */ /* 0x001ea80000300800 */
[----:B------:R-:W2:Y:S04]  /*1d230*/  LDL.LU R17, [R1+0x114] ;  /* 0x0001140001117983 */ /* 0x000ea80000300800 */
[----:B------:R-:W4:Y:S04]  /*1d240*/  LDL.LU R18, [R1+0x118] ;  /* 0x0001180001127983 */ /* 0x000f280000300800 */
[----:B------:R-:W4:Y:S01]  /*1d250*/  LDL.LU R19, [R1+0x11c] ;  /* 0x00011c0001137983 */ /* 0x000f220000300800 */
[----:B------:R-:W-:-:S03]  /*1d260*/  IMAD.MOV.U32 R4, RZ, RZ, R23 ;  /* 0x000000ffff047224 */ /* 0x000fc600078e0017 */
[----:B------:R-:W0:Y:S04]  /*1d270*/  LDSM.16.MT88.4 R20, [R0+0xe100] ;  /* 0x00e100000014783b */ /* 0x000e280000004200 */
[----:B----4-:R-:W-:Y:S04]  /*1d280*/  STL.64 [R1+0x52f8], R18 ;  /* 0x0052f81201007387 */ /* 0x010fe80000100a00 */
[----:B--2---:R1:W-:Y:S04]  /*1d290*/  STL.64 [R1+0x52f0], R16 ;  /* 0x0052f01001007387 */ /* 0x0043e80000100a00 */
[----:B-1----:R-:W2:Y:S04]  /*1d2a0*/  LDL.LU R16, [R1+0x130] ;  /* 0x0001300001107983 */ /* 0x002ea80000300800 */
[----:B------:R-:W2:Y:S04]  /*1d2b0*/  LDL.LU R17, [R1+0x134] ;  /* 0x0001340001117983 */ /* 0x000ea80000300800 */
[----:B------:R-:W2:Y:S04]  /*1d2c0*/  LDL.LU R18, [R1+0x138] ;  /* 0x0001380001127983 */ /* 0x000ea80000300800 */
[----:B------:R-:W2:Y:S04]  /*1d2d0*/  LDL.LU R19, [R1+0x13c] ;  /* 0x00013c0001137983 */ /* 0x000ea80000300800 */
[----:B0-----:R-:W-:Y:S04]  /*1d2e0*/  STL.64 [R1+0x52c8], R22 ;  /* 0x0052c81601007387 */ /* 0x001fe80000100a00 */
[----:B------:R0:W-:Y:S04]  /*1d2f0*/  STL.64 [R1+0x52c0], R20 ;  /* 0x0052c01401007387 */ /* 0x0001e80000100a00 */
[----:B0-----:R-:W3:Y:S04]  /*1d300*/  LDL.LU R20, [R1+0x120] ;  /* 0x0001200001147983 */ /* 0x001ee80000300800 */
[----:B------:R-:W3:Y:S04]  /*1d310*/  LDL.LU R21, [R1+0x124] ;  /* 0x0001240001157983 */ /* 0x000ee80000300800 */
[----:B------:R-:W3:Y:S04]  /*1d320*/  LDL.LU R22, [R1+0x128] ;  /* 0x0001280001167983 */ /* 0x000ee80000300800 */
[----:B------:R-:W3:Y:S01]  /*1d330*/  LDL.LU R23, [R1+0x12c] ;  /* 0x00012c0001177983 */ /* 0x000ee20000300800 */
[----:B------:R-:W-:-:S03]  /*1d340*/  IMAD.MOV.U32 R15, RZ, RZ, R4 ;  /* 0x000000ffff0f7224 */ /* 0x000fc600078e0004 */
[----:B------:R-:W0:Y:S01]  /*1d350*/  S2R R4, SR_TID.X ;  /* 0x0000000000047919 */ /* 0x000e220000002100 */
[----:B------:R-:W-:-:S03]  /*1d360*/  MOV R14, R5 ;  /* 0x00000005000e7202 */ /* 0x000fc60000000f00 */
[----:B------:R-:W1:Y:S04]  /*1d370*/  S2R R5, SR_TID.X ;  /* 0x0000000000057919 */ /* 0x000e680000002100 */
[----:B------:R-:W-:Y:S01]  /*1d380*/  STL [R1+0x5248], R0 ;  /* 0x0052480001007387 */ /* 0x000fe20000100800 */
        /* <DEDUP_REMOVED lines=8> */
[----:B---3--:R-:W-:Y:S11]  /*1d410*/  HMMA.16816.F32 R8, R8, R6, R20 ;  /* 0x000000060808723c */ /* 0x008ff60000001814 */
[----:B------:R-:W-:Y:S11]  /*1d420*/  @!UPT UIADD3 URZ, URZ, URZ, URZ ;  /* 0x0000003f3f3ff290 */ /* 0x000ff6000fffe03f */
[----:B------:R-:W-:Y:S01]  /*1d430*/  @!UPT UIADD3 URZ, URZ, URZ, URZ ;  /* 0x0000003f3f3ff290 */ /* 0x000fe2000fffe03f */
[----:B------:R-:W-:Y:S04]  /*1d440*/  STL.64 [R1+0xa0], R8 ;  /* 0x0000a00801007387 */ /* 0x000fe80000100a00 */
[----:B------:R-:W-:Y:S04]  /*1d450*/  STL.64 [R1+0xa8], R10 ;  /* 0x0000a80a01007387 */ /* 0x000fe80000100a00 */
[----:B------:R-:W0:Y:S02]  /*1d460*/  LDSM.16.MT88.4 R8, [R3+0x10000] ;  /* 0x010000000308783b */ /* 0x000e240000004200 */
[----:B0-----:R-:W-:-:S02]  /*1d470*/  MOV R0, R8 ;  /* 0x0000000800007202 */ /* 0x001fc40000000f00 */
[----:B------:R-:W-:Y:S01]  /*1d480*/  STL.64 [R1+0x28], R10 ;  /* 0x0000280a01007387 */ /* 0x000fe20000100a00 */
[----:B------:R-:W-:-:S03]  /*1d490*/  IMAD.MOV.U32 R5, RZ, RZ, R9 ;  /* 0x000000ffff057224 */ /* 0x000fc600078e0009 */
[----:B------:R-:W0:Y:S04]  /*1d4a0*/  LDSM.16.M88.4 R8, [R4+0x40100] ;  /* 0x040100000408783b */ /* 0x000e280000000200 */
[----:B------:R-:W3:Y:S04]  /*1d4b0*/  LDL.LU R20, [R1+0x160] ;  /* 0x0001600001147983 */ /* 0x000ee80000300800 */
[----:B------:R-:W3:Y:S04]  /*1d4c0*/  LDL.LU R21, [R1+0x164] ;  /* 0x0001640001157983 */ /* 0x000ee80000300800 */
[----:B------:R-:W3:Y:S04]  /*1d4d0*/  LDL.LU R22, [R1+0x168] ;  /* 0x0001680001167983 */ /* 0x000ee80000300800 */
[----:B------:R-:W3:Y:S04]  /*1d4e0*/  LDL.LU R23, [R1+0x16c] ;  /* 0x00016c0001177983 */ /* 0x000ee80000300800 */
[----:B0-----:R0:W-:Y:S04]  /*1d4f0*/  STL [R1+0x52b8], R8 ;  /* 0x0052b80801007387 */ /* 0x0011e80000100800 */
[----:B------:R1:W-:Y:S04]  /*1d500*/  STL [R1+0x52b4], R9 ;  /* 0x0052b40901007387 */ /* 0x0003e80000100800 */
[----:B------:R4:W-:Y:S04]  /*1d510*/  STL [R1+0x519c], R10 ;  /* 0x00519c0a01007387 */ /* 0x0009e80000100800 */
[----:B------:R2:W-:Y:S04]  /*1d520*/  STL [R1+0x5198], R11 ;  /* 0x0051980b01007387 */ /* 0x0005e80000100800 */
[----:B0-----:R-:W3:Y:S04]  /*1d530*/  LDL.LU R8, [R1+0x150] ;  /* 0x0001500001087983 */ /* 0x001ee80000300800 */
[----:B-1----:R-:W3:Y:S04]  /*1d540*/  LDL.LU R9, [R1+0x154] ;  /* 0x0001540001097983 */ /* 0x002ee80000300800 */
[----:B----4-:R-:W3:Y:S04]  /*1d550*/  LDL.LU R10, [R1+0x158] ;  /* 0x00015800010a7983 */ /* 0x010ee80000300800 */
[----:B--2---:R-:W3:Y:S02]  /*1d560*/  LDL.LU R11, [R1+0x15c] ;  /* 0x00015c00010b7983 */ /* 0x004ee40000300800 */
[----:B---3--:R-:W-:Y:S11]  /*1d570*/  HMMA.16816.F32 R12, R12, R6, R8 ;  /* 0x000000060c0c723c */ /* 0x008ff60000001808 */
[----:B------:R-:W-:Y:S11]  /*1d580*/  @!UPT UIADD3 URZ, URZ, URZ, URZ ;  /* 0x0000003f3f3ff290 */ /* 0x000ff6000fffe03f */
[----:B------:R-:W-:Y:S01]  /*1d590*/  @!UPT UIADD3 URZ, URZ, URZ, URZ ;  /* 0x0000003f3f3ff290 */ /* 0x000fe2000fffe03f */
[----:B------:R-:W-:Y:S01]  /*1d5a0*/  STL.64 [R1+0x60], R12 ;  /* 0x0000600c01007387 */ /* 0x000fe20000100a00 */
[----:B------:R-:W-:Y:S01]  /*1d5b0*/  IMAD.MOV.U32 R28, RZ, RZ, R14 ;  /* 0x000000ffff1c7224 */ /* 0x000fe200078e000e */
[----:B------:R-:W-:Y:S02]  /*1d5c0*/  MOV R29, R15 ;  /* 0x0000000f001d7202 */ /* 0x000fe40000000f00 */
[----:B------:R-:W0:Y:S04]  /*1d5d0*/  LDSM.16.MT88.4 R12, [R3+0x10080] ;  /* 0x01008000030c783b */ /* 0x000e280000004200 */
[----:B------:R-:W-:Y:S04]  /*1d5e0*/  STL [R1+0x5244], R28 ;  /* 0x0052441c01007387 */ /* 0x000fe80000100800 */
[----:B------:R-:W-:Y:S01]  /*1d5f0*/  STL [R1+0x5240], R29 ;  /* 0x0052401d01007387 */ /* 0x000fe20000100800 */
[----:B0-----:R-:W-:-:S03]  /*1d600*/  IMAD.MOV.U32 R9, RZ, RZ, R14 ;  /* 0x000000ffff097224 */ /* 0x001fc600078e000e */
[----:B------:R0:W-:Y:S01]  /*1d610*/  STL [R1+0x10], R12 ;  /* 0x0000100c01007387 */ /* 0x0001e20000100800 */
[----:B------:R-:W-:Y:S01]  /*1d620*/  MOV R4, R15 ;  /* 0x0000000f00047202 */ /* 0x000fe20000000f00 */
[----:B------:R-:W-:Y:S02]  /*1d630*/  IMAD.MOV.U32 R8, RZ, RZ, R13 ;  /* 0x000000ffff087224 */ /* 0x000fe400078e000d */
[----:B------:R-:W2:Y:S04]  /*1d640*/  LDL.LU.64 R14, [R1+0x5308] ;  /* 0x00530800010e7983 */ /* 0x000ea80000300a00 */
[----:B0-----:R-:W2:Y:S02]  /*1d650*/  LDL.LU.64 R12, [R1+0x5300] ;  /* 0x00530000010c7983 */ /* 0x001ea40000300a00 */
[-C--:B--2---:R-:W-:Y:S02]  /*1d660*/  HMMA.16816.F32 R12, R12, R6.reuse, R16 ;  /* 0x000000060c0c723c */ /* 0x084fe40000001810 */
[----:B------:R-:W2:Y:S04]  /*1d670*/  LDL.LU.64 R18, [R1+0x52f8] ;  /* 0x0052f80001127983 */ /* 0x000ea80000300a00 */
[----:B------:R-:W2:Y:S11]  /*1d680*/  LDL.LU.64 R16, [R1+0x52f0] ;  /* 0x0052f00001107983 */ /* 0x000eb60000300a00 */
[----:B------:R-:W-:Y:S06]  /*1d690*/  @!UPT UIADD3 URZ, URZ, URZ, URZ ;  /* 0x0000003f3f3ff290 */ /* 0x000fec000fffe03f */
[----:B------:R-:W-:Y:S01]  /*1d6a0*/  STL [R1+0x50], R12 ;  /* 0x0000500c01007387 */ /* 0x000fe20000100800 */
[----:B------:R-:W-:Y:S02]  /*1d6b0*/  IMAD.MOV.U32 R29, RZ, RZ, R14 ;  /* 0x000000ffff1d7224 */ /* 0x000fe400078e000e */
[----:B------:R-:W-:Y:S01]  /*1d6c0*/  IMAD.MOV.U32 R28, RZ, RZ, R13 ;  /* 0x000000ffff1c7224 */ /* 0x000fe200078e000d */
[----:B------:R0:W-:Y:S04]  /*1d6d0*/  STL [R1+0x5c], R15 ;  /* 0x00005c0f01007387 */ /* 0x0001e80000100800 */
[----:B0-----:R-:W2:Y:S04]  /*1d6e0*/  LDL.LU.64 R14, [R1+0x52e8] ;  /* 0x0052e800010e7983 */ /* 0x001ea80000300a00 */
[----:B------:R-:W2:Y:S04]  /*1d6f0*/  LDL.LU.64 R12, [R1+0x52e0] ;  /* 0x0052e000010c7983 */ /* 0x000ea80000300a00 */
[----:B------:R-:W-:Y:S04]  /*1d700*/  STL [R1+0x5250], R29 ;  /* 0x0052501d01007387 */ /* 0x000fe80000100800 */
[----:B------:R-:W-:Y:S01]  /*1d710*/  STL [R1+0x524c], R28 ;  /* 0x00524c1c01007387 */ /* 0x000fe20000100800 */
[----:B--2---:R-:W-:Y:S03]  /*1d720*/  HMMA.16816.F32 R12, R12, R6, R16 ;  /* 0x000000060c0c723c */ /* 0x004fe60000001810 */
[----:B------:R-:W2:Y:S04]  /*1d730*/  LDL.LU.64 R18, [R1+0x52d8] ;  /* 0x0052d80001127983 */ /* 0x000ea80000300a00 */
[----:B------:R-:W2:Y:S11]  /*1d740*/  LDL.LU.64 R16, [R1+0x52d0] ;  /* 0x0052d00001107983 */ /* 0x000eb60000300a00 */
[----:B------:R-:W-:Y:S05]  /*1d750*/  @!UPT UIADD3 URZ, URZ, URZ, URZ ;  /* 0x0000003f3f3ff290 */ /* 0x000fea000fffe03f */
[----:B------:R-:W-:Y:S04]  /*1d760*/  STL.64 [R1+0x80], R12 ;  /* 0x0000800c01007387 */ /* 0x000fe80000100a00 */
[----:B------:R-:W-:Y:S04]  /*1d770*/  STL.64 [R1+0x88], R14 ;  /* 0x0000880e01007387 */ /* 0x000fe80000100a00 */
[----:B------:R-:W0:Y:S02]  /*1d780*/  LDSM.16.MT88.4 R12, [R3+0x10100] ;  /* 0x01010000030c783b */ /* 0x000e240000004200 */
[----:B0-----:R-:W-:Y:S01]  /*1d790*/  MOV R11, R12 ;  /* 0x0000000c000b7202 */ /* 0x001fe20000000f00 */
[----:B------:R-:W-:Y:S01]  /*1d7a0*/  IMAD.MOV.U32 R2, RZ, RZ, R13 ;  /* 0x000000ffff027224 */ /* 0x000fe200078e000d */
[----:B------:R-:W-:Y:S01]  /*1d7b0*/  MOV R10, R15 ;  /* 0x0000000f000a7202 */ /* 0x000fe20000000f00 */
[----:B------:R-:W-:-:S02]  /*1d7c0*/  IMAD.MOV.U32 R28, RZ, RZ, R14 ;  /* 0x000000ffff1c7224 */ /* 0x000fc400078e000e */
[----:B------:R-:W0:Y:S04]  /*1d7d0*/  LDSM.16.MT88.4 R12, [R3+0x10180] ;  /* 0x01018000030c783b */ /* 0x000e280000004200 */
[----:B0-----:R-:W-:Y:S04]  /*1d7e0*/  STL.64 [R1+0x5288], R14 ;  /* 0x0052880e01007387 */ /* 0x001fe80000100a00 */
[----:B------:R0:W-:Y:S04]  /*1d7f0*/  STL.64 [R1+0x5280], R12 ;  /* 0x0052800c01007387 */ /* 0x0001e80000100a00 */
[----:B0-----:R-:W3:Y:S04]  /*1d800*/  LDL.LU R12, [R1+0xf0] ;  /* 0x0000f000010c7983 */ /* 0x001ee80000300800 */
[----:B------:R-:W3:Y:S04]  /*1d810*/  LDL.LU R13, [R1+0xf4] ;  /* 0x0000f400010d7983 */ /* 0x000ee80000300800 */
[----:B------:R-:W3:Y:S04]  /*1d820*/  LDL.LU R14, [R1+0xf8] ;  /* 0x0000f800010e7983 */ /* 0x000ee80000300800 */
[----:B------:R-:W3:Y:S04]  /*1d830*/  LDL.LU R15, [R1+0xfc] ;  /* 0x0000fc00010f7983 */ /* 0x000ee80000300800 */
        /* <DEDUP_REMOVED lines=10> */
[----:B------:R-:W2:Y:S04]  /*1d8e0*/  LDL.LU R19, [R1+0x14c] ;  /* 0x00014c0001137983 */ /* 0x000ea80000300800 */
[----:B------:R-:W0:Y:S01]  /*1d8f0*/  S2R R29, SR_TID.X ;  /* 0x00000000001d7919 */ /* 0x000e220000002100 */
[----:B---3--:R-:W-:Y:S03]  /*1d900*/  HMMA.16816.F32 R12, R24, R6, R12 ;  /* 0x00000006180c723c */ /* 0x008fe6000000180c */
[----:B------:R-:W3:Y:S04]  /*1d910*/  LDL.LU R24, [R1+0x10] ;  /* 0x0000100001187983 */ /* 0x000ee80000300800 */
[----:B------:R-:W-:Y:S01]  /*1d920*/  MOV R27, R4 ;  /* 0x00000004001b7202 */ /* 0x000fe20000000f00 */
[----:B------:R-:W-:-:S02]  /*1d930*/  IMAD.MOV.U32 R4, RZ, RZ, R0 ;  /* 0x000000ffff047224 */ /* 0x000fc400078e0000 */
[----:B------:R-:W1:Y:S02]  /*1d940*/  S2R R0, SR_TID.X ;  /* 0x0000000000007919 */ /* 0x000e640000002100 */
[----:B-1----:R-:W-:-:S05]  /*1d950*/  LOP3.LUT R0, R0, 0x7, RZ, 0xc0, !PT ;  /* 0x0000000700007812 */ /* 0x002fca00078ec0ff */
[----:B------:R-:W-:Y:S02]  /*1d960*/  IMAD R0, R0, 0x210, RZ ;  /* 0x0000021000007824 */ /* 0x000fe400078e02ff */
[----:B------:R-:W-:Y:S02]  /*1d970*/  IMAD.MOV.U32 R25, RZ, RZ, R8 ;  /* 0x000000ffff197224 */ /* 0x000fe400078e0008 */
[----:B------:R-:W-:Y:S01]  /*1d980*/  IMAD.MOV.U32 R26, RZ, RZ, R9 ;  /* 0x000000ffff1a7224 */ /* 0x000fe200078e0009 */
[----:B--2---:R-:W-:Y:S11]  /*1d990*/  HMMA.16816.F32 R16, R20, R6, R16 ;  /* 0x000000061410723c */ /* 0x004ff60000001810 */
[----:B------:R-:W-:Y:S11]  /*1d9a0*/  @!UPT UIADD3 URZ, URZ, URZ, URZ ;  /* 0x0000003f3f3ff290 */ /* 0x000ff6000fffe03f */
[----:B------:R-:W-:Y:S01]  /*1d9b0*/  @!UPT UIADD3 URZ, URZ, URZ, URZ ;  /* 0x0000003f3f3ff290 */ /* 0x000fe2000fffe03f */
[----:B------:R-:W-:Y:S04]  /*1d9c0*/  STL.64 [R1+0x160], R16 ;  /* 0x0001601001007387 */ /* 0x000fe80000100a00 */
[----:B------:R-:W-:Y:S04]  /*1d9d0*/  STL.64 [R1+0x168], R18 ;  /* 0x0001681201007387 */ /* 0x000fe80000100a00 */
[----:B------:R1:W-:Y:S02]  /*1d9e0*/  STL.64 [R1+0x40], R12 ;  /* 0x0000400c01007387 */ /* 0x0003e40000100a00 */
[----:B-1----:R-:W-:Y:S01]  /*1d9f0*/  IMAD.MOV.U32 R12, RZ, RZ, R11 ;  /* 0x000000ffff0c7224 */ /* 0x002fe200078e000b */
[----:B0-----:R-:W-:-:S02]  /*1da00*/  LOP3.LUT R11, R29, 0x10, RZ, 0xc0, !PT ;  /* 0x000000101d0b7812 */ /* 0x001fc400078ec0ff */
[----:B------:R-:W-:-:S03]  /*1da10*/  SHF.L.U32 R29, R29, 0x1, RZ ;  /* 0x000000011d1d7819 */ /* 0x000fc600000006ff */
[----:B------:R-:W-:Y:S01]  /*1da20*/  IMAD.SHL.U32 R11, R11, 0x100, RZ ;  /* 0x000001000b0b7824 */ /* 0x000fe200078e00ff */
[----:B------:R-:W-:-:S04]  /*1da30*/  LOP3.LUT R0, R0, 0x10, R29, 0x78, !PT ;  /* 0x0000001000007812 */ /* 0x000fc800078e781d */
[----:B------:R-:W-:-:S04]  /*1da40*/  LOP3.LUT R0, R0, R11, RZ, 0xfc, !PT ;  /* 0x0000000b00007212 */ /* 0x000fc800078efcff */
[----:B------:R-:W-:-:S05]  /*1da50*/  LOP3.LUT R0, R0, 0x20, RZ, 0x3c, !PT ;  /* 0x0000002000007812 */ /* 0x000fca00078e3cff */
[----:B------:R-:W0:Y:S01]  /*1da60*/  LDSM.16.MT88.4 R20, [R0+0x10000] ;  /* 0x010000000014783b */ /* 0x000e220000004200 */
[----:B------:R-:W-:-:S03]  /*1da70*/  IMAD.MOV.U32 R13, RZ, RZ, R2 ;  /* 0x000000ffff0d7224 */ /* 0x000fc600078e0002 */
[----:B------:R1:W-:Y:S04]  /*1da80*/  STL.64 [R1+0x48], R14 ;  /* 0x0000480e01007387 */ /* 0x0003e80000100a00 */
[----:B------:R-:W3:Y:S04]  /*1da90*/  LDL.LU R8, [R1+0x52b8] ;  /* 0x0052b80001087983 */ /* 0x000ee80000300800 */
[----:B------:R-:W3:Y:S01]  /*1daa0*/  LDL.LU R9, [R1+0x52b4] ;  /* 0x0052b40001097983 */ /* 0x000ee20000300800 */
[----:B-1----:R-:W-:Y:S01]  /*1dab0*/  MOV R14, R28 ;  /* 0x0000001c000e7202 */ /* 0x002fe20000000f00 */
[----:B------:R-:W-:-:S02]  /*1dac0*/  IMAD.MOV.U32 R15, RZ, RZ, R10 ;  /* 0x000000ffff0f7224 */ /* 0x000fc400078e000a */
[----:B------:R-:W2:Y:S04]  /*1dad0*/  LDL.LU R6, [R1+0x28] ;  /* 0x0000280001067983 */ /* 0x000ea80000300800 */
[----:B------:R-:W2:Y:S04]  /*1dae0*/  LDL.LU R7, [R1+0x2c] ;  /* 0x00002c0001077983 */ /* 0x000ea80000300800 */
[----:B------:R-:W4:Y:S04]  /*1daf0*/  LDL.LU R2, [R1+0x52b0] ;  /* 0x0052b00001027983 */ /* 0x000f280000300800 */
[----:B------:R-:W-:Y:S04]  /*1db00*/  STL.64 [R1+0x52a8], R14 ;  /* 0x0052a80e01007387 */ /* 0x000fe80000100a00 */
[----:B------:R1:W-:Y:S04]  /*1db10*/  STL.64 [R1+0x52a0], R12 ;  /* 0x0052a00c01007387 */ /* 0x0003e80000100a00 */
[----:B------:R-:W2:Y:S04]  /*1db20*/  LDSM.16.MT88.4 R16, [R0+0x10080] ;  /* 0x010080000010783b */ /* 0x000ea80000004200 */
[----:B-1----:R-:W3:Y:S04]  /*1db30*/  LDL.LU R12, [R1+0xe0] ;  /* 0x0000e000010c7983 */ /* 0x002ee80000300800 */
[----:B------:R-:W3:Y:S04]  /*1db40*/  LDL.LU R13, [R1+0xe4] ;  /* 0x0000e400010d7983 */ /* 0x000ee80000300800 */
[----:B------:R-:W3:Y:S04]  /*1db50*/  LDL.LU R14, [R1+0xe8] ;  /* 0x0000e800010e7983 */ /* 0x000ee80000300800 */
[----:B------:R-:W3:Y:S04]  /*1db60*/  LDL.LU R15, [R1+0xec] ;  /* 0x0000ec00010f7983 */ /* 0x000ee80000300800 */
[----:B0-----:R0:W-:Y:S04]  /*1db70*/  STL [R1+0x527c], R20 ;  /* 0x00527c1401007387 */ /* 0x0011e80000100800 */
[----:B------:R1:W-:Y:S04]  /*1db80*/  STL [R1+0x5278], R21 ;  /* 0x0052781501007387 */ /* 0x0003e80000100800 */
[----:B------:R1:W-:Y:S04]  /*1db90*/  STL [R1+0x5274], R22 ;  /* 0x0052741601007387 */ /* 0x0003e80000100800 */
[----:B------:R1:W-:Y:S04]  /*1dba0*/  STL [R1+0x5270], R23 ;  /* 0x0052701701007387 */ /* 0x0003e80000100800 */
[----:B0-----:R-:W2:Y:S04]  /*1dbb0*/  LDL.LU R20, [R1+0xd0] ;  /* 0x0000d00001147983 */ /* 0x001ea80000300800 */
[----:B-1----:R-:W2:Y:S04]  /*1dbc0*/  LDL.LU R21, [R1+0xd4] ;  /* 0x0000d40001157983 */ /* 0x002ea80000300800 */
        /* <DEDUP_REMOVED lines=14> */
[-C--:B---3--:R-:W-:Y:S11]  /*1dcb0*/  HMMA.16816.F32 R12, R24, R8.reuse, R12 ;  /* 0x00000008180c723c */ /* 0x088ff6000000180c */
[----:B------:R-:W-:Y:S11]  /*1dcc0*/  @!UPT UIADD3 URZ, URZ, URZ, URZ ;  /* 0x0000003f3f3ff290 */ /* 0x000ff6000fffe03f */
[----:B------:R-:W-:Y:S02]  /*1dcd0*/  @!UPT UIADD3 URZ, URZ, URZ, URZ ;  /* 0x0000003f3f3ff290 */ /* 0x000fe4000fffe03f */
[----:B------:R-:W-:Y:S01]  /*1dce0*/  IMAD.MOV.U32 R10, RZ, RZ, R13 ;  /* 0x000000ffff0a7224 */ /* 0x000fe200078e000d */
[----:B------:R-:W-:Y:S01]  /*1dcf0*/  MOV R11, R14 ;  /* 0x0000000e000b7202 */ /* 0x000fe20000000f00 */
[----:B--2---:R-:W-:Y:S01]  /*1dd00*/  HMMA.16816.F32 R16, R4, R8, R16 ;  /* 0x000000080410723c */ /* 0x004fe20000001810 */
[----:B------:R-:W0:Y:S04]  /*1dd10*/  LDSM.16.MT88.4 R4, [R0+0x10100] ;  /* 0x010100000004783b */ /* 0x000e280000004200 */
[----:B0-----:R-:W-:Y:S11]  /*1dd20*/  STL [R1+0x525c], R6 ;  /* 0x00525c0601007387 */ /* 0x001ff60000100800 */
[----:B------:R-:W-:Y:S07]  /*1dd30*/  @!UPT UIADD3 URZ, URZ, URZ, URZ ;  /* 0x0000003f3f3ff290 */ /* 0x000fee000fffe03f */
[----:B------:R-:W-:Y:S04]  /*1dd40*/  STL.64 [R1+0x150], R16 ;  /* 0x0001501001007387 */ /* 0x000fe80000100a00 */
[----:B------:R-:W-:Y:S04]  /*1dd50*/  STL.64 [R1+0x158], R18 ;  /* 0x0001581201007387 */ /* 0x000fe80000100a00 */
[----:B------:R-:W-:Y:S04]  /*1dd60*/  STL [R1+0x5258], R7 ;  /* 0x0052580701007387 */ /* 0x000fe80000100800 */
[----:B------:R-:W-:Y:S04]  /*1dd70*/  STL [R1+0xe0], R12 ;  /* 0x0000e00c01007387 */ /* 0x000fe80000100800 */
[----:B------:R-:W-:Y:S04]  /*1dd80*/  STL [R1+0xec], R15 ;  /* 0x0000ec0f01007387 */ /* 0x000fe80000100800 */
[----:B------:R-:W0:Y:S04]  /*1dd90*/  LDSM.16.MT88.4 R12, [R0+0x10180] ;  /* 0x01018000000c783b */ /* 0x000e280000004200 */
[----:B------:R-:W-:Y:S01]  /*1dda0*/  STL [R1+0x51a4], R10 ;  /* 0x0051a40a01007387 */ /* 0x000fe20000100800 */
[----:B0-----:R-:W-:Y:S01]  /*1ddb0*/  IMAD.MOV.U32 R6, RZ, RZ, R12 ;  /* 0x000000ffff067224 */ /* 0x001fe200078e000c */
[----:B------:R-:W-:Y:S01]  /*1ddc0*/  MOV R3, R14 ;  /* 0x0000000e00037202 */ /* 0x000fe20000000f00 */
[----:B------:R-:W-:-:S02]  /*1ddd0*/  IMAD.MOV.U32 R7, RZ, RZ, R13 ;  /* 0x000000ffff077224 */ /* 0x000fc400078e000d */
[----:B------:R-:W-:Y:S02]  /*1dde0*/  IMAD.MOV.U32 R29, RZ, RZ, R15 ;  /* 0x000000ffff1d7224 */ /* 0x000fe400078e000f */
[----:B----4-:R-:W0:Y:S04]  /*1ddf0*/  LDSM.16.MT88.4 R12, [R2+0x10000] ;  /* 0x01000000020c783b */ /* 0x010e280000004200 */
[----:B------:R1:W-:Y:S04]  /*1de00*/  STL [R1+0x51a0], R11 ;  /* 0x0051a00b01007387 */ /* 0x0003e80000100800 */
[----:B------:R-:W2:Y:S04]  /*1de10*/  LDL.LU R16, [R1+0x190] ;  /* 0x0001900001107983 */ /* 0x000ea80000300800 */
[----:B------:R-:W2:Y:S04]  /*1de20*/  LDL.LU R17, [R1+0x194] ;  /* 0x0001940001117983 */ /* 0x000ea80000300800 */
[----:B------:R-:W2:Y:S04]  /*1de30*/  LDL.LU R18, [R1+0x198] ;  /* 0x0001980001127983 */ /* 0x000ea80000300800 */
[----:B------:R-:W2:Y:S01]  /*1de40*/  LDL.LU R19, [R1+0x19c] ;  /* 0x00019c0001137983 */ /* 0x000ea20000300800 */
[----:B0-----:R-:W-:Y:S01]  /*1de50*/  IMAD.MOV.U32 R25, RZ, RZ, R14 ;  /* 0x000000ffff197224 */ /* 0x001fe200078e000e */
[----:B------:R-:W-:Y:S01]  /*1de60*/  MOV R26, R13 ;  /* 0x0000000d001a7202 */ /* 0x000fe20000000f00 */
[----:B------:R-:W-:-:S02]  /*1de70*/  IMAD.MOV.U32 R24, RZ, RZ, R15 ;  /* 0x000000ffff187224 */ /* 0x000fc400078e000f */
[----:B------:R-:W-:Y:S01]  /*1de80*/  IMAD.MOV.U32 R27, RZ, RZ, R12 ;  /* 0x000000ffff1b7224 */ /* 0x000fe200078e000c */
[----:B------:R-:W3:Y:S04]  /*1de90*/  LDL.LU.64 R14, [R1+0x52a8] ;  /* 0x0052a800010e7983 */ /* 0x000ee80000300a00 */
[----:B------:R-:W3:Y:S02]  /*1dea0*/  LDL.LU.64 R12, [R1+0x52a0] ;  /* 0x0052a000010c7983 */ /* 0x000ee40000300a00 */
[-C--:B---3--:R-:W-:Y:S02]  /*1deb0*/  HMMA.16816.F32 R12, R12, R8.reuse, R20 ;  /* 0x000000080c0c723c */ /* 0x088fe40000001814 */
[----:B------:R-:W3:Y:S04]  /*1dec0*/  LDL.LU.64 R22, [R1+0x5298] ;  /* 0x0052980001167983 */ /* 0x000ee80000300a00 */
[----:B------:R-:W3:Y:S11]  /*1ded0*/  LDL.LU.64 R20, [R1+0x5290] ;  /* 0x0052900001147983 */ /* 0x000ef60000300a00 */
[----:B------:R-:W-:Y:S06]  /*1dee0*/  @!UPT UIADD3 URZ, URZ, URZ, URZ ;  /* 0x0000003f3f3ff290 */ /* 0x000fec000fffe03f */
[----:B------:R0:W-:Y:S01]  /*1def0*/  STL.64 [R1+0x120], R12 ;  /* 0x0001200c01007387 */ /* 0x0001e20000100a00 */
[----:B------:R-:W-:Y:S01]  /*1df00*/  MOV R10, R14 ;  /* 0x0000000e000a7202 */ /* 0x000fe20000000f00 */
[----:B-1----:R-:W-:Y:S02]  /*1df10*/  IMAD.MOV.U32 R11, RZ, RZ, R15 ;  /* 0x000000ffff0b7224 */ /* 0x002fe400078e000f */
[----:B------:R-:W3:Y:S04]  /*1df20*/  LDL.LU.64 R14, [R1+0x5288] ;  /* 0x00528800010e7983 */ /* 0x000ee80000300a00 */
[----:B0-----:R-:W3:Y:S04]  /*1df30*/  LDL.LU.64 R12, [R1+0x5280] ;  /* 0x00528000010c7983 */ /* 0x001ee80000300a00 */
[----:B------:R-:W-:Y:S04]  /*1df40*/  STL [R1+0x51bc], R11 ;  /* 0x0051bc0b01007387 */ /* 0x000fe80000100800 */
[----:B------:R-:W-:Y:S01]  /*1df50*/  STL [R1+0x51b8], R10 ;  /* 0x0051b80a01007387 */ /* 0x000fe20000100800 */
[----:B---3--:R-:W-:Y:S03]  /*1df60*/  HMMA.16816.F32 R12, R12, R8, R20 ;  /* 0x000000080c0c723c */ /* 0x008fe60000001814 */
[----:B------:R-:W0:Y:S11]  /*1df70*/  LDSM.16.MT88.4 R20, [R2+0x10080] ;  /* 0x010080000214783b */ /* 0x000e360000004200 */
[----:B------:R-:W-:Y:S09]  /*1df80*/  @!UPT UIADD3 URZ, URZ, URZ, URZ ;  /* 0x0000003f3f3ff290 */ /* 0x000ff2000fffe03f */
[----:B------:R-:W-:Y:S04]  /*1df90*/  STL.64 [R1+0x110], R12 ;  /* 0x0001100c01007387 */ /* 0x000fe80000100a00 */
[----:B------:R-:W-:Y:S04]  /*1dfa0*/  STL.64 [R1+0x118], R14 ;  /* 0x0001180e01007387 */ /* 0x000fe80000100a00 */
[----:B------:R-:W1:Y:S01]  /*1dfb0*/  LDSM.16.MT88.4 R12, [R2+0x10100] ;  /* 0x01010000020c783b */ /* 0x000e620000004200 */
[----:B0-----:R-:W-:Y:S01]  /*1dfc0*/  IMAD.MOV.U32 R28, RZ, RZ, R20 ;  /* 0x000000ffff1c7224 */ /* 0x001fe200078e0014 */
[----:B------:R-:W-:Y:S01]  /*1dfd0*/  MOV R0, R21 ;  /* 0x0000001500007202 */ /* 0x000fe20000000f00 */
[----:B------:R-:W-:-:S02]  /*1dfe0*/  IMAD.MOV.U32 R11, RZ, RZ, R22 ;  /* 0x000000ffff0b7224 */ /* 0x000fc400078e0016 */
[----:B------:R-:W-:Y:S01]  /*1dff0*/  IMAD.MOV.U32 R10, RZ, RZ, R23 ;  /* 0x000000ffff0a7224 */ /* 0x000fe200078e0017 */
[----:B-1----:R-:W-:Y:S01]  /*1e000*/  MOV R20, R12 ;  /* 0x0000000c00147202 */ /* 0x002fe20000000f00 */
[----:B------:R-:W-:Y:S01]  /*1e010*/  IMAD.MOV.U32 R21, RZ, RZ, R13 ;  /* 0x000000ffff157224 */ /* 0x000fe200078e000d */
[----:B------:R-:W-:Y:S01]  /*1e020*/  MOV R23, R15 ;  /* 0x0000000f00177202 */ /* 0x000fe20000000f00 */
[----:B------:R-:W-:Y:S02]  /*1e030*/  IMAD.MOV.U32 R22, RZ, RZ, R14 ;  /* 0x000000ffff167224 */ /* 0x000fe400078e000e */
[----:B------:R-:W0:Y:S04]  /*1e040*/  LDSM.16.MT88.4 R12, [R2+0x10180] ;  /* 0x01018000020c783b */ /* 0x000e280000004200 */
[----:B0-----:R0:W-:Y:S04]  /*1e050*/  STL.64 [R1+0x51e0], R14 ;  /* 0x0051e00e01007387 */ /* 0x0011e80000100a00 */
[----:B------:R1:W-:Y:S01]  /*1e060*/  STL.64 [R1+0x51d8], R12 ;  /* 0x0051d80c01007387 */ /* 0x0003e20000100a00 */
[----:B0-----:R-:W-:Y:S01]  /*1e070*/  MOV R14, R22 ;  /* 0x00000016000e7202 */ /* 0x001fe20000000f00 */
[----:B------:R-:W-:-:S02]  /*1e080*/  IMAD.MOV.U32 R15, RZ, RZ, R23 ;  /* 0x000000ffff0f7224 */ /* 0x000fc400078e0017 */
[----:B-1----:R-:W-:Y:S02]  /*1e090*/  IMAD.MOV.U32 R12, RZ, RZ, R20 ;  /* 0x000000ffff0c7224 */ /* 0x002fe400078e0014 */
        /* <DEDUP_REMOVED lines=9> */
[----:B------:R-:W3:Y:S04]  /*1e130*/  LDL.LU R14, [R1+0x188] ;  /* 0x00018800010e7983 */ /* 0x000ee80000300800 */
[----:B------:R-:W3:Y:S04]  /*1e140*/  LDL.LU R15, [R1+0x18c] ;  /* 0x00018c00010f7983 */ /* 0x000ee80000300800 */
[----:B------:R-:W-:Y:S01]  /*1e150*/  STL [R1+0x5190], R2 ;  /* 0x0051900201007387 */ /* 0x000fe20000100800 */
[-C--:B--2---:R-:W-:Y:S03]  /*1e160*/  HMMA.16816.F32 R20, R20, R8.reuse, R16 ;  /* 0x000000081414723c */ /* 0x084fe60000001810 */
[----:B------:R-:W3:Y:S04]  /*1e170*/  LDL.LU.64 R18, [R1+0x5268] ;  /* 0x0052680001127983 */ /* 0x000ee80000300a00 */
[----:B------:R-:W3:Y:S11]  /*1e180*/  LDL.LU.64 R16, [R1+0x5260] ;  /* 0x0052600001107983 */ /* 0x000ef60000300a00 */
[----:B------:R-:W-:Y:S05]  /*1e190*/  @!UPT UIADD3 URZ, URZ, URZ, URZ ;  /* 0x0000003f3f3ff290 */ /* 0x000fea000fffe03f */
[----:B------:R-:W-:Y:S04]  /*1e1a0*/  STL.64 [R1+0x140], R20 ;  /* 0x0001401401007387 */ /* 0x000fe80000100a00 */
[----:B------:R-:W-:Y:S01]  /*1e1b0*/  STL.64 [R1+0x148], R22 ;  /* 0x0001481601007387 */ /* 0x000fe20000100a00 */
[----:B---3--:R-:W-:Y:S07]  /*1e1c0*/  HMMA.16816.F32 R12, R16, R8, R12 ;  /* 0x00000008100c723c */ /* 0x008fee000000180c */
[----:B------:R-:W-:Y:S01]  /*1e1d0*/  IMAD.MOV.U32 R18, RZ, RZ, R25 ;  /* 0x000000ffff127224 */ /* 0x000fe200078e0019 */
[----:B------:R-:W-:Y:S01]  /*1e1e0*/  MOV R17, R26 ;  /* 0x0000001a00117202 */ /* 0x000fe20000000f00 */
[----:B------:R-:W-:-:S02]  /*1e1f0*/  IMAD.MOV.U32 R19, RZ, RZ, R24 ;  /* 0x000000ffff137224 */ /* 0x000fc400078e0018 */
[----:B------:R-:W-:Y:S11]  /*1e200*/  IMAD.MOV.U32 R16, RZ, RZ, R27 ;  /* 0x000000ffff107224 */ /* 0x000ff600078e001b */
[----:B------:R-:W-:Y:S01]  /*1e210*/  @!UPT UIADD3 URZ, URZ, URZ, URZ ;  /* 0x0000003f3f3ff290 */ /* 0x000fe2000fffe03f */
[----:B------:R0:W-:Y:S04]  /*1e220*/  STL.64 [R1+0x1a0], R12 ;  /* 0x0001a00c01007387 */ /* 0x0001e80000100a00 */
[----:B------:R-:W-:Y:S04]  /*1e230*/  STL.64 [R1+0x1a8], R14 ;  /* 0x0001a80e01007387 */ /* 0x000fe80000100a00 */
[----:B------:R-:W2:Y:S04]  /*1e240*/  LDL.LU R24, [R1+0xc0] ;  /* 0x0000c00001187983 */ /* 0x000ea80000300800 */
[----:B------:R-:W2:Y:S04]  /*1e250*/  LDL.LU R25, [R1+0xc4] ;  /* 0x0000c40001197983 */ /* 0x000ea80000300800 */
[----:B------:R-:W2:Y:S04]  /*1e260*/  LDL.LU R26, [R1+0xc8] ;  /* 0x0000c800011a7983 */ /* 0x000ea80000300800 */
[----:B------:R-:W2:Y:S04]  /*1e270*/  LDL.LU R27, [R1+0xcc] ;  /* 0x0000cc00011b7983 */ /* 0x000ea80000300800 */
[----:B------:R1:W-:Y:S04]  /*1e280*/  STL.64 [R1+0x5220], R18 ;  /* 0x0052201201007387 */ /* 0x0003e80000100a00 */
[----:B------:R3:W-:Y:S01]  /*1e290*/  STL.64 [R1+0x5218], R16 ;  /* 0x0052181001007387 */ /* 0x0007e20000100a00 */
[----:B0-----:R-:W-:-:S02]  /*1e2a0*/  IMAD.MOV.U32 R12, RZ, RZ, R28 ;  /* 0x000000ffff0c7224 */ /* 0x001fc400078e001c */
[----:B------:R-:W-:Y:S02]  /*1e2b0*/  IMAD.MOV.U32 R13, RZ, RZ, R0 ;  /* 0x000000ffff0d7224 */ /* 0x000fe400078e0000 */
[----:B-1----:R-:W-:Y:S01]  /*1e2c0*/  IMAD.MOV.U32 R18, RZ, RZ, R3 ;  /* 0x000000ffff127224 */ /* 0x002fe200078e0003 */
[----:B------:R-:W-:Y:S02]  /*1e2d0*/  MOV R19, R29 ;  /* 0x0000001d00137202 */ /* 0x000fe40000000f00 */
[----:B---3--:R-:W-:Y:S01]  /*1e2e0*/  MOV R16, R6 ;  /* 0x0000000600107202 */ /* 0x008fe20000000f00 */
[----:B------:R-:W-:Y:S01]  /*1e2f0*/  IMAD.MOV.U32 R17, RZ, RZ, R7 ;  /* 0x000000ffff117224 */ /* 0x000fe200078e0007 */
[----:B------:R-:W2:Y:S04]  /*1e300*/  LDL.LU R6, [R1+0x525c] ;  /* 0x00525c0001067983 */ /* 0x000ea80000300800 */
[----:B------:R-:W2:Y:S04]  /*1e310*/  LDL.LU R7, [R1+0x5258] ;  /* 0x0052580001077983 */ /* 0x000ea80000300800 */
[----:B------:R-:W3:Y:S04]  /*1e320*/  LDL.LU R3, [R1+0x5254] ;  /* 0x0052540001037983 */ /* 0x000ee80000300800 */
[----:B------:R-:W4:Y:S04]  /*1e330*/  LDL.LU R29, [R1+0x5250] ;  /* 0x00525000011d7983 */ /* 0x000f280000300800 */
[----:B------:R-:W2:Y:S04]  /*1e340*/  LDL.LU R28, [R1+0x524c] ;  /* 0x00524c00011c7983 */ /* 0x000ea80000300800 */
[----:B------:R-:W2:Y:S01]  /*1e350*/  LDL.LU R0, [R1+0x5248] ;  /* 0x0052480001007983 */ /* 0x000ea20000300800 */
[----:B------:R-:W-:Y:S01]  /*1e360*/  MOV R14, R11 ;  /* 0x0000000b000e7202 */ /* 0x000fe20000000f00 */
[----:B------:R-:W-:-:S05]  /*1e370*/  IMAD.MOV.U32 R15, RZ, RZ, R10 ;  /* 0x000000ffff0f7224 */ /* 0x000fca00078e000a */
[----:B------:R-:W-:Y:S04]  /*1e380*/  STL.64 [R1+0x5230], R14 ;  /* 0x0052300e01007387 */ /* 0x000fe80000100a00 */
[----:B------:R0:W-:Y:S04]  /*1e390*/  STL.64 [R1+0x5228], R12 ;  /* 0x0052280c01007387 */ /* 0x0001e80000100a00 */
[----:B0-----:R-:W3:Y:S04]  /*1e3a0*/  LDL.LU R12, [R1+0xb0] ;  /* 0x0000b000010c7983 */ /* 0x001ee80000300800 */
[----:B------:R-:W3:Y:S04]  /*1e3b0*/  LDL.LU R13, [R1+0xb4] ;  /* 0x0000b400010d7983 */ /* 0x000ee80000300800 */
[----:B------:R-:W3:Y:S04]  /*1e3c0*/  LDL.LU R14, [R1+0xb8] ;  /* 0x0000b800010e7983 */ /* 0x000ee80000300800 */
[----:B------:R-:W3:Y:S04]  /*1e3d0*/  LDL.LU R15, [R1+0xbc] ;  /* 0x0000bc00010f7983 */ /* 0x000ee80000300800 */
[----:B--2---:R-:W0:Y:S04]  /*1e3e0*/  LDSM.16.MT88.4 R20, [R0+0x10000] ;  /* 0x010000000014783b */ /* 0x004e280000004200 */
[----:B0-----:R4:W-:Y:S04]  /*1e3f0*/  STL.64 [R1+0x51d0], R22 ;  /* 0x0051d01601007387 */ /* 0x0019e80000100a00 */
[----:B------:R0:W-:Y:S01]  /*1e400*/  STL.64 [R1+0x51c8], R20 ;  /* 0x0051c81401007387 */ /* 0x0001e20000100a00 */
[----:B----4-:R-:W-:-:S03]  /*1e410*/  MOV R22, R29 ;  /* 0x0000001d00167202 */ /* 0x010fc60000000f00 */
[----:B0-----:R-:W2:Y:S01]  /*1e420*/  LDL.LU R20, [R1+0x50] ;  /* 0x0000500001147983 */ /* 0x001ea20000300800 */
[----:B------:R-:W-:-:S03]  /*1e430*/  IMAD.MOV.U32 R21, RZ, RZ, R28 ;  /* 0x000000ffff157224 */ /* 0x000fc600078e001c */
[----:B------:R-:W4:Y:S04]  /*1e440*/  LDL.LU R28, [R1+0x5244] ;  /* 0x00524400011c7983 */ /* 0x000f280000300800 */
[----:B------:R-:W2:Y:S04]  /*1e450*/  LDL.LU R29, [R1+0x5240] ;  /* 0x00524000011d7983 */ /* 0x000ea80000300800 */
[----:B------:R-:W2:Y:S01]  /*1e460*/  LDL.LU R23, [R1+0x5c] ;  /* 0x00005c0001177983 */ /* 0x000ea20000300800 */
[-C--:B------:R-:W-:Y:S08]  /*1e470*/  HMMA.16816.F32 R24, R4, R8.reuse, R24 ;  /* 0x000000080418723c */ /* 0x080ff00000001818 */
[----:B---3--:R-:W-:Y:S01]  /*1e480*/  HMMA.16816.F32 R16, R16, R8, R12 ;  /* 0x000000081010723c */ /* 0x008fe2000000180c */
[----:B--2---:R-:W-:Y:S04]  /*1e490*/  STL.64 [R1+0x51f0], R22 ;  /* 0x0051f01601007387 */ /* 0x004fe80000100a00 */
[----:B------:R0:W-:Y:S04]  /*1e4a0*/  STL.64 [R1+0x51e8], R20 ;  /* 0x0051e81401007387 */ /* 0x0001e80000100a00 */
[----:B0-----:R-:W2:Y:S04]  /*1e4b0*/  LDL.LU R20, [R1+0x60] ;  /* 0x0000600001147983 */ /* 0x001ea80000300800 */
[----:B------:R-:W2:Y:S01]  /*1e4c0*/  LDL.LU R21, [R1+0x64] ;  /* 0x0000640001157983 */ /* 0x000ea20000300800 */
[----:B----4-:R-:W-:-:S02]  /*1e4d0*/  IMAD.MOV.U32 R22, RZ, RZ, R28 ;  /* 0x000000ffff167224 */ /* 0x010fc400078e001c */
[----:B------:R-:W-:Y:S01]  /*1e4e0*/  IMAD.MOV.U32 R23, RZ, RZ, R29 ;  /* 0x000000ffff177224 */ /* 0x000fe200078e001d */
[----:B------:R-:W3:Y:S04]  /*1e4f0*/  LDL.LU R28, [R1+0x523c] ;  /* 0x00523c00011c7983 */ /* 0x000ee80000300800 */
[----:B------:R-:W4:Y:S04]  /*1e500*/  LDL.LU R29, [R1+0x5238] ;  /* 0x00523800011d7983 */ /* 0x000f280000300800 */
[----:B------:R-:W-:Y:S04]  /*1e510*/  STL.64 [R1+0x5210], R22 ;  /* 0x0052101601007387 */ /* 0x000fe80000100a00 */
[----:B--2---:R0:W-:Y:S04]  /*1e520*/  STL.64 [R1+0x5208], R20 ;  /* 0x0052081401007387 */ /* 0x0041e80000100a00 */
[----:B0-----:R-:W2:Y:S04]  /*1e530*/  LDL.LU R20, [R1+0xa0] ;  /* 0x0000a00001147983 */ /* 0x001ea80000300800 */
[----:B------:R-:W2:Y:S04]  /*1e540*/  LDL.LU R21, [R1+0xa4] ;  /* 0x0000a40001157983 */ /* 0x000ea80000300800 */
[----:B------:R-:W2:Y:S04]  /*1e550*/  LDL.LU R22, [R1+0xa8] ;  /* 0x0000a80001167983 */ /* 0x000ea80000300800 */
[----:B------:R-:W2:Y:S04]  /*1e560*/  LDL.LU R23, [R1+0xac] ;  /* 0x0000ac0001177983 */ /* 0x000ea80000300800 */
[----:B------:R-:W2:Y:S04]  /*1e570*/  LDL.LU R4, [R1+0x90] ;  /* 0x0000900001047983 */ /* 0x000ea80000300800 */
[----:B------:R-:W-:Y:S04]  /*1e580*/  STL.64 [R1+0x170], R24 ;  /* 0x0001701801007387 */ /* 0x000fe80000100a00 */
[----:B------:R-:W-:Y:S04]  /*1e590*/  STL.64 [R1+0x178], R26 ;  /* 0x0001781a01007387 */ /* 0x000fe80000100a00 */
[----:B------:R-:W2:Y:S04]  /*1e5a0*/  LDL.LU R5, [R1+0x94] ;  /* 0x0000940001057983 */ /* 0x000ea80000300800 */
[----:B------:R-:W2:Y:S04]  /*1e5b0*/  LDL.LU.64 R14, [R1+0x5230] ;  /* 0x00523000010e7983 */ /* 0x000ea80000300a00 */
[----:B------:R-:W2:Y:S04]  /*1e5c0*/  LDL.LU.64 R12, [R1+0x5228] ;  /* 0x00522800010c7983 */ /* 0x000ea80000300a00 */
[----:B------:R-:W-:Y:S04]  /*1e5d0*/  STL.64 [R1+0xd0], R16 ;  /* 0x0000d01001007387 */ /* 0x000fe80000100a00 */
[----:B------:R0:W-:Y:S01]  /*1e5e0*/  STL.64 [R1+0xd8], R18 ;  /* 0x0000d81201007387 */ /* 0x0001e20000100a00 */
[----:B----4-:R-:W-:Y:S01]  /*1e5f0*/  MOV R6, R29 ;  /* 0x0000001d00067202 */ /* 0x010fe20000000f00 */
[----:B---3--:R-:W-:-:S02]  /*1e600*/  IMAD.MOV.U32 R7, RZ, RZ, R28 ;  /* 0x000000ffff077224 */ /* 0x008fc400078e001c */
[----:B------:R-:W-:Y:S04]  /*1e610*/  LDSM.16.MT88.4 R24, [R0+0x10080] ;  /* 0x010080000018783b */ /* 0x000fe80000004200 */
[----:B0-----:R-:W2:Y:S04]  /*1e620*/  LDL.LU.64 R18, [R1+0x5220] ;  /* 0x0052200001127983 */ /* 0x001ea80000300a00 */
[----:B------:R-:W2:Y:S02]  /*1e630*/  LDL.LU.64 R16, [R1+0x5218] ;  /* 0x0052180001107983 */ /* 0x000ea40000300a00 */
[-C--:B--2---:R-:W-:Y:S02]  /*1e640*/  HMMA.16816.F32 R4, R16, R8.reuse, R4 ;  /* 0x000000081004723c */ /* 0x084fe40000001804 */
[----:B------:R-:W-:Y:S11]  /*1e650*/  LDSM.16.MT88.4 R16, [R0+0x10180] ;  /* 0x010180000010783b */ /* 0x000ff60000004200 */
[----:B------:R-:W-:Y:S10]  /*1e660*/  @!UPT UIADD3 URZ, URZ, URZ, URZ ;  /* 0x0000003f3f3ff290 */ /* 0x000ff4000fffe03f */
[----:B------:R-:W-:Y:S01]  /*1e670*/  STL.64 [R1+0x180], R4 ;  /* 0x0001800401007387 */ /* 0x000fe20000100a00 */
[----:B------:R-:W-:Y:S01]  /*1e680*/  IMAD.MOV.U32 R29, RZ, RZ, R6 ;  /* 0x000000ffff1d7224 */ /* 0x000fe200078e0006 */
[----:B------:R-:W-:Y:S02]  /*1e690*/  MOV R28, R7 ;  /* 0x00000007001c7202 */ /* 0x000fe40000000f00 */
[----:B------:R-:W0:Y:S01]  /*1e6a0*/  LDSM.16.MT88.4 R4, [R0+0x10100] ;  /* 0x010100000004783b */ /* 0x000e220000004200 */
[-C--:B------:R-:W-:Y:S03]  /*1e6b0*/  HMMA.16816.F32 R12, R12, R8.reuse, R20 ;  /* 0x000000080c0c723c */ /* 0x080fe60000001814 */
[----:B------:R-:W-:Y:S04]  /*1e6c0*/  STL [R1+0x512c], R28 ;  /* 0x00512c1c01007387 */ /* 0x000fe80000100800 */
[----:B------:R-:W-:Y:S04]  /*1e6d0*/  STL [R1+0x5128], R29 ;  /* 0x0051281d01007387 */ /* 0x000fe80000100800 */
[----:B0-----:R-:W-:Y:S04]  /*1e6e0*/  STL [R1+0x51c4], R6 ;  /* 0x0051c40601007387 */ /* 0x001fe80000100800 */
[----:B------:R-:W-:Y:S04]  /*1e6f0*/  STL [R1+0x51c0], R7 ;  /* 0x0051c00701007387 */ /* 0x000fe80000100800 */
[----:B------:R-:W-:Y:S04]  /*1e700*/  STL.64 [R1+0x51b0], R18 ;  /* 0x0051b01201007387 */ /* 0x000fe80000100a00 */
[----:B------:R0:W-:Y:S04]  /*1e710*/  STL.64 [R1+0x51a8], R16 ;  /* 0x0051a81001007387 */ /* 0x0001e80000100a00 */
[----:B0-----:R-:W2:Y:S04]  /*1e720*/  LDL.LU R16, [R1+0x70] ;  /* 0x0000700001107983 */ /* 0x001ea80000300800 */
[----:B------:R-:W2:Y:S04]  /*1e730*/  LDL.LU R17, [R1+0x74] ;  /* 0x0000740001117983 */ /* 0x000ea80000300800 */
[----:B------:R-:W2:Y:S04]  /*1e740*/  LDL.LU R18, [R1+0x78] ;  /* 0x0000780001127983 */ /* 0x000ea80000300800 */
[----:B------:R-:W2:Y:S04]  /*1e750*/  LDL.LU R19, [R1+0x7c] ;  /* 0x00007c0001137983 */ /* 0x000ea80000300800 */
[----:B------:R-:W-:Y:S04]  /*1e760*/  STL [R1+0x5194], R0 ;  /* 0x0051940001007387 */ /* 0x000fe80000100800 */
[----:B------:R-:W3:Y:S04]  /*1e770*/  LDL.LU.64 R22, [R1+0x5210] ;  /* 0x0052100001167983 */ /* 0x000ee80000300a00 */
[----:B------:R-:W3:Y:S04]  /*1e780*/  LDL.LU.64 R20, [R1+0x5208] ;  /* 0x0052080001147983 */ /* 0x000ee80000300a00 */
[----:B------:R-:W-:Y:S04]  /*1e790*/  STL.64 [R1+0x130], R12 ;  /* 0x0001300c01007387 */ /* 0x000fe80000100a00 */
[----:B------:R0:W-:Y:S04]  /*1e7a0*/  STL.64 [R1+0x138], R14 ;  /* 0x0001380e01007387 */ /* 0x0001e80000100a00 */
[----:B0-----:R-:W3:Y:S04]  /*1e7b0*/  LDL.LU.64 R14, [R1+0x5200] ;  /* 0x00520000010e7983 */ /* 0x001ee80000300a00 */
[----:B------:R-:W3:Y:S02]  /*1e7c0*/  LDL.LU.64 R12, [R1+0x51f8] ;  /* 0x0051f800010c7983 */ /* 0x000ee40000300a00 */
[-C--:B---3--:R-:W-:Y:S02]  /*1e7d0*/  HMMA.16816.F32 R12, R12, R8.reuse, R20 ;  /* 0x000000080c0c723c */ /* 0x088fe40000001814 */
[----:B------:R-:W3:Y:S04]  /*1e7e0*/  LDL.LU.64 R22, [R1+0x51f0] ;  /* 0x0051f00001167983 */ /* 0x000ee80000300a00 */
[----:B------:R-:W3:Y:S11]  /*1e7f0*/  LDL.LU.64 R20, [R1+0x51e8] ;  /* 0x0051e80001147983 */ /* 0x000ef60000300a00 */
[----:B------:R-:W-:Y:S06]  /*1e800*/  @!UPT UIADD3 URZ, URZ, URZ, URZ ;  /* 0x0000003f3f3ff290 */ /* 0x000fec000fffe03f */
[----:B------:R-:W-:Y:S04]  /*1e810*/  STL.64 [R1+0x100], R12 ;  /* 0x0001000c01007387 */ /* 0x000fe80000100a00 */
[----:B------:R0:W-:Y:S04]  /*1e820*/  STL.64 [R1+0x108], R14 ;  /* 0x0001080e01007387 */ /* 0x0001e80000100a00 */
[----:B0-----:R-:W3:Y:S04]  /*1e830*/  LDL.LU.64 R14, [R1+0x51e0] ;  /* 0x0051e000010e7983 */ /* 0x001ee80000300a00 */
[----:B------:R-:W3:Y:S02]  /*1e840*/  LDL.LU.64 R12, [R1+0x51d8] ;  /* 0x0051d800010c7983 */ /* 0x000ee40000300a00 */
[----:B---3--:R-:W-:Y:S02]  /*1e850*/  HMMA.16816.F32 R20, R12, R8, R20 ;  /* 0x000000080c14723c */ /* 0x008fe40000001814 */
[----:B------:R-:W3:Y:S11]  /*1e860*/  LDL.LU R12, [R1+0x80] ;  /* 0x00008000010c7983 */ /* 0x000ef60000300800 */
[----:B------:R-:W-:Y:S10]  /*1e870*/  @!UPT UIADD3 URZ, URZ, URZ, URZ ;  /* 0x0000003f3f3ff290 */ /* 0x000ff4000fffe03f */
[----:B------:R-:W-:Y:S04]  /*1e880*/  STL.64 [R1+0xf0], R20 ;  /* 0x0000f01401007387 */ /* 0x000fe80000100a00 */
[----:B------:R-:W-:Y:S04]  /*1e890*/  STL.64 [R1+0xf8], R22 ;  /* 0x0000f81601007387 */ /* 0x000fe80000100a00 */
[----:B------:R-:W0:Y:S04]  /*1e8a0*/  LDSM.16.MT88.4 R20, [R3+0x12000] ;  /* 0x012000000314783b */ /* 0x000e280000004200 */
[----:B------:R-:W3:Y:S04]  /*1e8b0*/  LDL.LU R13, [R1+0x84] ;  /* 0x00008400010d7983 */ /* 0x000ee80000300800 */
[----:B------:R-:W3:Y:S04]  /*1e8c0*/  LDL.LU R14, [R1+0x88] ;  /* 0x00008800010e7983 */ /* 0x000ee80000300800 */
[----:B------:R-:W3:Y:S01]  /*1e8d0*/  LDL.LU R15, [R1+0x8c] ;  /* 0x00008c00010f7983 */ /* 0x000ee20000300800 */
[----:B0-----:R-:W-:Y:S01]  /*1e8e0*/  IMAD.MOV.U32 R0, RZ, RZ, R20 ;  /* 0x000000ffff007224 */ /* 0x001fe200078e0014 */
[----:B------:R-:W-:Y:S01]  /*1e8f0*/  MOV R29, R22 ;  /* 0x00000016001d7202 */ /* 0x000fe20000000f00 */
[----:B------:R-:W-:-:S02]  /*1e900*/  IMAD.MOV.U32 R2, RZ, RZ, R21 ;  /* 0x000000ffff027224 */ /* 0x000fc400078e0015 */
[----:B------:R-:W-:Y:S02]  /*1e910*/  IMAD.MOV.U32 R28, RZ, RZ, R23 ;  /* 0x000000ffff1c7224 */ /* 0x000fe400078e0017 */
[----:B------:R-:W0:Y:S02]  /*1e920*/  LDSM.16.MT88.4 R20, [R3+0x12080] ;  /* 0x012080000314783b */ /* 0x000e240000004200 */
[----:B0-----:R-:W-:Y:S01]  /*1e930*/  IMAD.MOV.U32 R11, RZ, RZ, R22 ;  /* 0x000000ffff0b7224 */ /* 0x001fe200078e0016 */
[----:B------:R-:W-:Y:S01]  /*1e940*/  MOV R7, R21 ;  /* 0x0000001500077202 */ /* 0x000fe20000000f00 */
[----:B------:R-:W-:Y:S02]  /*1e950*/  IMAD.MOV.U32 R10, RZ, RZ, R23 ;  /* 0x000000ffff0a7224 */ /* 0x000fe400078e0017 */
[----:B------:R-:W-:Y:S01]  /*1e960*/  IMAD.MOV.U32 R6, RZ, RZ, R20 ;  /* 0x000000ffff067224 */ /* 0x000fe200078e0014 */
[----:B------:R-:W3:Y:S04]  /*1e970*/  LDL.LU.64 R22, [R1+0x51d0] ;  /* 0x0051d00001167983 */ /* 0x000ee80000300a00 */
[----:B------:R-:W3:Y:S02]  /*1e980*/  LDL.LU.64 R20, [R1+0x51c8] ;  /* 0x0051c80001147983 */ /* 0x000ee40000300a00 */
[-C--:B---3--:R-:W-:Y:S02]  /*1e990*/  HMMA.16816.F32 R20, R20, R8.reuse, R12 ;  /* 0x000000081414723c */ /* 0x088fe4000000180c */
        /* <DEDUP_REMOVED lines=17> */
[----:B0-----:R0:W-:Y:S04]  /*1eab0*/  STL.64 [R1+0x5158], R14 ;  /* 0x0051580e01007387 */ /* 0x0011e80000100a00 */
[----:B------:R1:W-:Y:S01]  /*1eac0*/  STL.64 [R1+0x5150], R12 ;  /* 0x0051500c01007387 */ /* 0x0003e20000100a00 */
[----:B0-----:R-:W-:Y:S01]  /*1ead0*/  MOV R14, R21 ;  /* 0x00000015000e7202 */ /* 0x001fe20000000f00 */
[----:B------:R-:W-:-:S02]  /*1eae0*/  IMAD.MOV.U32 R15, RZ, RZ, R20 ;  /* 0x000000ffff0f7224 */ /* 0x000fc400078e0014 */
[----:B-1----:R-:W-:Y:S02]  /*1eaf0*/  IMAD.MOV.U32 R12, RZ, RZ, R23 ;  /* 0x000000ffff0c7224 */ /* 0x002fe400078e0017 */
[----:B------:R-:W-:Y:S01]  /*1eb00*/  IMAD.MOV.U32 R13, RZ, RZ, R22 ;  /* 0x000000ffff0d7224 */ /* 0x000fe200078e0016 */
[----:B------:R-:W-:Y:S04]  /*1eb10*/  STL.64 [R1+0x5178], R14 ;  /* 0x0051780e01007387 */ /* 0x000fe80000100a00 */
[----:B------:R0:W-:Y:S02]  /*1eb20*/  STL.64 [R1+0x5170], R12 ;  /* 0x0051700c01007387 */ /* 0x0001e40000100a00 */
[----:B0-----:R-:W-:Y:S01]  /*1eb30*/  IMAD.MOV.U32 R12, RZ, RZ, R6 ;  /* 0x000000ffff0c7224 */ /* 0x001fe200078e0006 */
[----:B------:R-:W-:Y:S01]  /*1eb40*/  MOV R13, R7 ;  /* 0x00000007000d7202 */ /* 0x000fe20000000f00 */
[----:B------:R-:W2:Y:S04]  /*1eb50*/  LDL.LU R6, [R1+0x51c4] ;  /* 0x0051c40001067983 */ /* 0x000ea80000300800 */
[----:B------:R-:W2:Y:S04]  /*1eb60*/  LDL.LU R7, [R1+0x51c0] ;  /* 0x0051c00001077983 */ /* 0x000ea80000300800 */
[----:B------:R-:W0:Y:S04]  /*1eb70*/  S2R R23, SR_TID.X ;  /* 0x0000000000177919 */ /* 0x000e280000002100 */
[----:B------:R-:W1:Y:S01]  /*1eb80*/  S2R R21, SR_TID.X ;  /* 0x0000000000157919 */ /* 0x000e620000002100 */
[----:B0-----:R-:W-:-:S02]  /*1eb90*/  LOP3.LUT R23, R23, 0x7, RZ, 0xc0, !PT ;  /* 0x0000000717177812 */ /* 0x001fc400078ec0ff */
[----:B-1----:R-:W-:-:S03]  /*1eba0*/  LOP3.LUT R22, R21, 0x10, RZ, 0xc0, !PT ;  /* 0x0000001015167812 */ /* 0x002fc600078ec0ff */
[----:B------:R-:W-:Y:S01]  /*1ebb0*/  IMAD R23, R23, 0x210, RZ ;  /* 0x0000021017177824 */ /* 0x000fe200078e02ff */
[----:B------:R-:W-:Y:S01]  /*1ebc0*/  SHF.L.U32 R21, R21, 0x1, RZ ;  /* 0x0000000115157819 */ /* 0x000fe200000006ff */
[----:B------:R-:W-:-:S03]  /*1ebd0*/  IMAD.SHL.U32 R22, R22, 0x100, RZ ;  /* 0x0000010016167824 */ /* 0x000fc600078e00ff */
[----:B------:R-:W-:-:S04]  /*1ebe0*/  LOP3.LUT R23, R23, 0x10, R21, 0x78, !PT ;  /* 0x0000001017177812 */ /* 0x000fc800078e7815 */
[----:B------:R-:W-:-:S04]  /*1ebf0*/  LOP3.LUT R23, R23, R22, RZ, 0xfc, !PT ;  /* 0x0000001617177212 */ /* 0x000fc800078efcff */
[----:B------:R-:W-:-:S05]  /*1ec00*/  LOP3.LUT R23, R23, 0x20, RZ, 0x3c, !PT ;  /* 0x0000002017177812 */ /* 0x000fca00078e3cff */
[----:B------:R-:W0:Y:S01]  /*1ec10*/  LDSM.16.MT88.4 R24, [R23+0x12000] ;  /* 0x012000001718783b */ /* 0x000e220000004200 */
[----:B------:R-:W-:Y:S02]  /*1ec20*/  IMAD.MOV.U32 R14, RZ, RZ, R11 ;  /* 0x000000ffff0e7224 */ /* 0x000fe400078e000b */
[----:B------:R-:W-:Y:S01]  /*1ec30*/  IMAD.MOV.U32 R15, RZ, RZ, R10 ;  /* 0x000000ffff0f7224 */ /* 0x000fe200078e000a */
[----:B------:R-:W3:Y:S04]  /*1ec40*/  LDL.LU R11, [R1+0x51bc] ;  /* 0x0051bc00010b7983 */ /* 0x000ee80000300800 */
[----:B------:R-:W4:Y:S04]  /*1ec50*/  LDL.LU R10, [R1+0x51b8] ;  /* 0x0051b800010a7983 */ /* 0x000f280000300800 */
[----:B------:R-:W-:Y:S04]  /*1ec60*/  STL.64 [R1+0x5188], R14 ;  /* 0x0051880e01007387 */ /* 0x000fe80000100a00 */
[----:B------:R1:W-:Y:S04]  /*1ec70*/  STL.64 [R1+0x5180], R12 ;  /* 0x0051800c01007387 */ /* 0x0003e80000100a00 */
[----:B-1----:R-:W3:Y:S04]  /*1ec80*/  LDL.LU R12, [R1+0x150] ;  /* 0x00015000010c7983 */ /* 0x002ee80000300800 */
[----:B------:R-:W3:Y:S04]  /*1ec90*/  LDL.LU R13, [R1+0x154] ;  /* 0x00015400010d7983 */ /* 0x000ee80000300800 */
[----:B------:R-:W3:Y:S04]  /*1eca0*/  LDL.LU R14, [R1+0x158] ;  /* 0x00015800010e7983 */ /* 0x000ee80000300800 */
[----:B------:R-:W3:Y:S04]  /*1ecb0*/  LDL.LU R15, [R1+0x15c] ;  /* 0x00015c00010f7983 */ /* 0x000ee80000300800 */
[----:B------:R-:W-:Y:S04]  /*1ecc0*/  STL [R1+0x5110], R3 ;  /* 0x0051100301007387 */ /* 0x000fe80000100800 */
[----:B0-----:R-:W-:Y:S04]  /*1ecd0*/  STL.64 [R1+0x5148], R26 ;  /* 0x0051481a01007387 */ /* 0x001fe80000100a00 */
[----:B------:R0:W-:Y:S04]  /*1ece0*/  STL.64 [R1+0x5140], R24 ;  /* 0x0051401801007387 */ /* 0x0001e80000100a00 */
[----:B0-----:R-:W3:Y:S04]  /*1ecf0*/  LDL.LU R24, [R1+0x40] ;  /* 0x0000400001187983 */ /* 0x001ee80000300800 */
[----:B------:R-:W3:Y:S04]  /*1ed00*/  LDL.LU R25, [R1+0x44] ;  /* 0x0000440001197983 */ /* 0x000ee80000300800 */
[----:B------:R-:W3:Y:S04]  /*1ed10*/  LDL.LU R26, [R1+0x48] ;  /* 0x00004800011a7983 */ /* 0x000ee80000300800 */
[----:B------:R-:W3:Y:S01]  /*1ed20*/  LDL.LU R27, [R1+0x4c] ;  /* 0x00004c00011b7983 */ /* 0x000ee20000300800 */
[-C--:B--2---:R-:W-:Y:S03]  /*1ed30*/  HMMA.16816.F32 R4, R4, R8.reuse, R16 ;  /* 0x000000080404723c */ /* 0x084fe60000001810 */
[----:B------:R-:W3:Y:S04]  /*1ed40*/  LDL.LU.64 R18, [R1+0x51b0] ;  /* 0x0051b00001127983 */ /* 0x000ee80000300a00 */
[----:B------:R-:W3:Y:S11]  /*1ed50*/  LDL.LU.64 R16, [R1+0x51a8] ;  /* 0x0051a80001107983 */ /* 0x000ef60000300a00 */
[----:B------:R-:W-:Y:S05]  /*1ed60*/  @!UPT UIADD3 URZ, URZ, URZ, URZ ;  /* 0x0000003f3f3ff290 */ /* 0x000fea000fffe03f */
[----:B------:R-:W-:Y:S04]  /*1ed70*/  STL.64 [R1+0xb0], R4 ;  /* 0x0000b00401007387 */ /* 0x000fe80000100a00 */
[----:B------:R3:W-:Y:S02]  /*1ed80*/  STL.64 [R1+0xb8], R6 ;  /* 0x0000b80601007387 */ /* 0x0007e40000100a00 */
[----:B---3--:R-:W-:Y:S02]  /*1ed90*/  HMMA.16816.F32 R4, R16, R8, R24 ;  /* 0x000000081004723c */ /* 0x008fe40000001818 */
[----:B------:R-:W2:Y:S04]  /*1eda0*/  LDL.LU R24, [R1+0x110] ;  /* 0x0001100001187983 */ /* 0x000ea80000300800 */
[----:B------:R-:W0:Y:S11]  /*1edb0*/  LDSM.16.MT88.4 R16, [R23+0x12100] ;  /* 0x012100001710783b */ /* 0x000e360000004200 */
[----:B------:R-:W-:Y:S06]  /*1edc0*/  @!UPT UIADD3 URZ, URZ, URZ, URZ ;  /* 0x0000003f3f3ff290 */ /* 0x000fec000fffe03f */
[----:B------:R-:W-:Y:S04]  /*1edd0*/  STL.64 [R1+0xa0], R4 ;  /* 0x0000a00401007387 */ /* 0x000fe80000100a00 */
[----:B------:R-:W-:Y:S04]  /*1ede0*/  STL.64 [R1+0xa8], R6 ;  /* 0x0000a80601007387 */ /* 0x000fe80000100a00 */
[----:B------:R-:W2:Y:S04]  /*1edf0*/  LDL.LU R25, [R1+0x114] ;  /* 0x0001140001197983 */ /* 0x000ea80000300800 */
[----:B------:R-:W3:Y:S04]  /*1ee00*/  LDL.LU R26, [R1+0x118] ;  /* 0x00011800011a7983 */ /* 0x000ee80000300800 */
[----:B------:R-:W3:Y:S04]  /*1ee10*/  LDL.LU R27, [R1+0x11c] ;  /* 0x00011c00011b7983 */ /* 0x000ee80000300800 */
[----:B------:R-:W-:Y:S04]  /*1ee20*/  LDSM.16.MT88.4 R4, [R23+0x12080] ;  /* 0x012080001704783b */ /* 0x000fe80000004200 */
[----:B------:R-:W1:Y:S04]  /*1ee30*/  LDSM.16.MT88.4 R20, [R23+0x12180] ;  /* 0x012180001714783b */ /* 0x000e680000004200 */
[----:B---3--:R4:W-:Y:S04]  /*1ee40*/  STL.64 [R1+0x5168], R26 ;  /* 0x0051681a01007387 */ /* 0x0089e80000100a00 */
[----:B--2---:R2:W-:Y:S01]  /*1ee50*/  STL.64 [R1+0x5160], R24 ;  /* 0x0051601801007387 */ /* 0x0045e20000100a00 */
[----:B----4-:R-:W-:Y:S01]  /*1ee60*/  IMAD.MOV.U32 R26, RZ, RZ, R10 ;  /* 0x000000ffff1a7224 */ /* 0x010fe200078e000a */
[----:B------:R-:W-:-:S02]  /*1ee70*/  MOV R27, R11 ;  /* 0x0000000b001b7202 */ /* 0x000fc40000000f00 */
[----:B--2---:R-:W2:Y:S04]  /*1ee80*/  LDL.LU R24, [R1+0x120] ;  /* 0x0001200001187983 */ /* 0x004ea80000300800 */
[----:B------:R-:W2:Y:S04]  /*1ee90*/  LDL.LU R25, [R1+0x124] ;  /* 0x0001240001197983 */ /* 0x000ea80000300800 */
[----:B------:R-:W3:Y:S04]  /*1eea0*/  LDL.LU R10, [R1+0x51a4] ;  /* 0x0051a400010a7983 */ /* 0x000ee80000300800 */
[----:B------:R-:W4:Y:S04]  /*1eeb0*/  LDL.LU R11, [R1+0x51a0] ;  /* 0x0051a000010b7983 */ /* 0x000f280000300800 */
[----:B0-----:R0:W-:Y:S04]  /*1eec0*/  STL [R1+0x513c], R16 ;  /* 0x00513c1001007387 */ /* 0x0011e80000100800 */
[----:B------:R3:W-:Y:S04]  /*1eed0*/  STL [R1+0x5138], R17 ;  /* 0x0051381101007387 */ /* 0x0007e80000100800 */
[----:B------:R4:W-:Y:S04]  /*1eee0*/  STL [R1+0x5134], R18 ;  /* 0x0051341201007387 */ /* 0x0009e80000100800 */
[----:B------:R1:W-:Y:S04]  /*1eef0*/  STL [R1+0x5130], R19 ;  /* 0x0051301301007387 */ /* 0x0003e80000100800 */
[----:B0-----:R-:W2:Y:S01]  /*1ef00*/  LDL.LU R16, [R1+0xe0] ;  /* 0x0000e00001107983 */ /* 0x001ea20000300800 */
[----:B---3--:R-:W-:-:S03]  /*1ef10*/  IMAD.MOV.U32 R17, RZ, RZ, R10 ;  /* 0x000000ffff117224 */ /* 0x008fc600078e000a */
[----:B------:R-:W3:Y:S01]  /*1ef20*/  LDL.LU R10, [R1+0x519c] ;  /* 0x00519c00010a7983 */ /* 0x000ee20000300800 */
[----:B----4-:R-:W-:-:S03]  /*1ef30*/  IMAD.MOV.U32 R18, RZ, RZ, R11 ;  /* 0x000000ffff127224 */ /* 0x010fc600078e000b */
[----:B------:R-:W3:Y:S04]  /*1ef40*/  LDL.LU R11, [R1+0x5198] ;  /* 0x00519800010b7983 */ /* 0x000ee80000300800 */
[----:B-1----:R-:W2:Y:S04]  /*1ef50*/  LDL.LU R19, [R1+0xec] ;  /* 0x0000ec0001137983 */ /* 0x002ea80000300800 */
[----:B------:R0:W-:Y:S04]  /*1ef60*/  STL.64 [R1+0x5120], R22 ;  /* 0x0051201601007387 */ /* 0x0001e80000100a00 */
[----:B------:R1:W-:Y:S01]  /*1ef70*/  STL.64 [R1+0x5118], R20 ;  /* 0x0051181401007387 */ /* 0x0003e20000100a00 */
[----:B0-----:R-:W-:Y:S01]  /*1ef80*/  IMAD.MOV.U32 R22, RZ, RZ, R29 ;  /* 0x000000ffff167224 */ /* 0x001fe200078e001d */
[----:B------:R-:W-:-:S02]  /*1ef90*/  MOV R23, R28 ;  /* 0x0000001c00177202 */ /* 0x000fc40000000f00 */
[----:B-1----:R-:W-:Y:S01]  /*1efa0*/  MOV R20, R0 ;  /* 0x0000000000147202 */ /* 0x002fe20000000f00 */
[----:B------:R-:W-:Y:S01]  /*1efb0*/  IMAD.MOV.U32 R21, RZ, RZ, R2 ;  /* 0x000000ffff157224 */ /* 0x000fe200078e0002 */
[----:B------:R-:W4:Y:S04]  /*1efc0*/  LDL.LU R0, [R1+0x5194] ;  /* 0x0051940001007983 */ /* 0x000f280000300800 */
[----:B------:R-:W2:Y:S02]  /*1efd0*/  LDL.LU R2, [R1+0x5190] ;  /* 0x0051900001027983 */ /* 0x000ea40000300800 */
[----:B---3--:R-:W-:Y:S02]  /*1efe0*/  HMMA.16816.F32 R20, R20, R10, R12 ;  /* 0x0000000a1414723c */ /* 0x008fe4000000180c */
[----:B------:R-:W2:Y:S04]  /*1eff0*/  LDL.LU.64 R14, [R1+0x5188] ;  /* 0x00518800010e7983 */ /* 0x000ea80000300a00 */
[----:B------:R-:W2:Y:S11]  /*1f000*/  LDL.LU.64 R12, [R1+0x5180] ;  /* 0x00518000010c7983 */ /* 0x000eb60000300a00 */
[----:B------:R-:W-:Y:S06]  /*1f010*/  @!UPT UIADD3 URZ, URZ, URZ, URZ ;  /* 0x0000003f3f3ff290 */ /* 0x000fec000fffe03f */
[----:B------:R2:W-:Y:S01]  /*1f020*/  STL.64 [R1+0x90], R20 ;  /* 0x0000901401007387 */ /* 0x0005e20000100a00 */
[----:B------:R-:W-:Y:S02]  /*1f030*/  IMAD.MOV.U32 R9, RZ, RZ, R22 ;  /* 0x000000ffff097224 */ /* 0x000fe400078e0016 */
[----:B------:R-:W-:-:S05]  /*1f040*/  IMAD.MOV.U32 R8, RZ, RZ, R23 ;  /* 0x000000ffff087224 */ /* 0x000fca00078e0017 */
[----:B------:R-:W-:Y:S04]  /*1f050*/  STL [R1+0x5084], R8 ;  /* 0x0050840801007387 */ /* 0x000fe80000100800 */
[----:B------:R-:W-:Y:S01]  /*1f060*/  STL [R1+0x5080], R9 ;  /* 0x0050800901007387 */ /* 0x000fe20000100800 */
[----:B--2---:R-:W-:Y:S03]  /*1f070*/  HMMA.16816.F32 R20, R12, R10, R16 ;  /* 0x0000000a0c14723c */ /* 0x004fe60000001810 */
[----:B------:R-:W0:Y:S11]  /*1f080*/  LDSM.16.MT88.4 R12, [R2+0x12000] ;  /* 0x01200000020c783b */ /* 0x000e360000004200 */
[----:B------:R-:W-:Y:S09]  /*1f090*/  @!UPT UIADD3 URZ, URZ, URZ, URZ ;  /* 0x0000003f3f3ff290 */ /* 0x000ff2000fffe03f */
[----:B------:R-:W-:Y:S04]  /*1f0a0*/  STL.64 [R1+0x1b0], R20 ;  /* 0x0001b01401007387 */ /* 0x000fe80000100a00 */
[----:B------:R-:W-:Y:S01]  /*1f0b0*/  STL.64 [R1+0x1b8], R22 ;  /* 0x0001b81601007387 */ /* 0x000fe20000100a00 */
[----:B0-----:R-:W-:-:S03]  /*1f0c0*/  MOV R16, R14 ;  /* 0x0000000e00107202 */ /* 0x001fc60000000f00 */
[----:B------:R-:W-:Y:S01]  /*1f0d0*/  STL.64 [R1+0x20], R12 ;  /* 0x0000200c01007387 */ /* 0x000fe20000100a00 */
[----:B------:R-:W-:-:S03]  /*1f0e0*/  IMAD.MOV.U32 R17, RZ, RZ, R15 ;  /* 0x000000ffff117224 */ /* 0x000fc600078e000f */
[----:B------:R-:W0:Y:S02]  /*1f0f0*/  LDSM.16.MT88.4 R12, [R2+0x12080] ;  /* 0x01208000020c783b */ /* 0x000e240000004200 */
[----:B0-----:R-:W-:Y:S01]  /*1f100*/  IMAD.MOV.U32 R20, RZ, RZ, R14 ;  /* 0x000000ffff147224 */ /* 0x001fe200078e000e */
[----:B------:R-:W-:Y:S01]  /*1f110*/  MOV R21, R13 ;  /* 0x0000000d00157202 */ /* 0x000fe20000000f00 */
[----:B------:R-:W-:Y:S02]  /*1f120*/  IMAD.MOV.U32 R3, RZ, RZ, R15 ;  /* 0x000000ffff037224 */ /* 0x000fe400078e000f */
[----:B------:R-:W-:Y:S01]  /*1f130*/  IMAD.MOV.U32 R22, RZ, RZ, R12 ;  /* 0x000000ffff167224 */ /* 0x000fe200078e000c */
[----:B------:R-:W2:Y:S04]  /*1f140*/  LDL.LU.64 R14, [R1+0x5178] ;  /* 0x00517800010e7983 */ /* 0x000ea80000300a00 */
[----:B------:R-:W2:Y:S02]  /*1f150*/  LDL.LU.64 R12, [R1+0x5170] ;  /* 0x00517000010c7983 */ /* 0x000ea40000300a00 */
[----:B--2---:R-:W-:Y:S02]  /*1f160*/  HMMA.16816.F32 R12, R12, R10, R24 ;  /* 0x0000000a0c0c723c */ /* 0x004fe40000001818 */
[----:B------:R-:W2:Y:S04]  /*1f170*/  LDL.LU.64 R26, [R1+0x5168] ;  /* 0x00516800011a7983 */ /* 0x000ea80000300a00 */
[----:B------:R-:W2:Y:S11]  /*1f180*/  LDL.LU.64 R24, [R1+0x5160] ;  /* 0x0051600001187983 */ /* 0x000eb60000300a00 */
[----:B------:R-:W-:Y:S06]  /*1f190*/  @!UPT UIADD3 URZ, URZ, URZ, URZ ;  /* 0x0000003f3f3ff290 */ /* 0x000fec000fffe03f */
[----:B------:R-:W-:Y:S01]  /*1f1a0*/  STL.64 [R1+0x70], R12 ;  /* 0x0000700c01007387 */ /* 0x000fe20000100a00 */
[----:B------:R-:W-:Y:S01]  /*1f1b0*/  MOV R8, R14 ;  /* 0x0000000e00087202 */ /* 0x000fe20000000f00 */
[----:B------:R-:W-:Y:S02]  /*1f1c0*/  IMAD.MOV.U32 R9, RZ, RZ, R15 ;  /* 0x000000ffff097224 */ /* 0x000fe400078e000f */
[----:B------:R-:W0:Y:S04]  /*1f1d0*/  LDSM.16.MT88.4 R12, [R2+0x12100] ;  /* 0x01210000020c783b */ /* 0x000e280000004200 */
[----:B------:R-:W-:Y:S04]  /*1f1e0*/  STL [R1+0x5090], R8 ;  /* 0x0050900801007387 */ /* 0x000fe80000100800 */
[----:B------:R-:W-:Y:S01]  /*1f1f0*/  STL [R1+0x508c], R9 ;  /* 0x00508c0901007387 */ /* 0x000fe20000100800 */
[----:B0-----:R-:W-:Y:S01]  /*1f200*/  IMAD.MOV.U32 R28, RZ, RZ, R14 ;  /* 0x000000ffff1c7224 */ /* 0x001fe200078e000e */
[----:B------:R-:W-:Y:S01]  /*1f210*/  MOV R19, R13 ;  /* 0x0000000d00137202 */ /* 0x000fe20000000f00 */
[----:B------:R-:W-:-:S02]  /*1f220*/  IMAD.MOV.U32 R29, RZ, RZ, R15 ;  /* 0x000000ffff1d7224 */ /* 0x000fc400078e000f */
[----:B------:R-:W-:Y:S01]  /*1f230*/  IMAD.MOV.U32 R18, RZ, RZ, R12 ;  /* 0x000000ffff127224 */ /* 0x000fe200078e000c */
[----:B------:R-:W2:Y:S04]  /*1f240*/  LDL.LU.64 R14, [R1+0x5158] ;  /* 0x00515800010e7983 */ /* 0x000ea80000300a00 */
        /* <DEDUP_REMOVED lines=19> */
[----:B------:R-:W2:Y:S04]  /*1f380*/  LDL.LU R20, [R1+0x170] ;  /* 0x0001700001147983 */ /* 0x000ea80000300800 */
[----:B------:R-:W2:Y:S04]  /*1f390*/  LDL.LU R21, [R1+0x174] ;  /* 0x0001740001157983 */ /* 0x000ea80000300800 */
[----:B------:R-:W2:Y:S04]  /*1f3a0*/  LDL.LU R22, [R1+0x178] ;  /* 0x0001780001167983 */ /* 0x000ea80000300800 */
[----:B------:R-:W2:Y:S04]  /*1f3b0*/  LDL.LU R23, [R1+0x17c] ;  /* 0x00017c0001177983 */ /* 0x000ea80000300800 */
[----:B------:R-:W-:Y:S04]  /*1f3c0*/  STL.64 [R1+0x50f8], R26 ;  /* 0x0050f81a01007387 */ /* 0x000fe80000100a00 */
[----:B------:R0:W-:Y:S04]  /*1f3d0*/  STL.64 [R1+0x50f0], R24 ;  /* 0x0050f01801007387 */ /* 0x0001e80000100a00 */
[----:B------:R-:W1:Y:S04]  /*1f3e0*/  LDSM.16.MT88.4 R12, [R2+0x12180] ;  /* 0x01218000020c783b */ /* 0x000e680000004200 */
[----:B0-----:R-:W3:Y:S04]  /*1f3f0*/  LDL.LU R24, [R1+0x1a0] ;  /* 0x0001a00001187983 */ /* 0x001ee80000300800 */
[----:B------:R-:W3:Y:S04]  /*1f400*/  LDL.LU R25, [R1+0x1a4] ;  /* 0x0001a40001197983 */ /* 0x000ee80000300800 */
[----:B------:R-:W3:Y:S04]  /*1f410*/  LDL.LU R26, [R1+0x1a8] ;  /* 0x0001a800011a7983 */ /* 0x000ee80000300800 */
[----:B------:R-:W3:Y:S01]  /*1f420*/  LDL.LU R27, [R1+0x1ac] ;  /* 0x0001ac00011b7983 */ /* 0x000ee20000300800 */
[----:B-1----:R-:W-:-:S03]  /*1f430*/  IMAD.MOV.U32 R3, RZ, RZ, R13 ;  /* 0x000000ffff037224 */ /* 0x002fc600078e000d */
[----:B------:R-:W-:Y:S01]  /*1f440*/  STL [R1], R12 ;  /* 0x0000000c01007387 */ /* 0x000fe20000100800 */
[----:B------:R-:W-:Y:S01]  /*1f450*/  IMAD.MOV.U32 R9, RZ, RZ, R14 ;  /* 0x000000ffff097224 */ /* 0x000fe200078e000e */
[----:B------:R-:W-:Y:S02]  /*1f460*/  MOV R8, R15 ;  /* 0x0000000f00087202 */ /* 0x000fe40000000f00 */
[----:B----4-:R-:W0:Y:S04]  /*1f470*/  LDSM.16.MT88.4 R12, [R0+0x12000] ;  /* 0x01200000000c783b */ /* 0x010e280000004200 */
[----:B------:R-:W-:Y:S04]  /*1f480*/  STL [R1+0x5088], R2 ;  /* 0x0050880201007387 */ /* 0x000fe80000100800 */
[----:B0-----:R-:W-:Y:S04]  /*1f490*/  STL.64 [R1+0x50d8], R14 ;  /* 0x0050d80e01007387 */ /* 0x001fe80000100a00 */
[----:B------:R0:W-:Y:S04]  /*1f4a0*/  STL.64 [R1+0x50d0], R12 ;  /* 0x0050d00c01007387 */ /* 0x0001e80000100a00 */
[----:B0-----:R-:W4:Y:S04]  /*1f4b0*/  LDL.LU R12, [R1+0xd0] ;  /* 0x0000d000010c7983 */ /* 0x001f280000300800 */
[----:B------:R-:W4:Y:S04]  /*1f4c0*/  LDL.LU R13, [R1+0xd4] ;  /* 0x0000d400010d7983 */ /* 0x000f280000300800 */
[----:B------:R-:W4:Y:S04]  /*1f4d0*/  LDL.LU R14, [R1+0xd8] ;  /* 0x0000d800010e7983 */ /* 0x000f280000300800 */
[----:B------:R-:W4:Y:S01]  /*1f4e0*/  LDL.LU R15, [R1+0xdc] ;  /* 0x0000dc00010f7983 */ /* 0x000f220000300800 */
[----:B---3--:R-:W-:Y:S03]  /*1f4f0*/  HMMA.16816.F32 R4, R4, R10, R24 ;  /* 0x0000000a0404723c */ /* 0x008fe60000001818 */
[----:B------:R-:W3:Y:S04]  /*1f500*/  LDL.LU R24, [R1+0x20] ;  /* 0x0000200001187983 */ /* 0x000ee80000300800 */
[----:B------:R-:W-:-:S02]  /*1f510*/  IMAD.MOV.U32 R26, RZ, RZ, R16 ;  /* 0x000000ffff1a7224 */ /* 0x000fc400078e0010 */
[----:B------:R-:W-:Y:S11]  /*1f520*/  IMAD.MOV.U32 R27, RZ, RZ, R17 ;  /* 0x000000ffff1b7224 */ /* 0x000ff600078e0011 */
[----:B------:R-:W-:Y:S03]  /*1f530*/  @!UPT UIADD3 URZ, URZ, URZ, URZ ;  /* 0x0000003f3f3ff290 */ /* 0x000fe6000fffe03f */
[----:B------:R0:W-:Y:S04]  /*1f540*/  STL.64 [R1+0x60], R4 ;  /* 0x0000600401007387 */ /* 0x0001e80000100a00 */
[----:B------:R1:W-:Y:S04]  /*1f550*/  STL.64 [R1+0x68], R6 ;  /* 0x0000680601007387 */ /* 0x0003e80000100a00 */
[----:B------:R-:W3:Y:S04]  /*1f560*/  LDL.LU R25, [R1+0x24] ;  /* 0x0000240001197983 */ /* 0x000ee80000300800 */
[----:B------:R-:W2:Y:S01]  /*1f570*/  LDL.LU R16, [R1+0x513c] ;  /* 0x00513c0001107983 */ /* 0x000ea20000300800 */
[----:B0-----:R-:W-:Y:S01]  /*1f580*/  MOV R4, R18 ;  /* 0x0000001200047202 */ /* 0x001fe20000000f00 */
[----:B------:R-:W-:-:S02]  /*1f590*/  IMAD.MOV.U32 R5, RZ, RZ, R19 ;  /* 0x000000ffff057224 */ /* 0x000fc400078e0013 */
[----:B------:R-:W2:Y:S01]  /*1f5a0*/  LDL.LU R17, [R1+0x5138] ;  /* 0x0051380001117983 */ /* 0x000ea20000300800 */
[----:B-1----:R-:W-:Y:S01]  /*1f5b0*/  IMAD.MOV.U32 R6, RZ, RZ, R28 ;  /* 0x000000ffff067224 */ /* 0x002fe200078e001c */
[----:B------:R-:W-:Y:S02]  /*1f5c0*/  MOV R7, R29 ;  /* 0x0000001d00077202 */ /* 0x000fe40000000f00 */
[----:B------:R-:W2:Y:S04]  /*1f5d0*/  LDL.LU R18, [R1+0x5134] ;  /* 0x0051340001127983 */ /* 0x000ea80000300800 */
[----:B------:R-:W2:Y:S04]  /*1f5e0*/  LDL.LU R19, [R1+0x5130] ;  /* 0x0051300001137983 */ /* 0x000ea80000300800 */
[----:B------:R-:W3:Y:S04]  /*1f5f0*/  LDL.LU R28, [R1+0x512c] ;  /* 0x00512c00011c7983 */ /* 0x000ee80000300800 */
[----:B------:R-:W3:Y:S04]  /*1f600*/  LDL.LU R29, [R1+0x5128] ;  /* 0x00512800011d7983 */ /* 0x000ee80000300800 */
[----:B------:R-:W-:Y:S04]  /*1f610*/  STL.64 [R1+0x50e8], R6 ;  /* 0x0050e80601007387 */ /* 0x000fe80000100a00 */
[----:B------:R0:W-:Y:S04]  /*1f620*/  STL.64 [R1+0x50e0], R4 ;  /* 0x0050e00401007387 */ /* 0x0001e80000100a00 */
[----:B0-----:R-:W3:Y:S04]  /*1f630*/  LDL.LU R4, [R1+0x130] ;  /* 0x0001300001047983 */ /* 0x001ee80000300800 */
[----:B------:R-:W3:Y:S04]  /*1f640*/  LDL.LU R5, [R1+0x134] ;  /* 0x0001340001057983 */ /* 0x000ee80000300800 */
[----:B------:R-:W3:Y:S04]  /*1f650*/  LDL.LU R6, [R1+0x138] ;  /* 0x0001380001067983 */ /* 0x000ee80000300800 */
[----:B------:R-:W3:Y:S01]  /*1f660*/  LDL.LU R7, [R1+0x13c] ;  /* 0x00013c0001077983 */ /* 0x000ee20000300800 */
[----:B--2---:R-:W-:Y:S03]  /*1f670*/  HMMA.16816.F32 R16, R16, R10, R20 ;  /* 0x0000000a1010723c */ /* 0x004fe60000001814 */
[----:B---3--:R-:W-:Y:S04]  /*1f680*/  STL.64 [R1+0x5108], R6 ;  /* 0x0051080601007387 */ /* 0x008fe80000100a00 */
[----:B------:R0:W-:Y:S04]  /*1f690*/  STL.64 [R1+0x5100], R4 ;  /* 0x0051000401007387 */ /* 0x0001e80000100a00 */
[----:B0-----:R-:W2:Y:S04]  /*1f6a0*/  LDL.LU R4, [R1+0x180] ;  /* 0x0001800001047983 */ /* 0x001ea80000300800 */
[----:B------:R-:W2:Y:S04]  /*1f6b0*/  LDL.LU R5, [R1+0x184] ;  /* 0x0001840001057983 */ /* 0x000ea80000300800 */
[----:B------:R-:W4:Y:S04]  /*1f6c0*/  LDL.LU.64 R22, [R1+0x5120] ;  /* 0x0051200001167983 */ /* 0x000f280000300a00 */
[----:B------:R-:W4:Y:S04]  /*1f6d0*/  LDL.LU.64 R20, [R1+0x5118] ;  /* 0x0051180001147983 */ /* 0x000f280000300a00 */
[----:B------:R-:W-:Y:S04]  /*1f6e0*/  STL.64 [R1+0x50], R16 ;  /* 0x0000501001007387 */ /* 0x000fe80000100a00 */
[----:B------:R-:W-:Y:S04]  /*1f6f0*/  STL.64 [R1+0x58], R18 ;  /* 0x0000581201007387 */ /* 0x000fe80000100a00 */
[----:B------:R-:W0:Y:S01]  /*1f700*/  LDSM.16.MT88.4 R16, [R0+0x12080] ;  /* 0x012080000010783b */ /* 0x000e220000004200 */
[----:B------:R-:W-:-:S02]  /*1f710*/  IMAD.MOV.U32 R6, RZ, RZ, R29 ;  /* 0x000000ffff067224 */ /* 0x000fc400078e001d */
[----:B------:R-:W-:Y:S01]  /*1f720*/  IMAD.MOV.U32 R7, RZ, RZ, R28 ;  /* 0x000000ffff077224 */ /* 0x000fe200078e001c */
[-C--:B----4-:R-:W-:Y:S01]  /*1f730*/  HMMA.16816.F32 R12, R20, R10.reuse, R12 ;  /* 0x0000000a140c723c */ /* 0x090fe2000000180c */
[----:B------:R-:W1:Y:S07]  /*1f740*/  LDSM.16.MT88.4 R20, [R0+0x12100] ;  /* 0x012100000014783b */ /* 0x000e6e0000004200 */
[----:B--2---:R-:W-:Y:S11]  /*1f750*/  HMMA.16816.F32 R24, R24, R10, R4 ;  /* 0x0000000a1818723c */ /* 0x004ff60000001804 */
[----:B------:R-:W-:Y:S04]  /*1f760*/  @!UPT UIADD3 URZ, URZ, URZ, URZ ;  /* 0x0000003f3f3ff290 */ /* 0x000fe8000fffe03f */
[----:B------:R2:W-:Y:S01]  /*1f770*/  STL.64 [R1+0xd0], R12 ;  /* 0x0000d00c01007387 */ /* 0x0005e20000100a00 */
[----:B------:R-:W-:Y:S01]  /*1f780*/  IMAD.MOV.U32 R28, RZ, RZ, R15 ;  /* 0x000000ffff1c7224 */ /* 0x000fe200078e000f */
[----:B------:R-:W-:Y:S02]  /*1f790*/  MOV R29, R14 ;  /* 0x0000000e001d7202 */ /* 0x000fe40000000f00 */
[----:B--2---:R-:W2:Y:S04]  /*1f7a0*/  LDL.LU R12, [R1+0xf0] ;  /* 0x0000f000010c7983 */ /* 0x004ea80000300800 */
[----:B------:R-:W2:Y:S04]  /*1f7b0*/  LDL.LU R13, [R1+0xf4] ;  /* 0x0000f400010d7983 */ /* 0x000ea80000300800 */
[----:B------:R-:W2:Y:S04]  /*1f7c0*/  LDL.LU R14, [R1+0xf8] ;  /* 0x0000f800010e7983 */ /* 0x000ea80000300800 */
[----:B------:R-:W2:Y:S04]  /*1f7d0*/  LDL.LU R15, [R1+0xfc] ;  /* 0x0000fc00010f7983 */ /* 0x000ea80000300800 */
[----:B------:R-:W-:Y:S04]  /*1f7e0*/  STL [R1+0x506c], R28 ;  /* 0x00506c1c01007387 */ /* 0x000fe80000100800 */
[----:B------:R-:W-:Y:S04]  /*1f7f0*/  STL [R1+0x5068], R29 ;  /* 0x0050681d01007387 */ /* 0x000fe80000100800 */
[----:B0-----:R-:W-:Y:S04]  /*1f800*/  STL [R1+0x50bc], R18 ;  /* 0x0050bc1201007387 */ /* 0x001fe80000100800 */
[----:B------:R-:W-:Y:S04]  /*1f810*/  STL [R1+0x50b8], R19 ;  /* 0x0050b81301007387 */ /* 0x000fe80000100800 */
[----:B-1----:R-:W-:Y:S04]  /*1f820*/  STL.64 [R1+0x50b0], R22 ;  /* 0x0050b01601007387 */ /* 0x002fe80000100a00 */
[----:B------:R0:W-:Y:S04]  /*1f830*/  STL.64 [R1+0x50a8], R20 ;  /* 0x0050a81401007387 */ /* 0x0001e80000100a00 */
[----:B0-----:R-:W2:Y:S01]  /*1f840*/  LDL.LU R20, [R1] ;  /* 0x0000000001147983 */ /* 0x001ea20000300800 */
[----:B------:R-:W-:-:S03]  /*1f850*/  IMAD.MOV.U32 R21, RZ, RZ, R3 ;  /* 0x000000ffff157224 */ /* 0x000fc600078e0003 */
[----:B------:R-:W3:Y:S04]  /*1f860*/  LDL.LU R3, [R1+0x5110] ;  /* 0x0051100001037983 */ /* 0x000ee80000300800 */
[----:B------:R-:W4:Y:S04]  /*1f870*/  LDL.LU.64 R6, [R1+0x5108] ;  /* 0x0051080001067983 */ /* 0x000f280000300a00 */
[----:B------:R-:W4:Y:S04]  /*1f880*/  LDL.LU.64 R4, [R1+0x5100] ;  /* 0x0051000001047983 */ /* 0x000f280000300a00 */
[----:B------:R-:W-:Y:S04]  /*1f890*/  STL.64 [R1+0xe0], R24 ;  /* 0x0000e01801007387 */ /* 0x000fe80000100a00 */
[----:B------:R0:W-:Y:S04]  /*1f8a0*/  STL.64 [R1+0xe8], R26 ;  /* 0x0000e81a01007387 */ /* 0x0001e80000100a00 */
[----:B0-----:R-:W4:Y:S04]  /*1f8b0*/  LDL.LU.64 R26, [R1+0x50f8] ;  /* 0x0050f800011a7983 */ /* 0x001f280000300a00 */
[----:B------:R-:W4:Y:S02]  /*1f8c0*/  LDL.LU.64 R24, [R1+0x50f0] ;  /* 0x0050f00001187983 */ /* 0x000f240000300a00 */
[----:B----4-:R-:W-:Y:S02]  /*1f8d0*/  HMMA.16816.F32 R24, R24, R10, R4 ;  /* 0x0000000a1818723c */ /* 0x010fe40000001804 */
[----:B------:R-:W4:Y:S04]  /*1f8e0*/  LDL.LU.64 R6, [R1+0x50e8] ;  /* 0x0050e80001067983 */ /* 0x000f280000300a00 */
[----:B------:R-:W4:Y:S11]  /*1f8f0*/  LDL.LU.64 R4, [R1+0x50e0] ;  /* 0x0050e00001047983 */ /* 0x000f360000300a00 */
[----:B------:R-:W-:Y:S06]  /*1f900*/  @!UPT UIADD3 URZ, URZ, URZ, URZ ;  /* 0x0000003f3f3ff290 */ /* 0x000fec000fffe03f */
[----:B------:R-:W-:Y:S04]  /*1f910*/  STL.64 [R1+0x160], R24 ;  /* 0x0001601801007387 */ /* 0x000fe80000100a00 */
[----:B------:R-:W-:Y:S04]  /*1f920*/  STL.64 [R1+0x168], R26 ;  /* 0x0001681a01007387 */ /* 0x000fe80000100a00 */
[----:B------:R-:W0:Y:S04]  /*1f930*/  LDSM.16.MT88.4 R24, [R0+0x12180] ;  /* 0x012180000018783b */ /* 0x000e280000004200 */
[----:B0-----:R0:W-:Y:S04]  /*1f940*/  STL [R1+0x50a4], R24 ;  /* 0x0050a41801007387 */ /* 0x0011e80000100800 */
[----:B------:R1:W-:Y:S04]  /*1f950*/  STL [R1+0x50a0], R25 ;  /* 0x0050a01901007387 */ /* 0x0003e80000100800 */
[----:B------:R1:W-:Y:S04]  /*1f960*/  STL [R1+0x509c], R26 ;  /* 0x00509c1a01007387 */ /* 0x0003e80000100800 */
[----:B------:R2:W-:Y:S04]  /*1f970*/  STL [R1+0x5098], R27 ;  /* 0x0050981b01007387 */ /* 0x0005e80000100800 */
[----:B0-----:R-:W4:Y:S04]  /*1f980*/  LDL.LU R24, [R1+0x100] ;  /* 0x0001000001187983 */ /* 0x001f280000300800 */
[----:B-1----:R-:W4:Y:S04]  /*1f990*/  LDL.LU R25, [R1+0x104] ;  /* 0x0001040001197983 */ /* 0x002f280000300800 */
[----:B------:R-:W4:Y:S04]  /*1f9a0*/  LDL.LU R26, [R1+0x108] ;  /* 0x00010800011a7983 */ /* 0x000f280000300800 */
[----:B--2---:R-:W4:Y:S04]  /*1f9b0*/  LDL.LU R27, [R1+0x10c] ;  /* 0x00010c00011b7983 */ /* 0x004f280000300800 */
[----:B------:R-:W-:Y:S01]  /*1f9c0*/  STL [R1+0x5094], R0 ;  /* 0x0050940001007387 */ /* 0x000fe20000100800 */
[----:B------:R-:W-:-:S03]  /*1f9d0*/  IMAD.MOV.U32 R23, RZ, RZ, R8 ;  /* 0x000000ffff177224 */ /* 0x000fc600078e0008 */
[----:B------:R-:W0:Y:S01]  /*1f9e0*/  S2R R8, SR_TID.X ;  /* 0x0000000000087919 */ /* 0x000e220000002100 */
[----:B------:R-:W-:-:S03]  /*1f9f0*/  MOV R22, R9 ;  /* 0x0000000900167202 */ /* 0x000fc60000000f00 */
[----:B------:R-:W1:Y:S01]  /*1fa00*/  S2R R9, SR_TID.X ;  /* 0x0000000000097919 */ /* 0x000e620000002100 */
[----:B0-----:R-:W-:Y:S02]  /*1fa10*/  LOP3.LUT R2, R8, 0x7, RZ, 0xc0, !PT ;  /* 0x0000000708027812 */ /* 0x001fe400078ec0ff */
[C---:B-1----:R-:W-:Y:S01]  /*1fa20*/  LOP3.LUT R8, R9.reuse, 0x1e0, RZ, 0xc0, !PT ;  /* 0x000001e009087812 */ /* 0x042fe200078ec0ff */
[-C--:B------:R-:W-:Y:S08]  /*1fa30*/  HMMA.16816.F32 R20, R20, R10.reuse, R12 ;  /* 0x0000000a1414723c */ /* 0x080ff0000000180c */
[----:B----4-:R-:W-:Y:S11]  /*1fa40*/  HMMA.16816.F32 R4, R4, R10, R24 ;  /* 0x0000000a0404723c */ /* 0x010ff60000001818 */
[----:B------:R-:W-:Y:S11]  /*1fa50*/  @!UPT UIADD3 URZ, URZ, URZ, URZ ;  /* 0x0000003f3f3ff290 */ /* 0x000ff6000fffe03f */
[----:B------:R-:W-:Y:S01]  /*1fa60*/  @!UPT UIADD3 URZ, URZ, URZ, URZ ;  /* 0x0000003f3f3ff290 */ /* 0x000fe2000fffe03f */
[----:B------:R-:W-:Y:S04]  /*1fa70*/  STL.64 [R1+0x120], R4 ;  /* 0x0001200401007387 */ /* 0x000fe80000100a00 */
[----:B------:R-:W-:Y:S04]  /*1fa80*/  STL.64 [R1+0x128], R6 ;  /* 0x0001280601007387 */ /* 0x000fe80000100a00 */
[----:B---3--:R-:W0:Y:S02]  /*1fa90*/  LDSM.16.MT88.4 R4, [R3+0x14000] ;  /* 0x014000000304783b */ /* 0x008e240000004200 */
[----:B0-----:R-:W-:Y:S01]  /*1faa0*/  IMAD.MOV.U32 R27, RZ, RZ, R7 ;  /* 0x000000ffff1b7224 */ /* 0x001fe200078e0007 */
[----:B------:R-:W-:Y:S01]  /*1fab0*/  SHF.L.U32 R7, R2, 0x4, RZ ;  /* 0x0000000402077819 */ /* 0x000fe200000006ff */
[----:B------:R-:W-:-:S04]  /*1fac0*/  IMAD.SHL.U32 R2, R9, 0x2, RZ ;  /* 0x0000000209027824 */ /* 0x000fc800078e00ff */
[----:B------:R-:W-:Y:S01]  /*1fad0*/  IMAD R8, R8, 0x100, R7 ;  /* 0x0000010008087824 */ /* 0x000fe200078e0207 */
[----:B------:R-:W-:-:S04]  /*1fae0*/  LOP3.LUT R9, R9, 0x7, RZ, 0xc0, !PT ;  /* 0x0000000709097812 */ /* 0x000fc800078ec0ff */
[----:B------:R-:W-:-:S04]  /*1faf0*/  LOP3.LUT R8, R8, 0x30, R2, 0x78, !PT ;  /* 0x0000003008087812 */ /* 0x000fc800078e7802 */
[----:B------:R-:W-:-:S04]  /*1fb00*/  LEA R8, R9, R8, 0xa ;  /* 0x0000000809087211 */ /* 0x000fc800078e50ff */
[----:B------:R-:W-:Y:S01]  /*1fb10*/  LOP3.LUT R8, R8, 0x40, RZ, 0x3c, !PT ;  /* 0x0000004008087812 */ /* 0x000fe200078e3cff */
[----:B------:R-:W-:Y:S01]  /*1fb20*/  IMAD.MOV.U32 R24, RZ, RZ, R4 ;  /* 0x000000ffff187224 */ /* 0x000fe200078e0004 */
[----:B------:R-:W-:Y:S01]  /*1fb30*/  MOV R25, R5 ;  /* 0x0000000500197202 */ /* 0x000fe20000000f00 */
[----:B------:R-:W-:Y:S02]  /*1fb40*/  IMAD.MOV.U32 R26, RZ, RZ, R6 ;  /* 0x000000ffff1a7224 */ /* 0x000fe400078e0006 */
[----:B------:R-:W0:Y:S04]  /*1fb50*/  LDSM.16.M88.4 R4, [R8+0x40100] ;  /* 0x040100000804783b */ /* 0x000e280000000200 */
[----:B------:R-:W-:Y:S04]  /*1fb60*/  STL.64 [R1+0x50c8], R26 ;  /* 0x0050c81a01007387 */ /* 0x000fe80000100a00 */
[----:B------:R1:W-:Y:S04]  /*1fb70*/  STL.64 [R1+0x50c0], R24 ;  /* 0x0050c01801007387 */ /* 0x0003e80000100a00 */
[----:B-1----:R-:W2:Y:S04]  /*1fb80*/  LDL.LU R24, [R1+0xc0] ;  /* 0x0000c00001187983 */ /* 0x002ea80000300800 */
[----:B------:R-:W2:Y:S04]  /*1fb90*/  LDL.LU R25, [R1+0xc4] ;  /* 0x0000c40001197983 */ /* 0x000ea80000300800 */
[----:B------:R-:W2:Y:S04]  /*1fba0*/  LDL.LU R26, [R1+0xc8] ;  /* 0x0000c800011a7983 */ /* 0x000ea80000300800 */
[----:B------:R-:W2:Y:S04]  /*1fbb0*/  LDL.LU R27, [R1+0xcc] ;  /* 0x0000cc00011b7983 */ /* 0x000ea80000300800 */
[----:B0-----:R-:W-:Y:S04]  /*1fbc0*/  STL [R1+0x4f74], R6 ;  /* 0x004f740601007387 */ /* 0x001fe80000100800 */
[----:B------:R-:W-:Y:S04]  /*1fbd0*/  STL [R1+0x4f70], R7 ;  /* 0x004f700701007387 */ /* 0x000fe80000100800 */
[----:B------:R-:W2:Y:S04]  /*1fbe0*/  LDL.LU.64 R14, [R1+0x50d8] ;  /* 0x0050d800010e7983 */ /* 0x000ea80000300a00 */
[----:B------:R-:W2:Y:S04]  /*1fbf0*/  LDL.LU.64 R12, [R1+0x50d0] ;  /* 0x0050d000010c7983 */ /* 0x000ea80000300a00 */
[----:B------:R0:W-:Y:S04]  /*1fc00*/  STL.64 [R1+0x150], R20 ;  /* 0x0001501401007387 */ /* 0x0001e80000100a00 */
[----:B------:R1:W-:Y:S04]  /*1fc10*/  STL.64 [R1+0x158], R22 ;  /* 0x0001581601007387 */ /* 0x0003e80000100a00 */
[----:B0-----:R-:W3:Y:S04]  /*1fc20*/  LDL.LU R20, [R1+0x190] ;  /* 0x0001900001147983 */ /* 0x001ee80000300800 */
[----:B------:R-:W3:Y:S04]  /*1fc30*/  LDL.LU R21, [R1+0x194] ;  /* 0x0001940001157983 */ /* 0x000ee80000300800 */
[----:B-1----:R-:W3:Y:S04]  /*1fc40*/  LDL.LU R22, [R1+0x198] ;  /* 0x0001980001167983 */ /* 0x002ee80000300800 */
[----:B------:R-:W3:Y:S04]  /*1fc50*/  LDL.LU R23, [R1+0x19c] ;  /* 0x00019c0001177983 */ /* 0x000ee80000300800 */
[----:B------:R-:W0:Y:S02]  /*1fc60*/  S2R R8, SR_TID.X ;  /* 0x0000000000087919 */ /* 0x000e240000002100 */
[----:B0-----:R-:W-:-:S02]  /*1fc70*/  LOP3.LUT R19, R8, 0x10, RZ, 0xc0, !PT ;  /* 0x0000001008137812 */ /* 0x001fc400078ec0ff */
[----:B------:R-:W-:-:S03]  /*1fc80*/  SHF.L.U32 R18, R8, 0x1, RZ ;  /* 0x0000000108127819 */ /* 0x000fc600000006ff */
[----:B------:R-:W-:Y:S01]  /*1fc90*/  IMAD.SHL.U32 R19, R19, 0x100, RZ ;  /* 0x0000010013137824 */ /* 0x000fe200078e00ff */
[----:B--2---:R-:W-:Y:S01]  /*1fca0*/  HMMA.16816.F32 R12, R12, R10, R24 ;  /* 0x0000000a0c0c723c */ /* 0x004fe20000001818 */
[----:B------:R-:W0:Y:S11]  /*1fcb0*/  LDSM.16.MT88.4 R24, [R3+0x14080] ;  /* 0x014080000318783b */ /* 0x000e360000004200 */
[----:B------:R-:W-:Y:S11]  /*1fcc0*/  @!UPT UIADD3 URZ, URZ, URZ, URZ ;  /* 0x0000003f3f3ff290 */ /* 0x000ff6000fffe03f */
[----:B------:R1:W-:Y:S01]  /*1fcd0*/  STL.64 [R1+0xc0], R12 ;  /* 0x0000c00c01007387 */ /* 0x0003e20000100a00 */
[----:B------:R-:W-:Y:S02]  /*1fce0*/  IMAD.MOV.U32 R7, RZ, RZ, R14 ;  /* 0x000000ffff077224 */ /* 0x000fe400078e000e */
[----:B------:R-:W-:Y:S01]  /*1fcf0*/  IMAD.MOV.U32 R6, RZ, RZ, R15 ;  /* 0x000000ffff067224 */ /* 0x000fe200078e000f */
[----:B0-----:R-:W-:Y:S01]  /*1fd00*/  MOV R15, R24 ;  /* 0x00000018000f7202 */ /* 0x001fe20000000f00 */
[----:B------:R-:W-:Y:S01]  /*1fd10*/  IMAD.MOV.U32 R14, RZ, RZ, R25 ;  /* 0x000000ffff0e7224 */ /* 0x000fe200078e0019 */
[----:B-1----:R-:W-:Y:S01]  /*1fd20*/  MOV R12, R27 ;  /* 0x0000001b000c7202 */ /* 0x002fe20000000f00 */
[----:B------:R-:W-:Y:S02]  /*1fd30*/  IMAD.MOV.U32 R13, RZ, RZ, R26 ;  /* 0x000000ffff0d7224 */ /* 0x000fe400078e001a */
[----:B------:R-:W0:Y:S04]  /*1fd40*/  LDSM.16.MT88.4 R24, [R3+0x14100] ;  /* 0x014100000318783b */ /* 0x000e280000004200 */
[----:B------:R-:W-:Y:S04]  /*1fd50*/  STL [R1+0x4fec], R6 ;  /* 0x004fec0601007387 */ /* 0x000fe80000100800 */
[----:B------:R1:W-:Y:S01]  /*1fd60*/  STL [R1+0x4fe8], R7 ;  /* 0x004fe80701007387 */ /* 0x0003e20000100800 */
[----:B0-----:R-:W-:Y:S01]  /*1fd70*/  IMAD.MOV.U32 R28, RZ, RZ, R24 ;  /* 0x000000ffff1c7224 */ /* 0x001fe200078e0018 */
[----:B-1----:R-:W-:Y:S01]  /*1fd80*/  MOV R7, R26 ;  /* 0x0000001a00077202 */ /* 0x002fe20000000f00 */
[----:B------:R-:W-:-:S02]  /*1fd90*/  IMAD.MOV.U32 R29, RZ, RZ, R25 ;  /* 0x000000ffff1d7224 */ /* 0x000fc400078e0019 */
[----:B------:R-:W-:Y:S02]  /*1fda0*/  IMAD.MOV.U32 R6, RZ, RZ, R27 ;  /* 0x000000ffff067224 */ /* 0x000fe400078e001b */
[----:B------:R-:W0:Y:S04]  /*1fdb0*/  LDSM.16.MT88.4 R24, [R3+0x14180] ;  /* 0x014180000318783b */ /* 0x000e280000004200 */
[----:B------:R-:W-:Y:S04]  /*1fdc0*/  STL.64 [R1+0x5078], R6 ;  /* 0x0050780601007387 */ /* 0x000fe80000100a00 */
[----:B------:R1:W-:Y:S04]  /*1fdd0*/  STL.64 [R1+0x5070], R4 ;  /* 0x0050700401007387 */ /* 0x0003e80000100a00 */
[----:B-1----:R-:W2:Y:S04]  /*1fde0*/  LDL.LU R4, [R1+0xb0] ;  /* 0x0000b00001047983 */ /* 0x002ea80000300800 */
[----:B------:R-:W2:Y:S04]  /*1fdf0*/  LDL.LU R5, [R1+0xb4] ;  /* 0x0000b40001057983 */ /* 0x000ea80000300800 */
[----:B------:R-:W2:Y:S04]  /*1fe00*/  LDL.LU R6, [R1+0xb8] ;  /* 0x0000b80001067983 */ /* 0x000ea80000300800 */
[----:B------:R-:W2:Y:S01]  /*1fe10*/  LDL.LU R7, [R1+0xbc] ;  /* 0x0000bc0001077983 */ /* 0x000ea20000300800 */
[----:B0-----:R-:W-:Y:S01]  /*1fe20*/  MOV R9, R26 ;  /* 0x0000001a00097202 */ /* 0x001fe20000000f00 */
[----:B------:R-:W-:-:S02]  /*1fe30*/  IMAD.MOV.U32 R2, RZ, RZ, R27 ;  /* 0x000000ffff027224 */ /* 0x000fc400078e001b */
[----:B------:R-:W-:Y:S01]  /*1fe40*/  IMAD.MOV.U32 R0, RZ, RZ, R24 ;  /* 0x000000ffff007224 */ /* 0x000fe200078e0018 */
[----:B------:R-:W4:Y:S01]  /*1fe50*/  LDL.LU.64 R26, [R1+0x50c8] ;  /* 0x0050c800011a7983 */ /* 0x000f220000300a00 */
[----:B------:R-:W-:-:S03]  /*1fe60*/  IMAD.MOV.U32 R8, RZ, RZ, R25 ;  /* 0x000000ffff087224 */ /* 0x000fc600078e0019 */
[----:B------:R-:W2:Y:S04]  /*1fe70*/  LDL.LU.64 R24, [R1+0x50c0] ;  /* 0x0050c00001187983 */ /* 0x000ea80000300a00 */
[----:B------:R0:W-:Y:S04]  /*1fe80*/  STL [R1+0x4ff0], R3 ;  /* 0x004ff00301007387 */ /* 0x0001e80000100800 */
[----:B0-----:R-:W0:Y:S02]  /*1fe90*/  S2R R3, SR_TID.X ;  /* 0x0000000000037919 */ /* 0x001e240000002100 */
[----:B0-----:R-:W-:-:S05]  /*1fea0*/  LOP3.LUT R3, R3, 0x7, RZ, 0xc0, !PT ;  /* 0x0000000703037812 */ /* 0x001fca00078ec0ff */
[----:B------:R-:W-:-:S05]  /*1feb0*/  IMAD R3, R3, 0x210, RZ ;  /* 0x0000021003037824 */ /* 0x000fca00078e02ff */
[----:B------:R-:W-:Y:S02]  /*1fec0*/  LOP3.LUT R3, R3, 0x10, R18, 0x78, !PT ;  /* 0x0000001003037812 */ /* 0x000fe400078e7812 */
[----:B------:R-:W3:Y:S02]  /*1fed0*/  LDL.LU R18, [R1+0x50bc] ;  /* 0x0050bc0001127983 */ /* 0x000ee40000300800 */
[----:B------:R-:W-:Y:S02]  /*1fee0*/  LOP3.LUT R3, R3, R19, RZ, 0xfc, !PT ;  /* 0x0000001303037212 */ /* 0x000fe400078efcff */
[----:B------:R-:W3:Y:S02]  /*1fef0*/  LDL.LU R19, [R1+0x50b8] ;  /* 0x0050b80001137983 */ /* 0x000ee40000300800 */
[-C--:B---3--:R-:W-:Y:S02]  /*1ff00*/  HMMA.16816.F32 R16, R16, R10.reuse, R20 ;  /* 0x0000000a1010723c */ /* 0x088fe40000001814 */
[----:B------:R-:W2:Y:S04]  /*1ff10*/  LDL.LU.64 R22, [R1+0x50b0] ;  /* 0x0050b00001167983 */ /* 0x000ea80000300a00 */
[----:B------:R-:W2:Y:S11]  /*1ff20*/  LDL.LU.64 R20, [R1+0x50a8] ;  /* 0x0050a80001147983 */ /* 0x000eb60000300a00 */
[----:B------:R-:W-:Y:S06]  /*1ff30*/  @!UPT UIADD3 URZ, URZ, URZ, URZ ;  /* 0x0000003f3f3ff290 */ /* 0x000fec000fffe03f */
[----:B------:R-:W-:Y:S04]  /*1ff40*/  STL.64 [R1+0x180], R16 ;  /* 0x0001801001007387 */ /* 0x000fe80000100a00 */
[----:B------:R2:W-:Y:S01]  /*1ff50*/  STL.64 [R1+0x188], R18 ;  /* 0x0001881201007387 */ /* 0x0005e20000100a00 */
[----:B------:R-:W-:Y:S01]  /*1ff60*/  LOP3.LUT R3, R3, 0x20, RZ, 0x3c, !PT ;  /* 0x0000002003037812 */ /* 0x000fe200078e3cff */
[----:B--2---:R-:W-:Y:S02]  /*1ff70*/  HMMA.16816.F32 R16, R20, R10, R4 ;  /* 0x0000000a1410723c */ /* 0x004fe40000001804 */
[----:B------:R-:W2:Y:S11]  /*1ff80*/  LDL.LU R4, [R1+0xa0] ;  /* 0x0000a00001047983 */ /* 0x000eb60000300800 */
[----:B------:R-:W-:Y:S10]  /*1ff90*/  @!UPT UIADD3 URZ, URZ, URZ, URZ ;  /* 0x0000003f3f3ff290 */ /* 0x000ff4000fffe03f */
[----:B------:R-:W-:Y:S04]  /*1ffa0*/  STL.64 [R1+0x170], R16 ;  /* 0x0001701001007387 */ /* 0x000fe80000100a00 */
[----:B------:R-:W-:Y:S04]  /*1ffb0*/  STL.64 [R1+0x178], R18 ;  /* 0x0001781201007387 */ /* 0x000fe80000100a00 */
[----:B------:R-:W0:Y:S01]  /*1ffc0*/  LDSM.16.MT88.4 R16, [R3+0x14000] ;  /* 0x014000000310783b */ /* 0x000e220000004200 */
[----:B------:R-:W-:-:S03]  /*1ffd0*/  IMAD.MOV.U32 R20, RZ, RZ, R24 ;  /* 0x000000ffff147224 */ /* 0x000fc600078e0018 */
[----:B------:R-:W2:Y:S01]  /*1ffe0*/  LDL.LU R5, [R1+0xa4] ;  /* 0x0000a40001057983 */ /* 0x000ea20000300800 */
[----:B------:R-:W-:-:S03]  /*1fff0*/  MOV R21, R25 ;  /* 0x0000001900157202 */ /* 0x000fc60000000f00 */
[----:B------:R-:W2:Y:S01]  /*20000*/  LDL.LU R6, [R1+0xa8] ;  /* 0x0000a80001067983 */ /* 0x000ea20000300800 */
[----:B----4-:R-:W-:-:S03]  /*20010*/  IMAD.MOV.U32 R22, RZ, RZ, R26 ;  /* 0x000000ffff167224 */ /* 0x010fc600078e001a */
[----:B------:R-:W2:Y:S01]  /*20020*/  LDL.LU R7, [R1+0xac] ;  /* 0x0000ac0001077983 */ /* 0x000ea20000300800 */
[----:B------:R-:W-:-:S03]  /*20030*/  IMAD.MOV.U32 R23, RZ, RZ, R27 ;  /* 0x000000ffff177224 */ /* 0x000fc600078e001b */
[----:B------:R-:W2:Y:S04]  /*20040*/  LDL.LU R24, [R1+0x50a4] ;  /* 0x0050a40001187983 */ /* 0x000ea80000300800 */
[----:B------:R-:W2:Y:S04]  /*20050*/  LDL.LU R25, [R1+0x50a0] ;  /* 0x0050a00001197983 */ /* 0x000ea80000300800 */
[----:B------:R-:W2:Y:S04]  /*20060*/  LDL.LU R26, [R1+0x509c] ;  /* 0x00509c00011a7983 */ /* 0x000ea80000300800 */
[----:B------:R-:W2:Y:S04]  /*20070*/  LDL.LU R27, [R1+0x5098] ;  /* 0x00509800011b7983 */ /* 0x000ea80000300800 */
[----:B0-----:R0:W-:Y:S04]  /*20080*/  STL.64 [R1+0x5030], R18 ;  /* 0x0050301201007387 */ /* 0x0011e80000100a00 */
[----:B------:R1:W-:Y:S01]  /*20090*/  STL.64 [R1+0x5028], R16 ;  /* 0x0050281001007387 */ /* 0x0003e20000100a00 */
[----:B0-----:R-:W-:Y:S01]  /*200a0*/  IMAD.MOV.U32 R18, RZ, RZ, R9 ;  /* 0x000000ffff127224 */ /* 0x001fe200078e0009 */
[----:B------:R-:W-:-:S02]  /*200b0*/  MOV R19, R2 ;  /* 0x0000000200137202 */ /* 0x000fc40000000f00 */
[----:B-1----:R-:W-:Y:S01]  /*200c0*/  MOV R16, R0 ;  /* 0x0000000000107202 */ /* 0x002fe20000000f00 */
[----:B------:R-:W-:Y:S01]  /*200d0*/  IMAD.MOV.U32 R17, RZ, RZ, R8 ;  /* 0x000000ffff117224 */ /* 0x000fe200078e0008 */
[----:B------:R-:W3:Y:S04]  /*200e0*/  LDL.LU R0, [R1+0x5094] ;  /* 0x0050940001007983 */ /* 0x000ee80000300800 */
[----:B------:R-:W4:Y:S04]  /*200f0*/  LDL.LU R8, [R1+0x5090] ;  /* 0x0050900001087983 */ /* 0x000f280000300800 */
[----:B------:R-:W3:Y:S04]  /*20100*/  LDL.LU R9, [R1+0x508c] ;  /* 0x00508c0001097983 */ /* 0x000ee80000300800 */
[----:B------:R-:W3:Y:S04]  /*20110*/  LDL.LU R2, [R1+0x5088] ;  /* 0x0050880001027983 */ /* 0x000ee80000300800 */
[----:B------:R-:W-:Y:S04]  /*20120*/  STL.64 [R1+0x5040], R18 ;  /* 0x0050401201007387 */ /* 0x000fe80000100a00 */
[----:B------:R0:W-:Y:S04]  /*20130*/  STL.64 [R1+0x5038], R16 ;  /* 0x0050381001007387 */ /* 0x0001e80000100a00 */
[----:B0-----:R-:W3:Y:S04]  /*20140*/  LDL.LU R16, [R1+0x70] ;  /* 0x0000700001107983 */ /* 0x001ee80000300800 */
[----:B------:R-:W3:Y:S01]  /*20150*/  LDL.LU R17, [R1+0x74] ;  /* 0x0000740001117983 */ /* 0x000ee20000300800 */
[----:B--2---:R-:W-:Y:S01]  /*20160*/  HMMA.16816.F32 R24, R24, R10, R4 ;  /* 0x0000000a1818723c */ /* 0x004fe20000001804 */
[----:B----4-:R-:W-:-:S02]  /*20170*/  IMAD.MOV.U32 R18, RZ, RZ, R8 ;  /* 0x000000ffff127224 */ /* 0x010fc400078e0008 */
[----:B------:R-:W2:Y:S01]  /*20180*/  LDL.LU R8, [R1+0x5084] ;  /* 0x0050840001087983 */ /* 0x000ea20000300800 */
[----:B---3--:R-:W-:-:S03]  /*20190*/  IMAD.MOV.U32 R19, RZ, RZ, R9 ;  /* 0x000000ffff137224 */ /* 0x008fc600078e0009 */
[----:B------:R-:W3:Y:S04]  /*201a0*/  LDL.LU R9, [R1+0x5080] ;  /* 0x0050800001097983 */ /* 0x000ee80000300800 */
[----:B------:R0:W-:Y:S02]  /*201b0*/  STL.64 [R1+0x5050], R18 ;  /* 0x0050501201007387 */ /* 0x0001e40000100a00 */
[----:B0-----:R-:W-:Y:S01]  /*201c0*/  IMAD.MOV.U32 R18, RZ, RZ, R13 ;  /* 0x000000ffff127224 */ /* 0x001fe200078e000d */
[----:B------:R-:W-:Y:S01]  /*201d0*/  MOV R19, R12 ;  /* 0x0000000c00137202 */ /* 0x000fe20000000f00 */
[----:B------:R0:W-:Y:S02]  /*201e0*/  STL.64 [R1+0x5048], R16 ;  /* 0x0050481001007387 */ /* 0x0001e40000100a00 */
[----:B0-----:R-:W-:Y:S01]  /*201f0*/  MOV R16, R15 ;  /* 0x0000000f00107202 */ /* 0x001fe20000000f00 */
[----:B------:R-:W-:-:S02]  /*20200*/  IMAD.MOV.U32 R17, RZ, RZ, R14 ;  /* 0x000000ffff117224 */ /* 0x000fc400078e000e */
[----:B------:R-:W0:Y:S04]  /*20210*/  LDSM.16.MT88.4 R12, [R3+0x14080] ;  /* 0x01408000030c783b */ /* 0x000e280000004200 */
[----:B0-----:R-:W-:Y:S04]  /*20220*/  STL.64 [R1+0x5060], R14 ;  /* 0x0050600e01007387 */ /* 0x001fe80000100a00 */
[----:B------:R0:W-:Y:S04]  /*20230*/  STL.64 [R1+0x5058], R12 ;  /* 0x0050580c01007387 */ /* 0x0001e80000100a00 */
[----:B0-----:R-:W4:Y:S04]  /*20240*/  LDL.LU R12, [R1+0x1b0] ;  /* 0x0001b000010c7983 */ /* 0x001f280000300800 */
[----:B------:R-:W4:Y:S04]  /*20250*/  LDL.LU R13, [R1+0x1b4] ;  /* 0x0001b400010d7983 */ /* 0x000f280000300800 */
[----:B------:R-:W4:Y:S04]  /*20260*/  LDL.LU R14, [R1+0x1b8] ;  /* 0x0001b800010e7983 */ /* 0x000f280000300800 */
[----:B------:R-:W4:Y:S04]  /*20270*/  LDL.LU R15, [R1+0x1bc] ;  /* 0x0001bc00010f7983 */ /* 0x000f280000300800 */
[----:B------:R-:W4:Y:S04]  /*20280*/  LDL.LU.64 R6, [R1+0x5078] ;  /* 0x0050780001067983 */ /* 0x000f280000300a00 */
[----:B------:R-:W4:Y:S04]  /*20290*/  LDL.LU.64 R4, [R1+0x5070] ;  /* 0x0050700001047983 */ /* 0x000f280000300a00 */
[----:B------:R0:W-:Y:S04]  /*202a0*/  STL.64 [R1+0x110], R24 ;  /* 0x0001101801007387 */ /* 0x0001e80000100a00 */
[----:B------:R2:W-:Y:S04]  /*202b0*/  STL.64 [R1+0x118], R26 ;  /* 0x0001181a01007387 */ /* 0x0005e80000100a00 */
[----:B0-----:R-:W4:Y:S04]  /*202c0*/  LDL.LU R24, [R1+0x90] ;  /* 0x0000900001187983 */ /* 0x001f280000300800 */
[----:B------:R-:W4:Y:S01]  /*202d0*/  LDL.LU R25, [R1+0x94] ;  /* 0x0000940001197983 */ /* 0x000f220000300800 */
[----:B--2---:R-:W-:-:S02]  /*202e0*/  IMAD.MOV.U32 R27, RZ, RZ, R8 ;  /* 0x000000ffff1b7224 */ /* 0x004fc400078e0008 */
[----:B---3--:R-:W-:Y:S02]  /*202f0*/  IMAD.MOV.U32 R26, RZ, RZ, R9 ;  /* 0x000000ffff1a7224 */ /* 0x008fe400078e0009 */
[----:B------:R-:W0:Y:S04]  /*20300*/  LDSM.16.MT88.4 R8, [R3+0x14100] ;  /* 0x014100000308783b */ /* 0x000e280000004200 */
[----:B0-----:R-:W-:Y:S04]  /*20310*/  STL.64 [R1+0x5020], R10 ;  /* 0x0050200a01007387 */ /* 0x001fe80000100a00 */
[----:B------:R0:W-:Y:S04]  /*20320*/  STL.64 [R1+0x5018], R8 ;  /* 0x0050180801007387 */ /* 0x0001e80000100a00 */
[----:B0-----:R-:W2:Y:S04]  /*20330*/  LDL.LU R8, [R1+0x60] ;  /* 0x0000600001087983 */ /* 0x001ea80000300800 */
[----:B------:R-:W2:Y:S04]  /*20340*/  LDL.LU R9, [R1+0x64] ;  /* 0x0000640001097983 */ /* 0x000ea80000300800 */
[----:B------:R-:W2:Y:S04]  /*20350*/  LDL.LU R10, [R1+0x68] ;  /* 0x00006800010a7983 */ /* 0x000ea80000300800 */
[----:B------:R-:W2:Y:S01]  /*20360*/  LDL.LU R11, [R1+0x6c] ;  /* 0x00006c00010b7983 */ /* 0x000ea20000300800 */
[-C--:B----4-:R-:W-:Y:S03]  /*20370*/  HMMA.16816.F32 R24, R20, R4.reuse, R24 ;  /* 0x000000041418723c */ /* 0x090fe60000001818 */
[----:B------:R-:W0:Y:S05]  /*20380*/  LDSM.16.MT88.4 R20, [R3+0x14180] ;  /* 0x014180000314783b */ /* 0x000e2a0000004200 */
[----:B------:R-:W-:Y:S01]  /*20390*/  HMMA.16816.F32 R16, R16, R4, R12 ;  /* 0x000000041010723c */ /* 0x000fe2000000180c */
[----:B0-----:R0:W-:Y:S11]  /*203a0*/  STL [R1+0x5004], R20 ;  /* 0x0050041401007387 */ /* 0x0011f60000100800 */
[----:B------:R-:W-:Y:S03]  /*203b0*/  @!UPT UIADD3 URZ, URZ, URZ, URZ ;  /* 0x0000003f3f3ff290 */ /* 0x000fe6000fffe03f */
[----:B------:R-:W-:Y:S04]  /*203c0*/  STL.64 [R1+0x140], R24 ;  /* 0x0001401801007387 */ /* 0x000fe80000100a00 */
[----:B------:R-:W-:Y:S04]  /*203d0*/  STL.64 [R1+0x148], R26 ;  /* 0x0001481a01007387 */ /* 0x000fe80000100a00 */
[----:B------:R-:W1:Y:S04]  /*203e0*/  LDSM.16.MT88.4 R24, [R2+0x14000] ;  /* 0x014000000218783b */ /* 0x000e680000004200 */
[----:B------:R3:W-:Y:S04]  /*203f0*/  STL [R1+0x5000], R21 ;  /* 0x0050001501007387 */ /* 0x0007e80000100800 */
[----:B------:R4:W-:Y:S04]  /*20400*/  STL [R1+0x4ffc], R22 ;  /* 0x004ffc1601007387 */ /* 0x0009e80000100800 */
[----:B------:R4:W-:Y:S04]  /*20410*/  STL [R1+0x4ff8], R23 ;  /* 0x004ff81701007387 */ /* 0x0009e80000100800 */
[----:B0-----:R-:W2:Y:S04]  /*20420*/  LDL.LU R20, [R1+0x40] ;  /* 0x0000400001147983 */ /* 0x001ea80000300800 */
[----:B---3--:R-:W2:Y:S04]  /*20430*/  LDL.LU R21, [R1+0x44] ;  /* 0x0000440001157983 */ /* 0x008ea80000300800 */
[----:B----4-:R-:W2:Y:S04]  /*20440*/  LDL.LU R22, [R1+0x48] ;  /* 0x0000480001167983 */ /* 0x010ea80000300800 */
[----:B------:R-:W2:Y:S04]  /*20450*/  LDL.LU R23, [R1+0x4c] ;  /* 0x00004c0001177983 */ /* 0x000ea80000300800 */
[----:B-1----:R0:W-:Y:S04]  /*20460*/  STL [R1+0x5010], R24 ;  /* 0x0050101801007387 */ /* 0x0021e80000100800 */
[----:B------:R1:W-:Y:S04]  /*20470*/  STL [R1+0x500c], R25 ;  /* 0x00500c1901007387 */ /* 0x0003e80000100800 */
[----:B------:R-:W-:Y:S01]  /*20480*/  STL [R1+0x5008], R26 ;  /* 0x0050081a01007387 */ /* 0x000fe20000100800 */
[----:B0-----:R-:W-:-:S03]  /*20490*/  MOV R24, R28 ;  /* 0x0000001c00187202 */ /* 0x001fc60000000f00 */
[----:B------:R-:W-:Y:S01]  /*204a0*/  STL [R1+0x4ff4], R27 ;  /* 0x004ff41b01007387 */ /* 0x000fe20000100800 */
[----:B-1----:R-:W-:-:S03]  /*204b0*/  IMAD.MOV.U32 R25, RZ, RZ, R29 ;  /* 0x000000ffff197224 */ /* 0x002fc600078e001d */
[----:B------:R-:W3:Y:S04]  /*204c0*/  LDL.LU R28, [R1+0x506c] ;  /* 0x00506c00011c7983 */ /* 0x000ee80000300800 */
[----:B------:R-:W4:Y:S04]  /*204d0*/  LDL.LU R29, [R1+0x5068] ;  /* 0x00506800011d7983 */ /* 0x000f280000300800 */
[----:B------:R-:W2:Y:S04]  /*204e0*/  LDL.LU.64 R14, [R1+0x5060] ;  /* 0x00506000010e7983 */ /* 0x000ea80000300a00 */
[----:B------:R-:W2:Y:S04]  /*204f0*/  LDL.LU.64 R12, [R1+0x5058] ;  /* 0x00505800010c7983 */ /* 0x000ea80000300a00 */
[----:B------:R-:W-:Y:S04]  /*20500*/  STL.64 [R1+0x130], R16 ;  /* 0x0001301001007387 */ /* 0x000fe80000100a00 */
[----:B------:R0:W-:Y:S04]  /*20510*/  STL.64 [R1+0x138], R18 ;  /* 0x0001381201007387 */ /* 0x0001e80000100a00 */
[----:B0-----:R-:W2:Y:S04]  /*20520*/  LDL.LU.64 R18, [R1+0x5050] ;  /* 0x0050500001127983 */ /* 0x001ea80000300a00 */
[----:B------:R-:W2:Y:S01]  /*20530*/  LDL.LU.64 R16, [R1+0x5048] ;  /* 0x0050480001107983 */ /* 0x000ea20000300a00 */
[----:B------:R-:W-:Y:S01]  /*20540*/  IMAD.MOV.U32 R26, RZ, RZ, R7 ;  /* 0x000000ffff1a7224 */ /* 0x000fe200078e0007 */
[----:B------:R-:W-:-:S07]  /*20550*/  MOV R27, R6 ;  /* 0x00000006001b7202 */ /* 0x000fce0000000f00 */
[-C--:B--2---:R-:W-:Y:S01]  /*20560*/  HMMA.16816.F32 R24, R24, R4.reuse, R16 ;  /* 0x000000041818723c */ /* 0x084fe20000001810 */
[----:B------:R-:W2:Y:S04]  /*20570*/  LDL.LU.64 R18, [R1+0x5040] ;  /* 0x0050400001127983 */ /* 0x000ea80000300a00 */
[----:B------:R-:W2:Y:S11]  /*20580*/  LDL.LU.64 R16, [R1+0x5038] ;  /* 0x0050380001107983 */ /* 0x000eb60000300a00 */
[----:B------:R-:W-:Y:S07]  /*20590*/  @!UPT UIADD3 URZ, URZ, URZ, URZ ;  /* 0x0000003f3f3ff290 */ /* 0x000fee000fffe03f */
[----:B------:R-:W-:Y:S04]  /*205a0*/  STL.64 [R1+0x30], R24 ;  /* 0x0000301801007387 */ /* 0x000fe80000100a00 */
[----:B------:R-:W-:Y:S01]  /*205b0*/  STL.64 [R1+0x38], R26 ;  /* 0x0000381a01007387 */ /* 0x000fe20000100a00 */
[----:B--2---:R-:W-:Y:S03]  /*205c0*/  HMMA.16816.F32 R20, R16, R4, R20 ;  /* 0x000000041014723c */ /* 0x004fe60000001814 */
        /* <DEDUP_REMOVED lines=9> */
[----:B------:R1:W-:Y:S04]  /*20660*/  STL [R1+0x5014], R27 ;  /* 0x0050141b01007387 */ /* 0x0003e80000100800 */
[----:B------:R-:W2:Y:S04]  /*20670*/  LDL.LU R24, [R1+0x80] ;  /* 0x0000800001187983 */ /* 0x000ea80000300800 */
[----:B------:R-:W2:Y:S04]  /*20680*/  LDL.LU R25, [R1+0x84] ;  /* 0x0000840001197983 */ /* 0x000ea80000300800 */
[----:B------:R-:W2:Y:S04]  /*20690*/  LDL.LU R26, [R1+0x88] ;  /* 0x00008800011a7983 */ /* 0x000ea80000300800 */
[----:B-1----:R-:W2:Y:S01]  /*206a0*/  LDL.LU R27, [R1+0x8c] ;  /* 0x00008c00011b7983 */ /* 0x002ea20000300800 */
[----:B0-----:R-:W-:Y:S01]  /*206b0*/  IMAD.MOV.U32 R22, RZ, RZ, R18 ;  /* 0x000000ffff167224 */ /* 0x001fe200078e0012 */
[----:B------:R-:W-:Y:S01]  /*206c0*/  MOV R21, R17 ;  /* 0x0000001100157202 */ /* 0x000fe20000000f00 */
[----:B------:R-:W-:-:S02]  /*206d0*/  IMAD.MOV.U32 R23, RZ, RZ, R19 ;  /* 0x000000ffff177224 */ /* 0x000fc400078e0013 */
[----:B------:R-:W-:Y:S01]  /*206e0*/  IMAD.MOV.U32 R20, RZ, RZ, R16 ;  /* 0x000000ffff147224 */ /* 0x000fe200078e0010 */
[----:B------:R-:W2:Y:S04]  /*206f0*/  LDL.LU.64 R18, [R1+0x5030] ;  /* 0x0050300001127983 */ /* 0x000ea80000300a00 */
[----:B------:R-:W2:Y:S01]  /*20700*/  LDL.LU.64 R16, [R1+0x5028] ;  /* 0x0050280001107983 */ /* 0x000ea20000300a00 */
[-C--:B------:R-:W-:Y:S08]  /*20710*/  HMMA.16816.F32 R8, R12, R4.reuse, R8 ;  /* 0x000000040c08723c */ /* 0x080ff00000001808 */
[----:B--2---:R-:W-:Y:S01]  /*20720*/  HMMA.16816.F32 R24, R16, R4, R24 ;  /* 0x000000041018723c */ /* 0x004fe20000001818 */
[----:B------:R-:W2:Y:S11]  /*20730*/  LDL.LU R16, [R1+0x50] ;  /* 0x0000500001107983 */ /* 0x000eb60000300800 */
[----:B------:R-:W-:Y:S11]  /*20740*/  @!UPT UIADD3 URZ, URZ, URZ, URZ ;  /* 0x0000003f3f3ff290 */ /* 0x000ff6000fffe03f */
[----:B------:R-:W-:Y:S04]  /*20750*/  STL.64 [R1+0xb0], R24 ;  /* 0x0000b01801007387 */ /* 0x000fe80000100a00 */
[----:B------:R-:W-:Y:S04]  /*20760*/  STL.64 [R1+0xb8], R26 ;  /* 0x0000b81a01007387 */ /* 0x000fe80000100a00 */
[----:B------:R-:W2:Y:S04]  /*20770*/  LDL.LU R17, [R1+0x54] ;  /* 0x0000540001117983 */ /* 0x000ea80000300800 */
[----:B------:R-:W2:Y:S04]  /*20780*/  LDL.LU R18, [R1+0x58] ;  /* 0x0000580001127983 */ /* 0x000ea80000300800 */
[----:B------:R-:W2:Y:S04]  /*20790*/  LDL.LU R19, [R1+0x5c] ;  /* 0x00005c0001137983 */ /* 0x000ea80000300800 */
[----:B------:R-:W2:Y:S04]  /*207a0*/  LDL.LU R12, [R1+0xd0] ;  /* 0x0000d000010c7983 */ /* 0x000ea80000300800 */
[----:B------:R-:W-:Y:S04]  /*207b0*/  STL.64 [R1+0xf0], R8 ;  /* 0x0000f00801007387 */ /* 0x000fe80000100a00 */
[----:B------:R-:W-:Y:S04]  /*207c0*/  STL.64 [R1+0xf8], R10 ;  /* 0x0000f80a01007387 */ /* 0x000fe80000100a00 */
[----:B------:R-:W0:Y:S04]  /*207d0*/  LDSM.16.MT88.4 R8, [R2+0x14180] ;  /* 0x014180000208783b */ /* 0x000e280000004200 */
[----:B------:R-:W2:Y:S01]  /*207e0*/  LDL.LU R13, [R1+0xd4] ;  /* 0x0000d400010d7983 */ /* 0x000ea20000300800 */
[----:B0-----:R-:W-:Y:S01]  /*207f0*/  IMAD.MOV.U32 R25, RZ, RZ, R10 ;  /* 0x000000ffff197224 */ /* 0x001fe200078e000a */
[----:B------:R-:W-:Y:S01]  /*20800*/  MOV R24, R9 ;  /* 0x0000000900187202 */ /* 0x000fe20000000f00 */
[----:B------:R-:W-:-:S02]  /*20810*/  IMAD.MOV.U32 R26, RZ, RZ, R11 ;  /* 0x000000ffff1a7224 */ /* 0x000fc400078e000b */
[----:B------:R-:W-:Y:S01]  /*20820*/  IMAD.MOV.U32 R27, RZ, RZ, R8 ;  /* 0x000000ffff1b7224 */ /* 0x000fe200078e0008 */
[----:B------:R-:W2:Y:S04]  /*20830*/  LDL.LU.64 R10, [R1+0x5020] ;  /* 0x00502000010a7983 */ /* 0x000ea80000300a00 */
[----:B------:R-:W2:Y:S01]  /*20840*/  LDL.LU.64 R8, [R1+0x5018] ;  /* 0x0050180001087983 */ /* 0x000ea20000300a00 */
[----:B----4-:R-:W-:Y:S01]  /*20850*/  MOV R14, R29 ;  /* 0x0000001d000e7202 */ /* 0x010fe20000000f00 */
[----:B---3--:R-:W-:Y:S02]  /*20860*/  IMAD.MOV.U32 R15, RZ, RZ, R28 ;  /* 0x000000ffff0f7224 */ /* 0x008fe400078e001c */
[----:B------:R-:W-:Y:S01]  /*20870*/  STL [R1+0x4f78], R2 ;  /* 0x004f780201007387 */ /* 0x000fe20000100800 */
[----:B--2---:R-:W-:Y:S11]  /*20880*/  HMMA.16816.F32 R8, R8, R4, R16 ;  /* 0x000000040808723c */ /* 0x004ff60000001810 */
[----:B------:R-:W-:Y:S11]  /*20890*/  @!UPT UIADD3 URZ, URZ, URZ, URZ ;  /* 0x0000003f3f3ff290 */ /* 0x000ff6000fffe03f */
[----:B------:R-:W-:Y:S01]  /*208a0*/  @!UPT UIADD3 URZ, URZ, URZ, URZ ;  /* 0x0000003f3f3ff290 */ /* 0x000fe2000fffe03f */
[----:B------:R-:W-:Y:S01]  /*208b0*/  STL.64 [R1+0x40], R8 ;  /* 0x0000400801007387 */ /* 0x000fe20000100a00 */
[----:B------:R-:W-:Y:S01]  /*208c0*/  MOV R29, R10 ;  /* 0x0000000a001d7202 */ /* 0x000fe20000000f00 */
[----:B------:R-:W-:Y:S02]  /*208d0*/  IMAD.MOV.U32 R28, RZ, RZ, R11 ;  /* 0x000000ffff1c7224 */ /* 0x000fe400078e000b */
[----:B------:R-:W0:Y:S04]  /*208e0*/  LDSM.16.MT88.4 R8, [R0+0x14000] ;  /* 0x014000000008783b */ /* 0x000e280000004200 */
[----:B------:R-:W2:Y:S04]  /*208f0*/  LDL.LU R16, [R1+0xe0] ;  /* 0x0000e00001107983 */ /* 0x000ea80000300800 */
[----:B------:R-:W2:Y:S04]  /*20900*/  LDL.LU R17, [R1+0xe4] ;  /* 0x0000e40001117983 */ /* 0x000ea80000300800 */
[----:B------:R-:W2:Y:S04]  /*20910*/  LDL.LU R18, [R1+0xe8] ;  /* 0x0000e80001127983 */ /* 0x000ea80000300800 */
[----:B------:R-:W2:Y:S04]  /*20920*/  LDL.LU R19, [R1+0xec] ;  /* 0x0000ec0001137983 */ /* 0x000ea80000300800 */
[----:B------:R-:W-:Y:S04]  /*20930*/  STL [R1+0x4fa0], R28 ;  /* 0x004fa01c01007387 */ /* 0x000fe80000100800 */
[----:B------:R-:W-:Y:S04]  /*20940*/  STL [R1+0x4f7c], R29 ;  /* 0x004f7c1d01007387 */ /* 0x000fe80000100800 */
[----:B0-----:R0:W-:Y:S04]  /*20950*/  STL.64 [R1+0x4fb0], R10 ;  /* 0x004fb00a01007387 */ /* 0x0011e80000100a00 */
[----:B------:R1:W-:Y:S01]  /*20960*/  STL.64 [R1+0x4fa8], R8 ;  /* 0x004fa80801007387 */ /* 0x0003e20000100a00 */
[----:B0-----:R-:W-:-:S02]  /*20970*/  IMAD.MOV.U32 R10, RZ, RZ, R25 ;  /* 0x000000ffff0a7224 */ /* 0x001fc400078e0019 */
[----:B------:R-:W-:Y:S02]  /*20980*/  IMAD.MOV.U32 R11, RZ, RZ, R26 ;  /* 0x000000ffff0b7224 */ /* 0x000fe400078e001a */
[----:B-1----:R-:W-:Y:S01]  /*20990*/  IMAD.MOV.U32 R8, RZ, RZ, R27 ;  /* 0x000000ffff087224 */ /* 0x002fe200078e001b */
[----:B------:R-:W-:Y:S01]  /*209a0*/  MOV R9, R24 ;  /* 0x0000001800097202 */ /* 0x000fe20000000f00 */
[----:B------:R-:W3:Y:S04]  /*209b0*/  LDL.LU R27, [R1+0x5014] ;  /* 0x00501400011b7983 */ /* 0x000ee80000300800 */
[----:B------:R-:W2:Y:S04]  /*209c0*/  LDL.LU R24, [R1+0x5010] ;  /* 0x0050100001187983 */ /* 0x000ea80000300800 */
[----:B------:R-:W2:Y:S04]  /*209d0*/  LDL.LU R25, [R1+0x500c] ;  /* 0x00500c0001197983 */ /* 0x000ea80000300800 */
[----:B------:R-:W2:Y:S04]  /*209e0*/  LDL.LU R26, [R1+0x5008] ;  /* 0x00500800011a7983 */ /* 0x000ea80000300800 */
[----:B------:R0:W-:Y:S04]  /*209f0*/  STL.64 [R1+0x4fc0], R10 ;  /* 0x004fc00a01007387 */ /* 0x0001e80000100a00 */
[----:B------:R1:W-:Y:S01]  /*20a00*/  STL.64 [R1+0x4fb8], R8 ;  /* 0x004fb80801007387 */ /* 0x0003e20000100a00 */
[----:B0-----:R-:W-:Y:S01]  /*20a10*/  IMAD.MOV.U32 R10, RZ, RZ, R22 ;  /* 0x000000ffff0a7224 */ /* 0x001fe200078e0016 */
[----:B------:R-:W-:-:S02]  /*20a20*/  MOV R11, R23 ;  /* 0x00000017000b7202 */ /* 0x000fc40000000f00 */
[----:B-1----:R-:W-:Y:S01]  /*20a30*/  MOV R8, R20 ;  /* 0x0000001400087202 */ /* 0x002fe20000000f00 */
[----:B------:R-:W-:Y:S01]  /*20a40*/  IMAD.MOV.U32 R9, RZ, RZ, R21 ;  /* 0x000000ffff097224 */ /* 0x000fe200078e0015 */
[----:B------:R-:W4:Y:S04]  /*20a50*/  LDL.LU R20, [R1+0x5004] ;  /* 0x0050040001147983 */ /* 0x000f280000300800 */
[----:B------:R-:W4:Y:S04]  /*20a60*/  LDL.LU R21, [R1+0x5000] ;  /* 0x0050000001157983 */ /* 0x000f280000300800 */
[----:B------:R-:W4:Y:S04]  /*20a70*/  LDL.LU R22, [R1+0x4ffc] ;  /* 0x004ffc0001167983 */ /* 0x000f280000300800 */
[----:B------:R-:W4:Y:S04]  /*20a80*/  LDL.LU R23, [R1+0x4ff8] ;  /* 0x004ff80001177983 */ /* 0x000f280000300800 */
[----:B------:R0:W-:Y:S04]  /*20a90*/  STL.64 [R1+0x4fd0], R10 ;  /* 0x004fd00a01007387 */ /* 0x0001e80000100a00 */
[----:B------:R1:W-:Y:S01]  /*20aa0*/  STL.64 [R1+0x4fc8], R8 ;  /* 0x004fc80801007387 */ /* 0x0003e20000100a00 */
[----:B0-----:R-:W-:Y:S01]  /*20ab0*/  MOV R10, R6 ;  /* 0x00000006000a7202 */ /* 0x001fe20000000f00 */
[----:B------:R-:W-:-:S02]  /*20ac0*/  IMAD.MOV.U32 R11, RZ, RZ, R7 ;  /* 0x000000ffff0b7224 */ /* 0x000fc400078e0007 */
[----:B-1----:R-:W-:Y:S02]  /*20ad0*/  IMAD.MOV.U32 R9, RZ, RZ, R3 ;  /* 0x000000ffff097224 */ /* 0x002fe400078e0003 */
[----:B---3--:R-:W-:Y:S02]  /*20ae0*/  IMAD.MOV.U32 R8, RZ, RZ, R27 ;  /* 0x000000ffff087224 */ /* 0x008fe400078e001b */
[----:B------:R-:W2:Y:S04]  /*20af0*/  LDL.LU R27, [R1+0x4ff4] ;  /* 0x004ff400011b7983 */ /* 0x000ea80000300800 */
[----:B------:R-:W3:Y:S04]  /*20b00*/  LDL.LU R3, [R1+0x4ff0] ;  /* 0x004ff00001037983 */ /* 0x000ee80000300800 */
[----:B------:R-:W2:Y:S04]  /*20b10*/  LDL.LU R6, [R1+0x4fec] ;  /* 0x004fec0001067983 */ /* 0x000ea80000300800 */
[----:B------:R-:W2:Y:S01]  /*20b20*/  LDL.LU R7, [R1+0x4fe8] ;  /* 0x004fe80001077983 */ /* 0x000ea20000300800 */
[-C--:B----4-:R-:W-:Y:S03]  /*20b30*/  HMMA.16816.F32 R12, R20, R4.reuse, R12 ;  /* 0x00000004140c723c */ /* 0x090fe6000000180c */
[----:B------:R-:W4:Y:S11]  /*20b40*/  LDL.LU R20, [R1+0x120] ;  /* 0x0001200001147983 */ /* 0x000f360000300800 */
[----:B------:R-:W-:Y:S09]  /*20b50*/  @!UPT UIADD3 URZ, URZ, URZ, URZ ;  /* 0x0000003f3f3ff290 */ /* 0x000ff2000fffe03f */
[----:B------:R-:W-:Y:S04]  /*20b60*/  STL.64 [R1+0x80], R12 ;  /* 0x0000800c01007387 */ /* 0x000fe80000100a00 */
[----:B------:R-:W-:Y:S04]  /*20b70*/  STL.64 [R1+0x88], R14 ;  /* 0x0000880e01007387 */ /* 0x000fe80000100a00 */
[----:B------:R-:W4:Y:S04]  /*20b80*/  LDL.LU R21, [R1+0x124] ;  /* 0x0001240001157983 */ /* 0x000f280000300800 */
[----:B------:R-:W2:Y:S04]  /*20b90*/  LDL.LU R22, [R1+0x128] ;  /* 0x0001280001167983 */ /* 0x000ea80000300800 */
[----:B------:R-:W2:Y:S04]  /*20ba0*/  LDL.LU R23, [R1+0x12c] ;  /* 0x00012c0001177983 */ /* 0x000ea80000300800 */
[----:B------:R-:W-:Y:S04]  /*20bb0*/  LDSM.16.MT88.4 R12, [R0+0x14080] ;  /* 0x01408000000c783b */ /* 0x000fe80000004200 */
[----:B--2---:R-:W-:Y:S04]  /*20bc0*/  STL.64 [R1+0x4fe0], R22 ;  /* 0x004fe01601007387 */ /* 0x004fe80000100a00 */
[----:B----4-:R0:W-:Y:S04]  /*20bd0*/  STL.64 [R1+0x4fd8], R20 ;  /* 0x004fd81401007387 */ /* 0x0101e80000100a00 */
[----:B0-----:R-:W2:Y:S04]  /*20be0*/  LDL.LU R20, [R1+0x160] ;  /* 0x0001600001147983 */ /* 0x001ea80000300800 */
[----:B------:R-:W2:Y:S04]  /*20bf0*/  LDL.LU R21, [R1+0x164] ;  /* 0x0001640001157983 */ /* 0x000ea80000300800 */
[----:B------:R-:W2:Y:S04]  /*20c00*/  LDL.LU R22, [R1+0x168] ;  /* 0x0001680001167983 */ /* 0x000ea80000300800 */
[----:B------:R-:W2:Y:S01]  /*20c10*/  LDL.LU R23, [R1+0x16c] ;  /* 0x00016c0001177983 */ /* 0x000ea20000300800 */
[-C--:B------:R-:W-:Y:S03]  /*20c20*/  HMMA.16816.F32 R24, R24, R4.reuse, R16 ;  /* 0x000000041818723c */ /* 0x080fe60000001810 */
[----:B------:R-:W0:Y:S11]  /*20c30*/  LDSM.16.MT88.4 R16, [R0+0x14100] ;  /* 0x014100000010783b */ /* 0x000e360000004200 */
[----:B------:R-:W-:Y:S09]  /*20c40*/  @!UPT UIADD3 URZ, URZ, URZ, URZ ;  /* 0x0000003f3f3ff290 */ /* 0x000ff2000fffe03f */
[----:B------:R-:W-:Y:S04]  /*20c50*/  STL.64 [R1+0x60], R24 ;  /* 0x0000601801007387 */ /* 0x000fe80000100a00 */
[----:B------:R-:W-:Y:S04]  /*20c60*/  STL.64 [R1+0x68], R26 ;  /* 0x0000681a01007387 */ /* 0x000fe80000100a00 */
[----:B------:R-:W1:Y:S04]  /*20c70*/  LDSM.16.MT88.4 R24, [R0+0x14180] ;  /* 0x014180000018783b */ /* 0x000e680000004200 */
[----:B0-----:R-:W-:Y:S04]  /*20c80*/  STL.64 [R1+0x4f98], R18 ;  /* 0x004f981201007387 */ /* 0x001fe80000100a00 */
[----:B------:R0:W-:Y:S04]  /*20c90*/  STL.64 [R1+0x4f90], R16 ;  /* 0x004f901001007387 */ /* 0x0001e80000100a00 */
[----:B0-----:R-:W4:Y:S04]  /*20ca0*/  LDL.LU R16, [R1+0x150] ;  /* 0x0001500001107983 */ /* 0x001f280000300800 */
[----:B------:R-:W4:Y:S04]  /*20cb0*/  LDL.LU R17, [R1+0x154] ;  /* 0x0001540001117983 */ /* 0x000f280000300800 */
[----:B------:R-:W4:Y:S04]  /*20cc0*/  LDL.LU R18, [R1+0x158] ;  /* 0x0001580001127983 */ /* 0x000f280000300800 */
[----:B------:R-:W4:Y:S04]  /*20cd0*/  LDL.LU R19, [R1+0x15c] ;  /* 0x00015c0001137983 */ /* 0x000f280000300800 */
[----:B-1----:R-:W-:Y:S04]  /*20ce0*/  STL.64 [R1+0x4f88], R26 ;  /* 0x004f881a01007387 */ /* 0x002fe80000100a00 */
[----:B------:R0:W-:Y:S04]  /*20cf0*/  STL.64 [R1+0x4f80], R24 ;  /* 0x004f801801007387 */ /* 0x0001e80000100a00 */
[----:B0-----:R-:W3:Y:S04]  /*20d00*/  LDL.LU R24, [R1+0xc0] ;  /* 0x0000c00001187983 */ /* 0x001ee80000300800 */
[----:B------:R-:W3:Y:S01]  /*20d10*/  LDL.LU R25, [R1+0xc4] ;  /* 0x0000c40001197983 */ /* 0x000ee20000300800 */
[-C--:B--2---:R-:W-:Y:S03]  /*20d20*/  HMMA.16816.F32 R8, R8, R4.reuse, R20 ;  /* 0x000000040808723c */ /* 0x084fe60000001814 */
[----:B------:R-:W2:Y:S04]  /*20d30*/  LDL.LU.64 R22, [R1+0x4fe0] ;  /* 0x004fe00001167983 */ /* 0x000ea80000300a00 */
[----:B------:R-:W2:Y:S11]  /*20d40*/  LDL.LU.64 R20, [R1+0x4fd8] ;  /* 0x004fd80001147983 */ /* 0x000eb60000300a00 */
[----:B------:R-:W-:Y:S05]  /*20d50*/  @!UPT UIADD3 URZ, URZ, URZ, URZ ;  /* 0x0000003f3f3ff290 */ /* 0x000fea000fffe03f */
[----:B------:R-:W-:Y:S04]  /*20d60*/  STL.64 [R1+0x50], R8 ;  /* 0x0000500801007387 */ /* 0x000fe80000100a00 */
[----:B------:R0:W-:Y:S04]  /*20d70*/  STL.64 [R1+0x58], R10 ;  /* 0x0000580a01007387 */ /* 0x0001e80000100a00 */
[----:B0-----:R-:W2:Y:S04]  /*20d80*/  LDL.LU.64 R10, [R1+0x4fd0] ;  /* 0x004fd000010a7983 */ /* 0x001ea80000300a00 */
[----:B------:R-:W2:Y:S01]  /*20d90*/  LDL.LU.64 R8, [R1+0x4fc8] ;  /* 0x004fc80001087983 */ /* 0x000ea20000300a00 */
[----:B------:R-:W-:Y:S01]  /*20da0*/  IMAD.MOV.U32 R26, RZ, RZ, R7 ;  /* 0x000000ffff1a7224 */ /* 0x000fe200078e0007 */
[----:B------:R-:W-:Y:S01]  /*20db0*/  MOV R27, R6 ;  /* 0x00000006001b7202 */ /* 0x000fe20000000f00 */
[----:B--2---:R-:W-:Y:S01]  /*20dc0*/  HMMA.16816.F32 R20, R8, R4, R20 ;  /* 0x000000040814723c */ /* 0x004fe20000001814 */
[----:B---3--:R-:W0:Y:S11]  /*20dd0*/  LDSM.16.MT88.4 R8, [R3+0x16000] ;  /* 0x016000000308783b */ /* 0x008e360000004200 */
[----:B------:R-:W-:Y:S11]  /*20de0*/  @!UPT UIADD3 URZ, URZ, URZ, URZ ;  /* 0x0000003f3f3ff290 */ /* 0x000ff6000fffe03f */
[----:B------:R1:W-:Y:S04]  /*20df0*/  STL.64 [R1+0x90], R20 ;  /* 0x0000901401007387 */ /* 0x0003e80000100a00 */
[----:B------:R2:W-:Y:S01]  /*20e00*/  STL.64 [R1+0x98], R22 ;  /* 0x0000981601007387 */ /* 0x0005e20000100a00 */
[----:B0-----:R-:W-:Y:S01]  /*20e10*/  IMAD.MOV.U32 R28, RZ, RZ, R8 ;  /* 0x000000ffff1c7224 */ /* 0x001fe200078e0008 */
[----:B-1----:R-:W-:Y:S01]  /*20e20*/  MOV R21, R10 ;  /* 0x0000000a00157202 */ /* 0x002fe20000000f00 */
[----:B--2---:R-:W-:Y:S02]  /*20e30*/  IMAD.MOV.U32 R22, RZ, RZ, R9 ;  /* 0x000000ffff167224 */ /* 0x004fe400078e0009 */
[----:B------:R-:W-:Y:S02]  /*20e40*/  IMAD.MOV.U32 R20, RZ, RZ, R11 ;  /* 0x000000ffff147224 */ /* 0x000fe400078e000b */
        /* <DEDUP_REMOVED lines=10> */
[----:B------:R0:W-:Y:S04]  /*20ef0*/  STL.64 [R1+0x70], R16 ;  /* 0x0000701001007387 */ /* 0x0001e80000100a00 */
[----:B------:R1:W-:Y:S01]  /*20f00*/  STL.64 [R1+0x78], R18 ;  /* 0x0000781201007387 */ /* 0x0003e20000100a00 */
[----:B0-----:R-:W-:Y:S01]  /*20f10*/  IMAD.MOV.U32 R17, RZ, RZ, R10 ;  /* 0x000000ffff117224 */ /* 0x001fe200078e000a */
[----:B------:R-:W-:Y:S01]  /*20f20*/  MOV R16, R11 ;  /* 0x0000000b00107202 */ /* 0x000fe20000000f00 */
[----:B-1----:R-:W-:Y:S01]  /*20f30*/  IMAD.MOV.U32 R18, RZ, RZ, R9 ;  /* 0x000000ffff127224 */ /* 0x002fe200078e0009 */
[----:B------:R-:W-:Y:S01]  /*20f40*/  MOV R19, R8 ;  /* 0x0000000800137202 */ /* 0x000fe20000000f00 */
[----:B------:R-:W2:Y:S04]  /*20f50*/  LDL.LU.64 R10, [R1+0x4fb0] ;  /* 0x004fb000010a7983 */ /* 0x000ea80000300a00 */
[----:B------:R-:W2:Y:S04]  /*20f60*/  LDL.LU.64 R8, [R1+0x4fa8] ;  /* 0x004fa80001087983 */ /* 0x000ea80000300a00 */
[----:B------:R-:W0:Y:S02]  /*20f70*/  S2R R23, SR_TID.X ;  /* 0x0000000000177919 */ /* 0x000e240000002100 */
[----:B0-----:R-:W-:-:S05]  /*20f80*/  LOP3.LUT R23, R23, 0x7, RZ, 0xc0, !PT ;  /* 0x0000000717177812 */ /* 0x001fca00078ec0ff */
[----:B------:R-:W-:Y:S01]  /*20f90*/  IMAD R23, R23, 0x210, RZ ;  /* 0x0000021017177824 */ /* 0x000fe200078e02ff */
[----:B--2---:R-:W-:Y:S01]  /*20fa0*/  HMMA.16816.F32 R24, R8, R4, R24 ;  /* 0x000000040818723c */ /* 0x004fe20000001818 */
[----:B------:R-:W0:Y:S04]  /*20fb0*/  LDSM.16.MT88.4 R8, [R3+0x16180] ;  /* 0x016180000308783b */ /* 0x000e280000004200 */
[----:B0-----:R-:W-:Y:S11]  /*20fc0*/  STL.64 [R1+0x4f38], R10 ;  /* 0x004f380a01007387 */ /* 0x001ff60000100a00 */
[----:B------:R-:W-:Y:S07]  /*20fd0*/  @!UPT UIADD3 URZ, URZ, URZ, URZ ;  /* 0x0000003f3f3ff290 */ /* 0x000fee000fffe03f */
[----:B------:R-:W-:Y:S04]  /*20fe0*/  STL.64 [R1+0xa0], R24 ;  /* 0x0000a01801007387 */ /* 0x000fe80000100a00 */
[----:B------:R0:W-:Y:S04]  /*20ff0*/  STL.64 [R1+0xa8], R26 ;  /* 0x0000a81a01007387 */ /* 0x0001e80000100a00 */
[----:B0-----:R-:W0:Y:S01]  /*21000*/  S2R R27, SR_TID.X ;  /* 0x00000000001b7919 */ /* 0x001e220000002100 */
[----:B------:R-:W-:Y:S01]  /*21010*/  MOV R10, R17 ;  /* 0x00000011000a7202 */ /* 0x000fe20000000f00 */
[----:B------:R-:W-:-:S02]  /*21020*/  IMAD.MOV.U32 R11, RZ, RZ, R16 ;  /* 0x000000ffff0b7224 */ /* 0x000fc400078e0010 */
[----:B------:R1:W-:Y:S04]  /*21030*/  STL.64 [R1+0x4f30], R8 ;  /* 0x004f300801007387 */ /* 0x0003e80000100a00 */
[----:B------:R-:W2:Y:S04]  /*21040*/  LDL.LU R16, [R1+0x180] ;  /* 0x0001800001107983 */ /* 0x000ea80000300800 */
[----:B------:R-:W2:Y:S01]  /*21050*/  LDL.LU R17, [R1+0x184] ;  /* 0x0001840001117983 */ /* 0x000ea20000300800 */
[----:B-1----:R-:W-:Y:S02]  /*21060*/  IMAD.MOV.U32 R8, RZ, RZ, R19 ;  /* 0x000000ffff087224 */ /* 0x002fe400078e0013 */
[----:B------:R-:W-:-:S02]  /*21070*/  IMAD.MOV.U32 R9, RZ, RZ, R18 ;  /* 0x000000ffff097224 */ /* 0x000fc400078e0012 */
[----:B------:R-:W2:Y:S01]  /*21080*/  LDL.LU R18, [R1+0x188] ;  /* 0x0001880001127983 */ /* 0x000ea20000300800 */
[----:B0-----:R-:W-:-:S03]  /*21090*/  IMAD.SHL.U32 R27, R27, 0x2, RZ ;  /* 0x000000021b1b7824 */ /* 0x001fc600078e00ff */
[----:B------:R-:W2:Y:S04]  /*210a0*/  LDL.LU R19, [R1+0x18c] ;  /* 0x00018c0001137983 */ /* 0x000ea80000300800 */
[----:B------:R0:W-:Y:S04]  /*210b0*/  STL.64 [R1+0x4f58], R10 ;  /* 0x004f580a01007387 */ /* 0x0001e80000100a00 */
[----:B------:R-:W-:Y:S04]  /*210c0*/  STL.64 [R1+0x4f50], R8 ;  /* 0x004f500801007387 */ /* 0x000fe80000100a00 */
[----:B------:R1:W-:Y:S01]  /*210d0*/  STL [R1+0x4ef8], R3 ;  /* 0x004ef80301007387 */ /* 0x0003e20000100800 */
[----:B0-----:R-:W-:Y:S01]  /*210e0*/  MOV R10, R21 ;  /* 0x00000015000a7202 */ /* 0x001fe20000000f00 */
[----:B------:R-:W-:-:S02]  /*210f0*/  IMAD.MOV.U32 R11, RZ, RZ, R20 ;  /* 0x000000ffff0b7224 */ /* 0x000fc400078e0014 */
[----:B------:R-:W3:Y:S01]  /*21100*/  LDL.LU R24, [R1+0x170] ;  /* 0x0001700001187983 */ /* 0x000ee20000300800 */
[----:B-1----:R-:W-:Y:S01]  /*21110*/  LOP3.LUT R3, R23, 0x10, R27, 0x78, !PT ;  /* 0x0000001017037812 */ /* 0x002fe200078e781b */
[----:B------:R-:W-:Y:S02]  /*21120*/  IMAD.MOV.U32 R9, RZ, RZ, R22 ;  /* 0x000000ffff097224 */ /* 0x000fe400078e0016 */
[----:B------:R-:W0:Y:S01]  /*21130*/  S2R R23, SR_TID.X ;  /* 0x0000000000177919 */ /* 0x000e220000002100 */
[----:B------:R-:W-:-:S03]  /*21140*/  MOV R8, R28 ;  /* 0x0000001c00087202 */ /* 0x000fc60000000f00 */
[----:B------:R-:W3:Y:S04]  /*21150*/  LDL.LU R25, [R1+0x174] ;  /* 0x0001740001197983 */ /* 0x000ee80000300800 */
[----:B------:R-:W3:Y:S04]  /*21160*/  LDL.LU R26, [R1+0x178] ;  /* 0x00017800011a7983 */ /* 0x000ee80000300800 */
[----:B------:R-:W3:Y:S04]  /*21170*/  LDL.LU R27, [R1+0x17c] ;  /* 0x00017c00011b7983 */ /* 0x000ee80000300800 */
[----:B------:R-:W4:Y:S01]  /*21180*/  LDL.LU R28, [R1+0x4fa0] ;  /* 0x004fa000011c7983 */ /* 0x000f220000300800 */
[----:B0-----:R-:W-:-:S05]  /*21190*/  LOP3.LUT R23, R23, 0x10, RZ, 0xc0, !PT ;  /* 0x0000001017177812 */ /* 0x001fca00078ec0ff */
[----:B------:R-:W-:-:S05]  /*211a0*/  IMAD.SHL.U32 R23, R23, 0x100, RZ ;  /* 0x0000010017177824 */ /* 0x000fca00078e00ff */
[----:B------:R-:W-:-:S04]  /*211b0*/  LOP3.LUT R3, R3, R23, RZ, 0xfc, !PT ;  /* 0x0000001703037212 */ /* 0x000fc800078efcff */
[----:B------:R-:W-:-:S05]  /*211c0*/  LOP3.LUT R3, R3, 0x20, RZ, 0x3c, !PT ;  /* 0x0000002003037812 */ /* 0x000fca00078e3cff */
[----:B------:R-:W0:Y:S04]  /*211d0*/  LDSM.16.MT88.4 R20, [R3+0x16000] ;  /* 0x016000000314783b */ /* 0x000e280000004200 */
        /* <DEDUP_REMOVED lines=12> */
[-C--:B------:R-:W-:Y:S03]  /*212a0*/  HMMA.16816.F32 R12, R12, R4.reuse, R16 ;  /* 0x000000040c0c723c */ /* 0x080fe60000001810 */
[----:B--2---:R-:W-:Y:S04]  /*212b0*/  STL.64 [R1+0x4f68], R22 ;  /* 0x004f681601007387 */ /* 0x004fe80000100a00 */
        /* <DEDUP_REMOVED lines=20> */
[----:B--2---:R-:W-:Y:S07]  /*21400*/  HMMA.16816.F32 R12, R24, R4, R12 ;  /* 0x00000004180c723c */ /* 0x004fee000000180c */
[----:B------:R-:W-:-:S02]  /*21410*/  MOV R24, R29 ;  /* 0x0000001d00187202 */ /* 0x000fc40000000f00 */
[----:B------:R-:W2:Y:S01]  /*21420*/  LDL.LU R29, [R1+0x4f7c] ;  /* 0x004f7c00011d7983 */ /* 0x000ea20000300800 */
[----:B------:R-:W-:Y:S01]  /*21430*/  IMAD.MOV.U32 R25, RZ, RZ, R2 ;  /* 0x000000ffff197224 */ /* 0x000fe200078e0002 */
[----:B------:R-:W-:Y:S01]  /*21440*/  MOV R26, R6 ;  /* 0x00000006001a7202 */ /* 0x000fe20000000f00 */
[----:B------:R-:W-:-:S11]  /*21450*/  IMAD.MOV.U32 R27, RZ, RZ, R7 ;  /* 0x000000ffff1b7224 */ /* 0x000fd600078e0007 */
[----:B------:R-:W-:Y:S04]  /*21460*/  STL.64 [R1+0xe0], R12 ;  /* 0x0000e00c01007387 */ /* 0x000fe80000100a00 */
[----:B------:R-:W-:Y:S04]  /*21470*/  STL.64 [R1+0xe8], R14 ;  /* 0x0000e80e01007387 */ /* 0x000fe80000100a00 */
[----:B------:R-:W3:Y:S04]  /*21480*/  LDL.LU R2, [R1+0x4f78] ;  /* 0x004f780001027983 */ /* 0x000ee80000300800 */
[----:B------:R-:W2:Y:S04]  /*21490*/  LDL.LU R6, [R1+0x4f74] ;  /* 0x004f740001067983 */ /* 0x000ea80000300800 */
[----:B------:R-:W2:Y:S04]  /*214a0*/  LDL.LU R7, [R1+0x4f70] ;  /* 0x004f700001077983 */ /* 0x000ea80000300800 */
[----:B0-----:R-:W-:Y:S04]  /*214b0*/  STL.64 [R1+0x4f18], R18 ;  /* 0x004f181201007387 */ /* 0x001fe80000100a00 */
[----:B------:R0:W-:Y:S04]  /*214c0*/  STL.64 [R1+0x4f10], R16 ;  /* 0x004f101001007387 */ /* 0x0001e80000100a00 */
[----:B------:R-:W-:Y:S04]  /*214d0*/  LDSM.16.MT88.4 R12, [R3+0x16080] ;  /* 0x01608000030c783b */ /* 0x000fe80000004200 */
[----:B0-----:R-:W3:Y:S04]  /*214e0*/  LDL.LU R16, [R1+0x130] ;  /* 0x0001300001107983 */ /* 0x001ee80000300800 */
[----:B------:R-:W3:Y:S04]  /*214f0*/  LDL.LU R17, [R1+0x134] ;  /* 0x0001340001117983 */ /* 0x000ee80000300800 */
[----:B------:R-:W3:Y:S04]  /*21500*/  LDL.LU R18, [R1+0x138] ;  /* 0x0001380001127983 */ /* 0x000ee80000300800 */
        /* <DEDUP_REMOVED lines=9> */
[-C--:B---3--:R-:W-:Y:S03]  /*215a0*/  HMMA.16816.F32 R16, R24, R6.reuse, R16 ;  /* 0x000000061810723c */ /* 0x088fe60000001810 */
[----:B------:R-:W0:Y:S11]  /*215b0*/  LDSM.16.MT88.4 R24, [R3+0x16180] ;  /* 0x016180000318783b */ /* 0x000e360000004200 */
[----:B------:R-:W-:Y:S09]  /*215c0*/  @!UPT UIADD3 URZ, URZ, URZ, URZ ;  /* 0x0000003f3f3ff290 */ /* 0x000ff2000fffe03f */
[----:B------:R1:W-:Y:S04]  /*215d0*/  STL.64 [R1+0x190], R16 ;  /* 0x0001901001007387 */ /* 0x0003e80000100a00 */
[----:B------:R3:W-:Y:S04]  /*215e0*/  STL.64 [R1+0x198], R18 ;  /* 0x0001981201007387 */ /* 0x0007e80000100a00 */
[----:B-1----:R-:W4:Y:S04]  /*215f0*/  LDL.LU R16, [R1+0xf0] ;  /* 0x0000f00001107983 */ /* 0x002f280000300800 */
[----:B0-----:R-:W-:Y:S04]  /*21600*/  STL.64 [R1+0x20], R24 ;  /* 0x0000201801007387 */ /* 0x001fe80000100a00 */
[----:B------:R-:W-:Y:S04]  /*21610*/  STL.64 [R1+0x28], R26 ;  /* 0x0000281a01007387 */ /* 0x000fe80000100a00 */
[----:B------:R-:W0:Y:S04]  /*21620*/  LDSM.16.MT88.4 R24, [R2+0x16000] ;  /* 0x016000000218783b */ /* 0x000e280000004200 */
[----:B------:R-:W4:Y:S04]  /*21630*/  LDL.LU R17, [R1+0xf4] ;  /* 0x0000f40001117983 */ /* 0x000f280000300800 */
[----:B---3--:R-:W4:Y:S04]  /*21640*/  LDL.LU R18, [R1+0xf8] ;  /* 0x0000f80001127983 */ /* 0x008f280000300800 */
[----:B------:R-:W4:Y:S04]  /*21650*/  LDL.LU R19, [R1+0xfc] ;  /* 0x0000fc0001137983 */ /* 0x000f280000300800 */
[----:B0-----:R-:W-:Y:S04]  /*21660*/  STL.64 [R1+0x4f08], R26 ;  /* 0x004f081a01007387 */ /* 0x001fe80000100a00 */
[----:B------:R0:W-:Y:S04]  /*21670*/  STL.64 [R1+0x4f00], R24 ;  /* 0x004f001801007387 */ /* 0x0001e80000100a00 */
[----:B0-----:R-:W3:Y:S04]  /*21680*/  LDL.LU R24, [R1+0xb0] ;  /* 0x0000b00001187983 */ /* 0x001ee80000300800 */
[----:B------:R-:W3:Y:S04]  /*21690*/  LDL.LU R25, [R1+0xb4] ;  /* 0x0000b40001197983 */ /* 0x000ee80000300800 */
[----:B------:R-:W3:Y:S04]  /*216a0*/  LDL.LU R26, [R1+0xb8] ;  /* 0x0000b800011a7983 */ /* 0x000ee80000300800 */
[----:B------:R-:W3:Y:S01]  /*216b0*/  LDL.LU R27, [R1+0xbc] ;  /* 0x0000bc00011b7983 */ /* 0x000ee20000300800 */
[----:B--2---:R-:W-:Y:S03]  /*216c0*/  HMMA.16816.F32 R8, R8, R6, R20 ;  /* 0x000000060808723c */ /* 0x004fe60000001814 */
[----:B------:R-:W2:Y:S04]  /*216d0*/  LDL.LU.64 R22, [R1+0x4f48] ;  /* 0x004f480001167983 */ /* 0x000ea80000300a00 */
[----:B------:R-:W2:Y:S11]  /*216e0*/  LDL.LU.64 R20, [R1+0x4f40] ;  /* 0x004f400001147983 */ /* 0x000eb60000300a00 */
[----:B------:R-:W-:Y:S05]  /*216f0*/  @!UPT UIADD3 URZ, URZ, URZ, URZ ;  /* 0x0000003f3f3ff290 */ /* 0x000fea000fffe03f */
[----:B------:R-:W-:Y:S01]  /*21700*/  STL.64 [R1+0x150], R8 ;  /* 0x0001500801007387 */ /* 0x000fe20000100a00 */
[----:B------:R-:W-:Y:S01]  /*21710*/  MOV R5, R10 ;  /* 0x0000000a00057202 */ /* 0x000fe20000000f00 */
        /* <DEDUP_REMOVED lines=9> */
[-C--:B--2---:R-:W-:Y:S02]  /*217b0*/  HMMA.16816.F32 R8, R8, R6.reuse, R20 ;  /* 0x000000060808723c */ /* 0x084fe40000001814 */
[----:B------:R-:W3:Y:S04]  /*217c0*/  LDL.LU.64 R22, [R1+0x4f28] ;  /* 0x004f280001167983 */ /* 0x000ee80000300a00 */
[----:B------:R-:W3:Y:S11]  /*217d0*/  LDL.LU.64 R20, [R1+0x4f20] ;  /* 0x004f200001147983 */ /* 0x000ef60000300a00 */
[----:B------:R-:W-:Y:S06]  /*217e0*/  @!UPT UIADD3 URZ, URZ, URZ, URZ ;  /* 0x0000003f3f3ff290 */ /* 0x000fec000fffe03f */
[----:B------:R-:W-:Y:S01]  /*217f0*/  STL.64 [R1+0x178], R10 ;  /* 0x0001780a01007387 */ /* 0x000fe20000100a00 */
[----:B------:R-:W-:Y:S01]  /*21800*/  IMAD.MOV.U32 R4, RZ, RZ, R8 ;  /* 0x000000ffff047224 */ /* 0x000fe200078e0008 */
[----:B------:R-:W-:Y:S02]  /*21810*/  MOV R5, R9 ;  /* 0x0000000900057202 */ /* 0x000fe40000000f00 */
[----:B------:R-:W0:Y:S04]  /*21820*/  LDSM.16.MT88.4 R8, [R2+0x16100] ;  /* 0x016100000208783b */ /* 0x000e280000004200 */
[----:B------:R0:W-:Y:S04]  /*21830*/  STL [R1+0x4e68], R5 ;  /* 0x004e680501007387 */ /* 0x0001e80000100800 */
[----:B------:R1:W-:Y:S01]  /*21840*/  STL [R1+0x4e64], R4 ;  /* 0x004e640401007387 */ /* 0x0003e20000100800 */
[----:B0-----:R-:W-:Y:S01]  /*21850*/  IMAD.MOV.U32 R5, RZ, RZ, R10 ;  /* 0x000000ffff057224 */ /* 0x001fe200078e000a */
[----:B-1----:R-:W-:Y:S01]  /*21860*/  MOV R4, R11 ;  /* 0x0000000b00047202 */ /* 0x002fe20000000f00 */
[-C--:B----4-:R-:W-:Y:S08]  /*21870*/  HMMA.16816.F32 R12, R12, R6.reuse, R16 ;  /* 0x000000060c0c723c */ /* 0x090ff00000001810 */
[----:B---3--:R-:W-:Y:S07]  /*21880*/  HMMA.16816.F32 R20, R20, R6, R24 ;  /* 0x000000061414723c */ /* 0x008fee0000001818 */
[----:B------:R-:W-:Y:S01]  /*21890*/  IMAD.MOV.U32 R25, RZ, RZ, R8 ;  /* 0x000000ffff197224 */ /* 0x000fe200078e0008 */
[----:B------:R-:W-:-:S02]  /*218a0*/  MOV R24, R9 ;  /* 0x0000000900187202 */ /* 0x000fc40000000f00 */
[----:B------:R-:W0:Y:S11]  /*218b0*/  LDSM.16.MT88.4 R8, [R2+0x16180] ;  /* 0x016180000208783b */ /* 0x000e360000004200 */
[----:B------:R-:W-:Y:S02]  /*218c0*/  @!UPT UIADD3 URZ, URZ, URZ, URZ ;  /* 0x0000003f3f3ff290 */ /* 0x000fe4000fffe03f */
[----:B------:R-:W-:Y:S04]  /*218d0*/  STL.64 [R1+0x160], R20 ;  /* 0x0001601401007387 */ /* 0x000fe80000100a00 */
[----:B------:R0:W-:Y:S02]  /*218e0*/  STL.64 [R1+0x168], R22 ;  /* 0x0001681601007387 */ /* 0x0001e40000100a00 */
[----:B0-----:R-:W-:Y:S01]  /*218f0*/  IMAD.MOV.U32 R23, RZ, RZ, R8 ;  /* 0x000000ffff177224 */ /* 0x001fe200078e0008 */
[----:B------:R-:W-:Y:S01]  /*21900*/  MOV R22, R9 ;  /* 0x0000000900167202 */ /* 0x000fe20000000f00 */
[----:B------:R-:W-:Y:S01]  /*21910*/  IMAD.MOV.U32 R21, RZ, RZ, R10 ;  /* 0x000000ffff157224 */ /* 0x000fe200078e000a */
[----:B------:R-:W-:Y:S02]  /*21920*/  MOV R20, R11 ;  /* 0x0000000b00147202 */ /* 0x000fe40000000f00 */
[----:B------:R-:W0:Y:S04]  /*21930*/  LDSM.16.MT88.4 R8, [R0+0x16000] ;  /* 0x016000000008783b */ /* 0x000e280000004200 */
[----:B------:R-:W-:Y:S04]  /*21940*/  STL [R1+0x4e54], R2 ;  /* 0x004e540201007387 */ /* 0x000fe80000100800 */
[----:B0-----:R-:W-:Y:S04]  /*21950*/  STL.64 [R1+0x4eb0], R10 ;  /* 0x004eb00a01007387 */ /* 0x001fe80000100a00 */
[----:B------:R0:W-:Y:S04]  /*21960*/  STL.64 [R1+0x4ea8], R8 ;  /* 0x004ea80801007387 */ /* 0x0001e80000100a00 */
[----:B0-----:R-:W2:Y:S04]  /*21970*/  LDL.LU R8, [R1+0x40] ;  /* 0x0000400001087983 */ /* 0x001ea80000300800 */
[----:B------:R-:W2:Y:S04]  /*21980*/  LDL.LU R9, [R1+0x44] ;  /* 0x0000440001097983 */ /* 0x000ea80000300800 */
[----:B------:R-:W2:Y:S04]  /*21990*/  LDL.LU.64 R18, [R1+0x4f18] ;  /* 0x004f180001127983 */ /* 0x000ea80000300a00 */
[----:B------:R-:W2:Y:S01]  /*219a0*/  LDL.LU.64 R16, [R1+0x4f10] ;  /* 0x004f100001107983 */ /* 0x000ea20000300a00 */
[----:B------:R-:W-:Y:S01]  /*219b0*/  IMAD.MOV.U32 R10, RZ, RZ, R29 ;  /* 0x000000ffff0a7224 */ /* 0x000fe200078e001d */
[----:B------:R-:W-:Y:S01]  /*219c0*/  MOV R11, R28 ;  /* 0x0000001c000b7202 */ /* 0x000fe20000000f00 */
[----:B------:R-:W-:Y:S01]  /*219d0*/  IMAD.MOV.U32 R29, RZ, RZ, R14 ;  /* 0x000000ffff1d7224 */ /* 0x000fe200078e000e */
[----:B------:R2:W-:Y:S01]  /*219e0*/  STL.64 [R1+0xf0], R12 ;  /* 0x0000f00c01007387 */ /* 0x0005e20000100a00 */
[----:B------:R-:W-:-:S05]  /*219f0*/  MOV R28, R15 ;  /* 0x0000000f001c7202 */ /* 0x000fca0000000f00 */
[----:B------:R-:W-:Y:S04]  /*21a00*/  STL [R1+0x4e58], R28 ;  /* 0x004e581c01007387 */ /* 0x000fe80000100800 */
[----:B------:R-:W-:Y:S01]  /*21a10*/  STL [R1+0x4e50], R29 ;  /* 0x004e501d01007387 */ /* 0x000fe20000100800 */
[----:B--2---:R-:W-:Y:S03]  /*21a20*/  HMMA.16816.F32 R12, R16, R6, R8 ;  /* 0x00000006100c723c */ /* 0x004fe60000001808 */
[----:B------:R-:W-:Y:S11]  /*21a30*/  LDSM.16.MT88.4 R16, [R0+0x16100] ;  /* 0x016100000010783b */ /* 0x000ff60000004200 */
[----:B------:R-:W-:Y:S09]  /*21a40*/  @!UPT UIADD3 URZ, URZ, URZ, URZ ;  /* 0x0000003f3f3ff290 */ /* 0x000ff2000fffe03f */
[----:B------:R-:W-:Y:S04]  /*21a50*/  STL.64 [R1+0x140], R12 ;  /* 0x0001400c01007387 */ /* 0x000fe80000100a00 */
[----:B------:R-:W-:Y:S04]  /*21a60*/  STL.64 [R1+0x148], R14 ;  /* 0x0001480e01007387 */ /* 0x000fe80000100a00 */
[----:B------:R-:W0:Y:S01]  /*21a70*/  LDSM.16.MT88.4 R12, [R0+0x16080] ;  /* 0x01608000000c783b */ /* 0x000e220000004200 */
[----:B------:R-:W-:Y:S01]  /*21a80*/  IMAD.MOV.U32 R10, RZ, RZ, R21 ;  /* 0x000000ffff0a7224 */ /* 0x000fe200078e0015 */
[----:B------:R-:W-:Y:S01]  /*21a90*/  MOV R11, R20 ;  /* 0x00000014000b7202 */ /* 0x000fe20000000f00 */
[----:B------:R-:W-:Y:S01]  /*21aa0*/  IMAD.MOV.U32 R8, RZ, RZ, R23 ;  /* 0x000000ffff087224 */ /* 0x000fe200078e0017 */
[----:B------:R-:W-:Y:S01]  /*21ab0*/  MOV R9, R22 ;  /* 0x0000001600097202 */ /* 0x000fe20000000f00 */
[----:B------:R-:W2:Y:S04]  /*21ac0*/  LDL.LU R20, [R1+0x60] ;  /* 0x0000600001147983 */ /* 0x000ea80000300800 */
[----:B------:R-:W2:Y:S04]  /*21ad0*/  LDL.LU R21, [R1+0x64] ;  /* 0x0000640001157983 */ /* 0x000ea80000300800 */
[----:B------:R-:W2:Y:S04]  /*21ae0*/  LDL.LU R22, [R1+0x68] ;  /* 0x0000680001167983 */ /* 0x000ea80000300800 */
[----:B------:R-:W2:Y:S04]  /*21af0*/  LDL.LU R23, [R1+0x6c] ;  /* 0x00006c0001177983 */ /* 0x000ea80000300800 */
[----:B------:R1:W-:Y:S04]  /*21b00*/  STL.64 [R1+0x4ed0], R10 ;  /* 0x004ed00a01007387 */ /* 0x0003e80000100a00 */
[----:B------:R3:W-:Y:S01]  /*21b10*/  STL.64 [R1+0x4ec8], R8 ;  /* 0x004ec80801007387 */ /* 0x0007e20000100a00 */
[----:B-1----:R-:W-:Y:S01]  /*21b20*/  IMAD.MOV.U32 R10, RZ, RZ, R5 ;  /* 0x000000ffff0a7224 */ /* 0x002fe200078e0005 */
[----:B------:R-:W-:-:S02]  /*21b30*/  MOV R11, R4 ;  /* 0x00000004000b7202 */ /* 0x000fc40000000f00 */
[----:B---3--:R-:W-:Y:S01]  /*21b40*/  MOV R9, R24 ;  /* 0x0000001800097202 */ /* 0x008fe20000000f00 */
[----:B------:R-:W-:Y:S01]  /*21b50*/  IMAD.MOV.U32 R8, RZ, RZ, R25 ;  /* 0x000000ffff087224 */ /* 0x000fe200078e0019 */
[----:B------:R-:W3:Y:S04]  /*21b60*/  LDL.LU R24, [R1+0x80] ;  /* 0x0000800001187983 */ /* 0x000ee80000300800 */
[----:B------:R-:W3:Y:S04]  /*21b70*/  LDL.LU R25, [R1+0x84] ;  /* 0x0000840001197983 */ /* 0x000ee80000300800 */
[----:B------:R-:W3:Y:S04]  /*21b80*/  LDL.LU R26, [R1+0x88] ;  /* 0x00008800011a7983 */ /* 0x000ee80000300800 */
[----:B------:R-:W3:Y:S04]  /*21b90*/  LDL.LU R27, [R1+0x8c] ;  /* 0x00008c00011b7983 */ /* 0x000ee80000300800 */
[----:B------:R-:W-:Y:S04]  /*21ba0*/  STL.64 [R1+0x4ef0], R10 ;  /* 0x004ef00a01007387 */ /* 0x000fe80000100a00 */
[----:B------:R-:W-:Y:S04]  /*21bb0*/  STL.64 [R1+0x4ee8], R8 ;  /* 0x004ee80801007387 */ /* 0x000fe80000100a00 */
[----:B0-----:R-:W-:Y:S04]  /*21bc0*/  STL.64 [R1+0x4ea0], R14 ;  /* 0x004ea00e01007387 */ /* 0x001fe80000100a00 */
[----:B------:R0:W-:Y:S04]  /*21bd0*/  STL.64 [R1+0x4e98], R12 ;  /* 0x004e980c01007387 */ /* 0x0001e80000100a00 */
[----:B0-----:R-:W4:Y:S04]  /*21be0*/  LDL.LU R12, [R1+0xa0] ;  /* 0x0000a000010c7983 */ /* 0x001f280000300800 */
[----:B------:R-:W4:Y:S04]  /*21bf0*/  LDL.LU R13, [R1+0xa4] ;  /* 0x0000a400010d7983 */ /* 0x000f280000300800 */
[----:B------:R-:W2:Y:S04]  /*21c00*/  LDL.LU R14, [R1+0xa8] ;  /* 0x0000a800010e7983 */ /* 0x000ea80000300800 */
[----:B------:R-:W2:Y:S04]  /*21c10*/  LDL.LU R15, [R1+0xac] ;  /* 0x0000ac00010f7983 */ /* 0x000ea80000300800 */
        /* <DEDUP_REMOVED lines=9> */
[----:B------:R-:W4:Y:S04]  /*21cb0*/  LDL.LU R15, [R1+0x7c] ;  /* 0x00007c00010f7983 */ /* 0x000f280000300800 */
[----:B----4-:R-:W-:Y:S04]  /*21cc0*/  STL.64 [R1+0x4ee0], R14 ;  /* 0x004ee00e01007387 */ /* 0x010fe80000100a00 */
[----:B--2---:R0:W-:Y:S04]  /*21cd0*/  STL.64 [R1+0x4ed8], R12 ;  /* 0x004ed80c01007387 */ /* 0x0041e80000100a00 */
[----:B0-----:R-:W2:Y:S04]  /*21ce0*/  LDL.LU R12, [R1+0x90] ;  /* 0x00009000010c7983 */ /* 0x001ea80000300800 */
        /* <DEDUP_REMOVED lines=8> */
[----:B------:R-:W3:Y:S02]  /*21d70*/  LDL.LU R19, [R1+0x2c] ;  /* 0x00002c0001137983 */ /* 0x000ee40000300800 */
[-C--:B---3--:R-:W-:Y:S02]  /*21d80*/  HMMA.16816.F32 R16, R16, R6.reuse, R24 ;  /* 0x000000061010723c */ /* 0x088fe40000001818 */
[----:B------:R-:W3:Y:S04]  /*21d90*/  LDL.LU.64 R26, [R1+0x4f08] ;  /* 0x004f0800011a7983 */ /* 0x000ee80000300a00 */
[----:B------:R-:W3:Y:S11]  /*21da0*/  LDL.LU.64 R24, [R1+0x4f00] ;  /* 0x004f000001187983 */ /* 0x000ef60000300a00 */
[----:B------:R-:W-:Y:S06]  /*21db0*/  @!UPT UIADD3 URZ, URZ, URZ, URZ ;  /* 0x0000003f3f3ff290 */ /* 0x000fec000fffe03f */
[----:B------:R-:W-:Y:S04]  /*21dc0*/  STL.64 [R1+0x130], R16 ;  /* 0x0001301001007387 */ /* 0x000fe80000100a00 */
[----:B------:R3:W-:Y:S02]  /*21dd0*/  STL.64 [R1+0x138], R18 ;  /* 0x0001381201007387 */ /* 0x0007e40000100a00 */
[----:B---3--:R-:W-:Y:S02]  /*21de0*/  HMMA.16816.F32 R16, R24, R6, R20 ;  /* 0x000000061810723c */ /* 0x008fe40000001814 */
[----:B------:R-:W3:Y:S04]  /*21df0*/  LDL.LU R24, [R1+0x30] ;  /* 0x0000300001187983 */ /* 0x000ee80000300800 */
[----:B------:R-:W0:Y:S11]  /*21e00*/  LDSM.16.MT88.4 R20, [R0+0x16180] ;  /* 0x016180000014783b */ /* 0x000e360000004200 */
[----:B------:R-:W-:Y:S06]  /*21e10*/  @!UPT UIADD3 URZ, URZ, URZ, URZ ;  /* 0x0000003f3f3ff290 */ /* 0x000fec000fffe03f */
[----:B------:R1:W-:Y:S04]  /*21e20*/  STL.64 [R1+0x100], R16 ;  /* 0x0001001001007387 */ /* 0x0003e80000100a00 */
[----:B------:R4:W-:Y:S04]  /*21e30*/  STL.64 [R1+0x108], R18 ;  /* 0x0001081201007387 */ /* 0x0009e80000100a00 */
[----:B------:R-:W3:Y:S04]  /*21e40*/  LDL.LU R25, [R1+0x34] ;  /* 0x0000340001197983 */ /* 0x000ee80000300800 */
[----:B------:R-:W3:Y:S01]  /*21e50*/  LDL.LU R26, [R1+0x38] ;  /* 0x00003800011a7983 */ /* 0x000ee20000300800 */
[----:B------:R-:W-:-:S03]  /*21e60*/  IMAD.MOV.U32 R27, RZ, RZ, R3 ;  /* 0x000000ffff1b7224 */ /* 0x000fc600078e0003 */
[----:B------:R-:W2:Y:S04]  /*21e70*/  LDL.LU R3, [R1+0x4ef8] ;  /* 0x004ef80001037983 */ /* 0x000ea80000300800 */
[----:B-1----:R-:W2:Y:S04]  /*21e80*/  LDL.LU R16, [R1+0xd0] ;  /* 0x0000d00001107983 */ /* 0x002ea80000300800 */
[----:B------:R-:W2:Y:S04]  /*21e90*/  LDL.LU R17, [R1+0xd4] ;  /* 0x0000d40001117983 */ /* 0x000ea80000300800 */
[----:B----4-:R-:W4:Y:S04]  /*21ea0*/  LDL.LU R18, [R1+0xd8] ;  /* 0x0000d80001127983 */ /* 0x010f280000300800 */
[----:B------:R-:W4:Y:S04]  /*21eb0*/  LDL.LU R19, [R1+0xdc] ;  /* 0x0000dc0001137983 */ /* 0x000f280000300800 */
[----:B0-----:R-:W-:Y:S04]  /*21ec0*/  STL [R1+0x4e84], R22 ;  /* 0x004e841601007387 */ /* 0x001fe80000100800 */
[----:B------:R-:W-:Y:S04]  /*21ed0*/  STL [R1+0x4e80], R23 ;  /* 0x004e801701007387 */ /* 0x000fe80000100800 */
[----:B------:R-:W-:Y:S04]  /*21ee0*/  STL [R1+0x4e08], R0 ;  /* 0x004e080001007387 */ /* 0x000fe80000100800 */
[----:B------:R-:W0:Y:S04]  /*21ef0*/  S2R R5, SR_TID.X ;  /* 0x0000000000057919 */ /* 0x000e280000002100 */
[----:B------:R-:W1:Y:S01]  /*21f00*/  S2R R4, SR_TID.X ;  /* 0x0000000000047919 */ /* 0x000e620000002100 */
[----:B---3--:R-:W-:Y:S03]  /*21f10*/  HMMA.16816.F32 R24, R24, R6, R8 ;  /* 0x000000061818723c */ /* 0x008fe60000001808 */
[----:B------:R-:W3:Y:S04]  /*21f20*/  LDL.LU.64 R10, [R1+0x4ef0] ;  /* 0x004ef000010a7983 */ /* 0x000ee80000300a00 */
[----:B------:R-:W3:Y:S11]  /*21f30*/  LDL.LU.64 R8, [R1+0x4ee8] ;  /* 0x004ee80001087983 */ /* 0x000ef60000300a00 */
[----:B------:R-:W-:Y:S05]  /*21f40*/  @!UPT UIADD3 URZ, URZ, URZ, URZ ;  /* 0x0000003f3f3ff290 */ /* 0x000fea000fffe03f */
[----:B------:R-:W-:Y:S04]  /*21f50*/  STL.64 [R1+0x120], R24 ;  /* 0x0001201801007387 */ /* 0x000fe80000100a00 */
[----:B------:R-:W-:Y:S04]  /*21f60*/  STL.64 [R1+0x128], R26 ;  /* 0x0001281a01007387 */ /* 0x000fe80000100a00 */
[----:B--2---:R-:W2:Y:S01]  /*21f70*/  LDSM.16.MT88.4 R24, [R3+0x18000] ;  /* 0x018000000318783b */ /* 0x004ea20000004200 */
[----:B0-----:R-:W-:Y:S02]  /*21f80*/  LOP3.LUT R2, R5, 0x7, RZ, 0xc0, !PT ;  /* 0x0000000705027812 */ /* 0x001fe400078ec0ff */
[----:B-1----:R-:W-:-:S02]  /*21f90*/  LOP3.LUT R5, R4, 0x1e0, RZ, 0xc0, !PT ;  /* 0x000001e004057812 */ /* 0x002fc400078ec0ff */
[----:B------:R-:W-:Y:S01]  /*21fa0*/  SHF.L.U32 R28, R2, 0x4, RZ ;  /* 0x00000004021c7819 */ /* 0x000fe200000006ff */
[----:B------:R-:W-:-:S03]  /*21fb0*/  IMAD.SHL.U32 R2, R4, 0x2, RZ ;  /* 0x0000000204027824 */ /* 0x000fc600078e00ff */
[----:B------:R-:W-:Y:S02]  /*21fc0*/  LEA R5, R5, R28, 0x8 ;  /* 0x0000001c05057211 */ /* 0x000fe400078e40ff */
[----:B------:R-:W-:Y:S02]  /*21fd0*/  LOP3.LUT R4, R4, 0x7, RZ, 0xc0, !PT ;  /* 0x0000000704047812 */ /* 0x000fe400078ec0ff */
[----:B------:R-:W-:-:S05]  /*21fe0*/  LOP3.LUT R5, R5, 0x30, R2, 0x78, !PT ;  /* 0x0000003005057812 */ /* 0x000fca00078e7802 */
[----:B------:R-:W-:Y:S01]  /*21ff0*/  IMAD R5, R4, 0x400, R5 ;  /* 0x0000040004057824 */ /* 0x000fe200078e0205 */
[----:B--2---:R-:W-:Y:S01]  /*22000*/  MOV R22, R24 ;  /* 0x0000001800167202 */ /* 0x004fe20000000f00 */
[----:B------:R-:W-:Y:S01]  /*22010*/  IMAD.MOV.U32 R23, RZ, RZ, R25 ;  /* 0x000000ffff177224 */ /* 0x000fe200078e0019 */
[----:B------:R-:W-:Y:S01]  /*22020*/  MOV R29, R26 ;  /* 0x0000001a001d7202 */ /* 0x000fe20000000f00 */
[----:B------:R-:W-:Y:S02]  /*22030*/  IMAD.MOV.U32 R0, RZ, RZ, R27 ;  /* 0x000000ffff007224 */ /* 0x000fe400078e001b */
[----:B------:R-:W0:Y:S04]  /*22040*/  LDSM.16.M88.4 R24, [R5+0x40180] ;  /* 0x040180000518783b */ /* 0x000e280000000200 */
[----:B0-----:R-:W-:Y:S04]  /*22050*/  STL [R1+0x4d64], R26 ;  /* 0x004d641a01007387 */ /* 0x001fe80000100800 */
[----:B------:R0:W-:Y:S01]  /*22060*/  STL [R1+0x4d60], R27 ;  /* 0x004d601b01007387 */ /* 0x0001e20000100800 */
[-C--:B---3--:R-:W-:Y:S03]  /*22070*/  HMMA.16816.F32 R8, R8, R6.reuse, R12 ;  /* 0x000000060808723c */ /* 0x088fe6000000180c */
[----:B------:R-:W2:Y:S04]  /*22080*/  LDL.LU.64 R14, [R1+0x4ee0] ;  /* 0x004ee000010e7983 */ /* 0x000ea80000300a00 */
[----:B------:R-:W2:Y:S11]  /*22090*/  LDL.LU.64 R12, [R1+0x4ed8] ;  /* 0x004ed800010c7983 */ /* 0x000eb60000300a00 */
[----:B------:R-:W-:Y:S05]  /*220a0*/  @!UPT UIADD3 URZ, URZ, URZ, URZ ;  /* 0x0000003f3f3ff290 */ /* 0x000fea000fffe03f */
[----:B------:R1:W-:Y:S01]  /*220b0*/  STL.64 [R1+0x40], R8 ;  /* 0x0000400801007387 */ /* 0x0003e20000100a00 */
[----:B0-----:R-:W-:Y:S01]  /*220c0*/  MOV R27, R10 ;  /* 0x0000000a001b7202 */ /* 0x001fe20000000f00 */
[----:B------:R-:W-:Y:S02]  /*220d0*/  IMAD.MOV.U32 R26, RZ, RZ, R11 ;  /* 0x000000ffff1a7224 */ /* 0x000fe400078e000b */
[----:B------:R-:W2:Y:S04]  /*220e0*/  LDL.LU.64 R10, [R1+0x4ed0] ;  /* 0x004ed000010a7983 */ /* 0x000ea80000300a00 */
[----:B-1----:R-:W2:Y:S04]  /*220f0*/  LDL.LU.64 R8, [R1+0x4ec8] ;  /* 0x004ec80001087983 */ /* 0x002ea80000300a00 */
        /* <DEDUP_REMOVED lines=11> */
[----:B------:R-:W0:Y:S11]  /*221b0*/  LDSM.16.MT88.4 R12, [R3+0x18080] ;  /* 0x01808000030c783b */ /* 0x000e360000004200 */
[----:B------:R-:W-:Y:S10]  /*221c0*/  @!UPT UIADD3 URZ, URZ, URZ, URZ ;  /* 0x0000003f3f3ff290 */ /* 0x000ff4000fffe03f */
[----:B------:R1:W-:Y:S01]  /*221d0*/  STL.64 [R1+0x70], R8 ;  /* 0x0000700801007387 */ /* 0x0003e20000100a00 */
[----:B------:R-:W-:Y:S01]  /*221e0*/  IMAD.MOV.U32 R27, RZ, RZ, R11 ;  /* 0x000000ffff1b7224 */ /* 0x000fe200078e000b */
[----:B------:R-:W-:Y:S02]  /*221f0*/  MOV R26, R10 ;  /* 0x0000000a001a7202 */ /* 0x000fe40000000f00 */
[----:B-1----:R-:W2:Y:S04]  /*22200*/  LDL.LU R8, [R1+0xc0] ;  /* 0x0000c00001087983 */ /* 0x002ea80000300800 */
[----:B------:R-:W2:Y:S04]  /*22210*/  LDL.LU R9, [R1+0xc4] ;  /* 0x0000c40001097983 */ /* 0x000ea80000300800 */
[----:B------:R-:W2:Y:S01]  /*22220*/  LDL.LU R10, [R1+0xc8] ;  /* 0x0000c800010a7983 */ /* 0x000ea20000300800 */
[----:B0-----:R-:W-:-:S03]  /*22230*/  MOV R28, R14 ;  /* 0x0000000e001c7202 */ /* 0x001fc60000000f00 */
[----:B------:R-:W2:Y:S01]  /*22240*/  LDL.LU R11, [R1+0xcc] ;  /* 0x0000cc00010b7983 */ /* 0x000ea20000300800 */
[----:B------:R-:W-:-:S03]  /*22250*/  IMAD.MOV.U32 R2, RZ, RZ, R15 ;  /* 0x000000ffff027224 */ /* 0x000fc600078e000f */
[----:B------:R-:W-:Y:S04]  /*22260*/  STL [R1+0x4e04], R27 ;  /* 0x004e041b01007387 */ /* 0x000fe80000100800 */
[----:B------:R-:W-:Y:S04]  /*22270*/  STL [R1+0x4e00], R26 ;  /* 0x004e001a01007387 */ /* 0x000fe80000100800 */
[----:B------:R-:W-:Y:S04]  /*22280*/  STL.64 [R1+0x20], R12 ;  /* 0x0000200c01007387 */ /* 0x000fe80000100a00 */
[----:B------:R-:W0:Y:S02]  /*22290*/  LDSM.16.MT88.4 R12, [R3+0x18100] ;  /* 0x01810000030c783b */ /* 0x000e240000004200 */
[----:B0-----:R-:W-:-:S02]  /*222a0*/  MOV R5, R14 ;  /* 0x0000000e00057202 */ /* 0x001fc40000000f00 */
[----:B------:R0:W-:Y:S01]  /*222b0*/  STL.64 [R1+0x10], R12 ;  /* 0x0000100c01007387 */ /* 0x0001e20000100a00 */
[----:B------:R-:W-:-:S03]  /*222c0*/  IMAD.MOV.U32 R4, RZ, RZ, R15 ;  /* 0x000000ffff047224 */ /* 0x000fc600078e000f */
[----:B------:R-:W4:Y:S04]  /*222d0*/  LDL.LU.64 R14, [R1+0x4ea0] ;  /* 0x004ea000010e7983 */ /* 0x000f280000300a00 */
[----:B0-----:R-:W4:Y:S02]  /*222e0*/  LDL.LU.64 R12, [R1+0x4e98] ;  /* 0x004e9800010c7983 */ /* 0x001f240000300a00 */
[-C--:B----4-:R-:W-:Y:S02]  /*222f0*/  HMMA.16816.F32 R12, R12, R6.reuse, R16 ;  /* 0x000000060c0c723c */ /* 0x090fe40000001810 */
[----:B------:R-:W2:Y:S04]  /*22300*/  LDL.LU.64 R18, [R1+0x4e90] ;  /* 0x004e900001127983 */ /* 0x000ea80000300a00 */
[----:B------:R-:W2:Y:S11]  /*22310*/  LDL.LU.64 R16, [R1+0x4e88] ;  /* 0x004e880001107983 */ /* 0x000eb60000300a00 */
[----:B------:R-:W-:Y:S06]  /*22320*/  @!UPT UIADD3 URZ, URZ, URZ, URZ ;  /* 0x0000003f3f3ff290 */ /* 0x000fec000fffe03f */
[----:B------:R-:W-:Y:S04]  /*22330*/  STL.64 [R1+0x180], R12 ;  /* 0x0001800c01007387 */ /* 0x000fe80000100a00 */
[----:B------:R-:W-:Y:S01]  /*22340*/  STL.64 [R1+0x188], R14 ;  /* 0x0001880e01007387 */ /* 0x000fe20000100a00 */
[----:B--2---:R-:W-:Y:S07]  /*22350*/  HMMA.16816.F32 R8, R16, R6, R8 ;  /* 0x000000061008723c */ /* 0x004fee0000001808 */
[----:B------:R-:W-:Y:S01]  /*22360*/  MOV R16, R22 ;  /* 0x0000001600107202 */ /* 0x000fe20000000f00 */
[----:B------:R-:W-:Y:S01]  /*22370*/  IMAD.MOV.U32 R19, RZ, RZ, R0 ;  /* 0x000000ffff137224 */ /* 0x000fe200078e0000 */
[----:B------:R-:W-:Y:S01]  /*22380*/  MOV R18, R29 ;  /* 0x0000001d00127202 */ /* 0x000fe20000000f00 */
[----:B------:R-:W2:Y:S01]  /*22390*/  LDL.LU R22, [R1+0x4e84] ;  /* 0x004e840001167983 */ /* 0x000ea20000300800 */
[----:B------:R-:W-:Y:S11]  /*223a0*/  IMAD.MOV.U32 R17, RZ, RZ, R23 ;  /* 0x000000ffff117224 */ /* 0x000ff600078e0017 */
[----:B------:R-:W-:Y:S01]  /*223b0*/  @!UPT UIADD3 URZ, URZ, URZ, URZ ;  /* 0x0000003f3f3ff290 */ /* 0x000fe2000fffe03f */
[----:B------:R-:W-:Y:S04]  /*223c0*/  STL.64 [R1+0x90], R8 ;  /* 0x0000900801007387 */ /* 0x000fe80000100a00 */
[----:B------:R-:W-:Y:S04]  /*223d0*/  STL.64 [R1+0x98], R10 ;  /* 0x0000980a01007387 */ /* 0x000fe80000100a00 */
[----:B------:R-:W2:Y:S04]  /*223e0*/  LDL.LU R23, [R1+0x4e80] ;  /* 0x004e800001177983 */ /* 0x000ea80000300800 */
[----:B------:R-:W-:Y:S04]  /*223f0*/  STL.64 [R1+0x4e78], R18 ;  /* 0x004e781201007387 */ /* 0x000fe80000100a00 */
[----:B------:R0:W-:Y:S04]  /*22400*/  STL.64 [R1+0x4e70], R16 ;  /* 0x004e701001007387 */ /* 0x0001e80000100a00 */
[----:B0-----:R-:W2:Y:S04]  /*22410*/  LDL.LU R16, [R1+0xe0] ;  /* 0x0000e00001107983 */ /* 0x001ea80000300800 */
[----:B------:R-:W2:Y:S04]  /*22420*/  LDL.LU R17, [R1+0xe4] ;  /* 0x0000e40001117983 */ /* 0x000ea80000300800 */
[----:B------:R-:W2:Y:S04]  /*22430*/  LDL.LU R18, [R1+0xe8] ;  /* 0x0000e80001127983 */ /* 0x000ea80000300800 */
[----:B------:R-:W2:Y:S04]  /*22440*/  LDL.LU R19, [R1+0xec] ;  /* 0x0000ec0001137983 */ /* 0x000ea80000300800 */
[----:B------:R-:W0:Y:S04]  /*22450*/  S2R R29, SR_TID.X ;  /* 0x00000000001d7919 */ /* 0x000e280000002100 */
[----:B------:R-:W1:Y:S01]  /*22460*/  S2R R11, SR_TID.X ;  /* 0x00000000000b7919 */ /* 0x000e620000002100 */
[----:B0-----:R-:W-:-:S02]  /*22470*/  LOP3.LUT R0, R29, 0x7, RZ, 0xc0, !PT ;  /* 0x000000071d007812 */ /* 0x001fc400078ec0ff */
[----:B-1----:R-:W-:-:S03]  /*22480*/  LOP3.LUT R29, R11, 0x10, RZ, 0xc0, !PT ;  /* 0x000000100b1d7812 */ /* 0x002fc600078ec0ff */
[----:B------:R-:W-:Y:S01]  /*22490*/  IMAD R0, R0, 0x210, RZ ;  /* 0x0000021000007824 */ /* 0x000fe200078e02ff */
[----:B------:R-:W-:-:S04]  /*224a0*/  SHF.L.U32 R11, R11, 0x1, RZ ;  /* 0x000000010b0b7819 */ /* 0x000fc800000006ff */
[----:B------:R-:W-:Y:S02]  /*224b0*/  LOP3.LUT R15, R0, 0x10, R11, 0x78, !PT ;  /* 0x00000010000f7812 */ /* 0x000fe400078e780b */
[----:B------:R-:W0:Y:S01]  /*224c0*/  LDSM.16.MT88.4 R8, [R3+0x18180] ;  /* 0x018180000308783b */ /* 0x000e220000004200 */
[----:B------:R-:W-:-:S05]  /*224d0*/  IMAD.SHL.U32 R29, R29, 0x100, RZ ;  /* 0x000001001d1d7824 */ /* 0x000fca00078e00ff */
[----:B------:R-:W-:-:S04]  /*224e0*/  LOP3.LUT R15, R15, R29, RZ, 0xfc, !PT ;  /* 0x0000001d0f0f7212 */ /* 0x000fc800078efcff */
[----:B------:R-:W-:Y:S02]  /*224f0*/  LOP3.LUT R15, R15, 0x20, RZ, 0x3c, !PT ;  /* 0x000000200f0f7812 */ /* 0x000fe400078e3cff */
[----:B0-----:R-:W-:Y:S01]  /*22500*/  MOV R29, R8 ;  /* 0x00000008001d7202 */ /* 0x001fe20000000f00 */
[----:B------:R-:W-:Y:S01]  /*22510*/  IMAD.MOV.U32 R27, RZ, RZ, R9 ;  /* 0x000000ffff1b7224 */ /* 0x000fe200078e0009 */
[----:B------:R-:W-:Y:S01]  /*22520*/  MOV R26, R10 ;  /* 0x0000000a001a7202 */ /* 0x000fe20000000f00 */
[----:B------:R-:W-:Y:S02]  /*22530*/  IMAD.MOV.U32 R0, RZ, RZ, R11 ;  /* 0x000000ffff007224 */ /* 0x000fe400078e000b */
[----:B------:R-:W0:Y:S04]  /*22540*/  LDSM.16.MT88.4 R8, [R15+0x18000] ;  /* 0x018000000f08783b */ /* 0x000e280000004200 */
[----:B------:R-:W-:Y:S04]  /*22550*/  STL [R1+0x4e0c], R3 ;  /* 0x004e0c0301007387 */ /* 0x000fe80000100800 */
[----:B0-----:R-:W-:Y:S04]  /*22560*/  STL.64 [R1+0x4e28], R10 ;  /* 0x004e280a01007387 */ /* 0x001fe80000100a00 */
[----:B------:R0:W-:Y:S04]  /*22570*/  STL.64 [R1+0x4e20], R8 ;  /* 0x004e200801007387 */ /* 0x0001e80000100a00 */
[----:B0-----:R-:W3:Y:S04]  /*22580*/  LDL.LU R8, [R1+0x110] ;  /* 0x0001100001087983 */ /* 0x001ee80000300800 */
[----:B------:R-:W3:Y:S04]  /*22590*/  LDL.LU R9, [R1+0x114] ;  /* 0x0001140001097983 */ /* 0x000ee80000300800 */
[----:B------:R-:W3:Y:S04]  /*225a0*/  LDL.LU R10, [R1+0x118] ;  /* 0x00011800010a7983 */ /* 0x000ee80000300800 */
[----:B------:R-:W3:Y:S01]  /*225b0*/  LDL.LU R11, [R1+0x11c] ;  /* 0x00011c00010b7983 */ /* 0x000ee20000300800 */
[----:B--2---:R-:W-:Y:S03]  /*225c0*/  HMMA.16816.F32 R20, R20, R6, R16 ;  /* 0x000000061414723c */ /* 0x004fe60000001810 */
[----:B------:R-:W3:Y:S04]  /*225d0*/  LDL.LU.64 R18, [R1+0x4e78] ;  /* 0x004e780001127983 */ /* 0x000ee80000300a00 */
[----:B------:R-:W3:Y:S11]  /*225e0*/  LDL.LU.64 R16, [R1+0x4e70] ;  /* 0x004e700001107983 */ /* 0x000ef60000300a00 */
[----:B------:R-:W-:Y:S05]  /*225f0*/  @!UPT UIADD3 URZ, URZ, URZ, URZ ;  /* 0x0000003f3f3ff290 */ /* 0x000fea000fffe03f */
[----:B------:R-:W-:Y:S04]  /*22600*/  STL.64 [R1+0x80], R20 ;  /* 0x0000801401007387 */ /* 0x000fe80000100a00 */
[----:B------:R-:W-:Y:S04]  /*22610*/  STL.64 [R1+0x88], R22 ;  /* 0x0000881601007387 */ /* 0x000fe80000100a00 */
[----:B------:R-:W0:Y:S04]  /*22620*/  LDSM.16.MT88.4 R20, [R15+0x18080] ;  /* 0x018080000f14783b */ /* 0x000e280000004200 */
[----:B0-----:R0:W-:Y:S04]  /*22630*/  STL [R1+0x4e1c], R20 ;  /* 0x004e1c1401007387 */ /* 0x0011e80000100800 */
[----:B------:R1:W-:Y:S04]  /*22640*/  STL [R1+0x4e18], R21 ;  /* 0x004e181501007387 */ /* 0x0003e80000100800 */
[----:B------:R2:W-:Y:S04]  /*22650*/  STL [R1+0x4e14], R22 ;  /* 0x004e141601007387 */ /* 0x0005e80000100800 */
[----:B------:R4:W-:Y:S04]  /*22660*/  STL [R1+0x4e10], R23 ;  /* 0x004e101701007387 */ /* 0x0009e80000100800 */
[----:B0-----:R-:W3:Y:S04]  /*22670*/  LDL.LU R20, [R1+0x10] ;  /* 0x0000100001147983 */ /* 0x001ee80000300800 */
[----:B-1----:R-:W3:Y:S01]  /*22680*/  LDL.LU R21, [R1+0x14] ;  /* 0x0000140001157983 */ /* 0x002ee20000300800 */
[----:B--2---:R-:W-:Y:S01]  /*22690*/  MOV R22, R5 ;  /* 0x0000000500167202 */ /* 0x004fe20000000f00 */
[----:B----4-:R-:W-:-:S02]  /*226a0*/  IMAD.MOV.U32 R23, RZ, RZ, R4 ;  /* 0x000000ffff177224 */ /* 0x010fc400078e0004 */
[----:B------:R-:W2:Y:S04]  /*226b0*/  LDL.LU R5, [R1+0x4e68] ;  /* 0x004e680001057983 */ /* 0x000ea80000300800 */
[----:B------:R-:W4:Y:S04]  /*226c0*/  LDL.LU R4, [R1+0x4e64] ;  /* 0x004e640001047983 */ /* 0x000f280000300800 */
[----:B------:R-:W-:Y:S01]  /*226d0*/  STL.64 [R1+0x4e48], R22 ;  /* 0x004e481601007387 */ /* 0x000fe20000100a00 */
[----:B---3--:R-:W-:Y:S03]  /*226e0*/  HMMA.16816.F32 R8, R16, R24, R8 ;  /* 0x000000181008723c */ /* 0x008fe60000001808 */
[----:B------:R-:W-:Y:S04]  /*226f0*/  LDSM.16.MT88.4 R16, [R15+0x18180] ;  /* 0x018180000f10783b */ /* 0x000fe80000004200 */
[----:B------:R0:W-:Y:S04]  /*22700*/  STL.64 [R1+0x4e40], R20 ;  /* 0x004e401401007387 */ /* 0x0001e80000100a00 */
[----:B0-----:R-:W3:Y:S11]  /*22710*/  LDL.LU R20, [R1+0x190] ;  /* 0x0001900001147983 */ /* 0x001ef60000300800 */
[----:B------:R-:W-:Y:S01]  /*22720*/  @!UPT UIADD3 URZ, URZ, URZ, URZ ;  /* 0x0000003f3f3ff290 */ /* 0x000fe2000fffe03f */
[----:B------:R4:W-:Y:S04]  /*22730*/  STL.64 [R1+0x50], R8 ;  /* 0x0000500801007387 */ /* 0x0009e80000100a00 */
[----:B------:R0:W-:Y:S04]  /*22740*/  STL.64 [R1+0x58], R10 ;  /* 0x0000580a01007387 */ /* 0x0001e80000100a00 */
[----:B------:R-:W3:Y:S04]  /*22750*/  LDL.LU R21, [R1+0x194] ;  /* 0x0001940001157983 */ /* 0x000ee80000300800 */
[----:B------:R-:W3:Y:S01]  /*22760*/  LDL.LU R22, [R1+0x198] ;  /* 0x0001980001167983 */ /* 0x000ee20000300800 */
[----:B----4-:R-:W-:Y:S01]  /*22770*/  MOV R8, R4 ;  /* 0x0000000400087202 */ /* 0x010fe20000000f00 */
[----:B--2---:R-:W-:-:S02]  /*22780*/  IMAD.MOV.U32 R9, RZ, RZ, R5 ;  /* 0x000000ffff097224 */ /* 0x004fc400078e0005 */
[----:B------:R-:W3:Y:S04]  /*22790*/  LDL.LU R23, [R1+0x19c] ;  /* 0x00019c0001177983 */ /* 0x000ee80000300800 */
[----:B------:R-:W2:Y:S04]  /*227a0*/  LDL.LU R4, [R1+0x4e60] ;  /* 0x004e600001047983 */ /* 0x000ea80000300800 */
[----:B------:R-:W4:Y:S04]  /*227b0*/  LDL.LU R5, [R1+0x4e5c] ;  /* 0x004e5c0001057983 */ /* 0x000f280000300800 */
[----:B0-----:R-:W2:Y:S04]  /*227c0*/  LDL.LU R10, [R1+0x178] ;  /* 0x00017800010a7983 */ /* 0x001ea80000300800 */
[----:B------:R-:W2:Y:S04]  /*227d0*/  LDL.LU R11, [R1+0x17c] ;  /* 0x00017c00010b7983 */ /* 0x000ea80000300800 */
[----:B--2---:R4:W-:Y:S02]  /*227e0*/  STL.64 [R1+0x4e38], R10 ;  /* 0x004e380a01007387 */ /* 0x0049e40000100a00 */
[----:B----4-:R-:W-:Y:S01]  /*227f0*/  MOV R10, R5 ;  /* 0x00000005000a7202 */ /* 0x010fe20000000f00 */
[----:B------:R-:W-:-:S02]  /*22800*/  IMAD.MOV.U32 R11, RZ, RZ, R4 ;  /* 0x000000ffff0b7224 */ /* 0x000fc400078e0004 */
[----:B------:R-:W0:Y:S04]  /*22810*/  LDSM.16.MT88.4 R4, [R15+0x18100] ;  /* 0x018100000f04783b */ /* 0x000e280000004200 */
[----:B------:R1:W-:Y:S04]  /*22820*/  STL.64 [R1+0x4e30], R8 ;  /* 0x004e300801007387 */ /* 0x0003e80000100a00 */
[----:B-1----:R-:W2:Y:S04]  /*22830*/  LDL.LU R8, [R1+0x150] ;  /* 0x0001500001087983 */ /* 0x002ea80000300800 */
[----:B------:R-:W2:Y:S04]  /*22840*/  LDL.LU R9, [R1+0x154] ;  /* 0x0001540001097983 */ /* 0x000ea80000300800 */
[----:B0-----:R0:W-:Y:S04]  /*22850*/  STL.64 [R1+0x4df8], R6 ;  /* 0x004df80601007387 */ /* 0x0011e80000100a00 */
[----:B------:R1:W-:Y:S01]  /*22860*/  STL.64 [R1+0x4df0], R4 ;  /* 0x004df00401007387 */ /* 0x0003e20000100a00 */
[----:B0-----:R-:W-:Y:S01]  /*22870*/  MOV R6, R28 ;  /* 0x0000001c00067202 */ /* 0x001fe20000000f00 */
[----:B------:R-:W-:-:S02]  /*22880*/  IMAD.MOV.U32 R7, RZ, RZ, R2 ;  /* 0x000000ffff077224 */ /* 0x000fc400078e0002 */
[----:B-1----:R-:W3:Y:S04]  /*22890*/  LDL.LU R4, [R1+0x20] ;  /* 0x0000200001047983 */ /* 0x002ee80000300800 */
[----:B------:R-:W3:Y:S04]  /*228a0*/  LDL.LU R5, [R1+0x24] ;  /* 0x0000240001057983 */ /* 0x000ee80000300800 */
[----:B------:R-:W4:Y:S04]  /*228b0*/  LDL.LU R28, [R1+0x4e58] ;  /* 0x004e5800011c7983 */ /* 0x000f280000300800 */
[----:B------:R-:W2:Y:S04]  /*228c0*/  LDL.LU R2, [R1+0x4e54] ;  /* 0x004e540001027983 */ /* 0x000ea80000300800 */
[----:B------:R-:W-:Y:S04]  /*228d0*/  STL.64 [R1+0x4de8], R18 ;  /* 0x004de81201007387 */ /* 0x000fe80000100a00 */
[----:B------:R0:W-:Y:S04]  /*228e0*/  STL.64 [R1+0x4de0], R16 ;  /* 0x004de01001007387 */ /* 0x0001e80000100a00 */
[----:B0-----:R-:W4:Y:S04]  /*228f0*/  LDL.LU R16, [R1+0x160] ;  /* 0x0001600001107983 */ /* 0x001f280000300800 */
[----:B------:R-:W4:Y:S04]  /*22900*/  LDL.LU R17, [R1+0x164] ;  /* 0x0001640001117983 */ /* 0x000f280000300800 */
[----:B------:R-:W4:Y:S04]  /*22910*/  LDL.LU R18, [R1+0x168] ;  /* 0x0001680001127983 */ /* 0x000f280000300800 */
[----:B------:R-:W4:Y:S04]  /*22920*/  LDL.LU R19, [R1+0x16c] ;  /* 0x00016c0001137983 */ /* 0x000f280000300800 */
[----:B--2---:R-:W0:Y:S01]  /*22930*/  LDSM.16.MT88.4 R12, [R2+0x18000] ;  /* 0x01800000020c783b */ /* 0x004e220000004200 */
[----:B---3--:R-:W-:Y:S03]  /*22940*/  HMMA.16816.F32 R4, R4, R24, R20 ;  /* 0x000000180404723c */ /* 0x008fe60000001814 */
[----:B0-----:R-:W-:Y:S04]  /*22950*/  STL.64 [R1+0x4dd8], R14 ;  /* 0x004dd80e01007387 */ /* 0x001fe80000100a00 */
[----:B------:R0:W-:Y:S02]  /*22960*/  STL.64 [R1+0x4dd0], R12 ;  /* 0x004dd00c01007387 */ /* 0x0001e40000100a00 */
[----:B0-----:R-:W-:-:S02]  /*22970*/  MOV R12, R29 ;  /* 0x0000001d000c7202 */ /* 0x001fc40000000f00 */
[----:B------:R-:W2:Y:S04]  /*22980*/  LDL.LU R29, [R1+0x4e50] ;  /* 0x004e5000011d7983 */ /* 0x000ea80000300800 */
[----:B------:R-:W3:Y:S04]  /*22990*/  LDL.LU.64 R22, [R1+0x4e48] ;  /* 0x004e480001167983 */ /* 0x000ee80000300a00 */
[----:B------:R-:W3:Y:S04]  /*229a0*/  LDL.LU.64 R20, [R1+0x4e40] ;  /* 0x004e400001147983 */ /* 0x000ee80000300a00 */
[----:B------:R0:W-:Y:S04]  /*229b0*/  STL.64 [R1+0xa0], R4 ;  /* 0x0000a00401007387 */ /* 0x0001e80000100a00 */
[----:B------:R-:W-:Y:S04]  /*229c0*/  STL.64 [R1+0xa8], R6 ;  /* 0x0000a80601007387 */ /* 0x000fe80000100a00 */
[----:B0-----:R-:W2:Y:S01]  /*229d0*/  LDL.LU R4, [R1+0xf0] ;  /* 0x0000f00001047983 */ /* 0x001ea20000300800 */
[----:B------:R-:W-:Y:S01]  /*229e0*/  IMAD.MOV.U32 R13, RZ, RZ, R27 ;  /* 0x000000ffff0d7224 */ /* 0x000fe200078e001b */
[----:B------:R-:W-:Y:S01]  /*229f0*/  MOV R14, R26 ;  /* 0x0000001a000e7202 */ /* 0x000fe20000000f00 */
[----:B------:R-:W-:Y:S01]  /*22a00*/  IMAD.MOV.U32 R15, RZ, RZ, R0 ;  /* 0x000000ffff0f7224 */ /* 0x000fe200078e0000 */
[----:B---3--:R-:W-:Y:S11]  /*22a10*/  HMMA.16816.F32 R8, R20, R24, R8 ;  /* 0x000000181408723c */ /* 0x008ff60000001808 */
[----:B------:R-:W-:Y:S11]  /*22a20*/  @!UPT UIADD3 URZ, URZ, URZ, URZ ;  /* 0x0000003f3f3ff290 */ /* 0x000ff6000fffe03f */
[----:B------:R-:W-:Y:S01]  /*22a30*/  @!UPT UIADD3 URZ, URZ, URZ, URZ ;  /* 0x0000003f3f3ff290 */ /* 0x000fe2000fffe03f */
[----:B------:R-:W-:Y:S04]  /*22a40*/  STL.64 [R1+0xc0], R8 ;  /* 0x0000c00801007387 */ /* 0x000fe80000100a00 */
[----:B------:R-:W-:Y:S04]  /*22a50*/  STL.64 [R1+0xc8], R10 ;  /* 0x0000c80a01007387 */ /* 0x000fe80000100a00 */
[----:B------:R-:W0:Y:S04]  /*22a60*/  LDSM.16.MT88.4 R8, [R2+0x18080] ;  /* 0x018080000208783b */ /* 0x000e280000004200 */
[----:B------:R-:W3:Y:S01]  /*22a70*/  LDL.LU R5, [R1+0xf4] ;  /* 0x0000f40001057983 */ /* 0x000ee20000300800 */
[----:B0-----:R-:W-:Y:S01]  /*22a80*/  MOV R3, R8 ;  /* 0x0000000800037202 */ /* 0x001fe20000000f00 */
[----:B------:R-:W-:Y:S01]  /*22a90*/  IMAD.MOV.U32 R0, RZ, RZ, R9 ;  /* 0x000000ffff007224 */ /* 0x000fe200078e0009 */
[----:B------:R-:W-:Y:S01]  /*22aa0*/  MOV R27, R10 ;  /* 0x0000000a001b7202 */ /* 0x000fe20000000f00 */
[----:B------:R-:W-:-:S02]  /*22ab0*/  IMAD.MOV.U32 R26, RZ, RZ, R11 ;  /* 0x000000ffff1a7224 */ /* 0x000fc400078e000b */
[----:B------:R-:W0:Y:S02]  /*22ac0*/  LDSM.16.MT88.4 R8, [R2+0x18100] ;  /* 0x018100000208783b */ /* 0x000e240000004200 */
[----:B0-----:R-:W-:Y:S01]  /*22ad0*/  MOV R22, R10 ;  /* 0x0000000a00167202 */ /* 0x001fe20000000f00 */
[----:B------:R-:W-:Y:S01]  /*22ae0*/  IMAD.MOV.U32 R23, RZ, RZ, R11 ;  /* 0x000000ffff177224 */ /* 0x000fe200078e000b */
[----:B------:R-:W-:Y:S01]  /*22af0*/  MOV R20, R8 ;  /* 0x0000000800147202 */ /* 0x000fe20000000f00 */
[----:B------:R-:W-:Y:S01]  /*22b00*/  IMAD.MOV.U32 R21, RZ, RZ, R9 ;  /* 0x000000ffff157224 */ /* 0x000fe200078e0009 */
[----:B------:R-:W2:Y:S04]  /*22b10*/  LDL.LU.64 R10, [R1+0x4e38] ;  /* 0x004e3800010a7983 */ /* 0x000ea80000300a00 */
[----:B------:R-:W2:Y:S02]  /*22b20*/  LDL.LU.64 R8, [R1+0x4e30] ;  /* 0x004e300001087983 */ /* 0x000ea40000300a00 */
[-C--:B--2---:R-:W-:Y:S02]  /*22b30*/  HMMA.16816.F32 R12, R12, R24.reuse, R8 ;  /* 0x000000180c0c723c */ /* 0x084fe40000001808 */
[----:B------:R-:W2:Y:S04]  /*22b40*/  LDL.LU.64 R10, [R1+0x4e28] ;  /* 0x004e2800010a7983 */ /* 0x000ea80000300a00 */
[----:B------:R-:W2:Y:S01]  /*22b50*/  LDL.LU.64 R8, [R1+0x4e20] ;  /* 0x004e200001087983 */ /* 0x000ea20000300a00 */
[----:B----4-:R-:W-:Y:S01]  /*22b60*/  IMAD.MOV.U32 R7, RZ, RZ, R28 ;  /* 0x000000ffff077224 */ /* 0x010fe200078e001c */
[----:B------:R-:W-:Y:S11]  /*22b70*/  MOV R6, R29 ;  /* 0x0000001d00067202 */ /* 0x000ff60000000f00 */
[----:B------:R-:W-:Y:S05]  /*22b80*/  @!UPT UIADD3 URZ, URZ, URZ, URZ ;  /* 0x0000003f3f3ff290 */ /* 0x000fea000fffe03f */
[----:B------:R-:W-:Y:S01]  /*22b90*/  MOV R28, R15 ;  /* 0x0000000f001c7202 */ /* 0x000fe20000000f00 */
[----:B------:R0:W-:Y:S04]  /*22ba0*/  STL.64 [R1+0xb0], R12 ;  /* 0x0000b00c01007387 */ /* 0x0001e80000100a00 */
[----:B------:R1:W-:Y:S04]  /*22bb0*/  STL [R1+0xb8], R14 ;  /* 0x0000b80e01007387 */ /* 0x0003e80000100800 */
[----:B------:R-:W-:Y:S01]  /*22bc0*/  STL [R1+0x4d68], R28 ;  /* 0x004d681c01007387 */ /* 0x000fe20000100800 */
[----:B--2---:R-:W-:Y:S11]  /*22bd0*/  HMMA.16816.F32 R8, R8, R24, R16 ;  /* 0x000000180808723c */ /* 0x004ff60000001810 */
[----:B------:R-:W-:Y:S11]  /*22be0*/  @!UPT UIADD3 URZ, URZ, URZ, URZ ;  /* 0x0000003f3f3ff290 */ /* 0x000ff6000fffe03f */
[----:B------:R-:W-:Y:S01]  /*22bf0*/  @!UPT UIADD3 URZ, URZ, URZ, URZ ;  /* 0x0000003f3f3ff290 */ /* 0x000fe2000fffe03f */
[----:B------:R-:W-:Y:S01]  /*22c00*/  STL.64 [R1+0xd0], R8 ;  /* 0x0000d00801007387 */ /* 0x000fe20000100a00 */
[----:B------:R-:W-:-:S03]  /*22c10*/  IMAD.MOV.U32 R29, RZ, RZ, R11 ;  /* 0x000000ffff1d7224 */ /* 0x000fc600078e000b */
[----:B------:R-:W-:Y:S04]  /*22c20*/  STL [R1+0xd8], R10 ;  /* 0x0000d80a01007387 */ /* 0x000fe80000100800 */
[----:B------:R-:W2:Y:S04]  /*22c30*/  LDSM.16.MT88.4 R8, [R2+0x18180] ;  /* 0x018180000208783b */ /* 0x000ea80000004200 */
[----:B------:R-:W4:Y:S04]  /*22c40*/  LDL.LU R16, [R1+0x140] ;  /* 0x0001400001107983 */ /* 0x000f280000300800 */
[----:B------:R-:W4:Y:S04]  /*22c50*/  LDL.LU R17, [R1+0x144] ;  /* 0x0001440001117983 */ /* 0x000f280000300800 */
[----:B------:R-:W4:Y:S04]  /*22c60*/  LDL.LU R18, [R1+0x148] ;  /* 0x0001480001127983 */ /* 0x000f280000300800 */
[----:B------:R-:W4:Y:S04]  /*22c70*/  LDL.LU R19, [R1+0x14c] ;  /* 0x00014c0001137983 */ /* 0x000f280000300800 */
[----:B0-----:R-:W3:Y:S04]  /*22c80*/  LDL.LU R12, [R1+0x130] ;  /* 0x00013000010c7983 */ /* 0x001ee80000300800 */
[----:B------:R-:W3:Y:S04]  /*22c90*/  LDL.LU R13, [R1+0x134] ;  /* 0x00013400010d7983 */ /* 0x000ee80000300800 */
[----:B-1----:R-:W3:Y:S04]  /*22ca0*/  LDL.LU R14, [R1+0x138] ;  /* 0x00013800010e7983 */ /* 0x002ee80000300800 */
[----:B------:R-:W3:Y:S04]  /*22cb0*/  LDL.LU R15, [R1+0x13c] ;  /* 0x00013c00010f7983 */ /* 0x000ee80000300800 */
[----:B------:R-:W-:Y:S04]  /*22cc0*/  STL [R1+0x4d08], R29 ;  /* 0x004d081d01007387 */ /* 0x000fe80000100800 */
[----:B--2---:R0:W-:Y:S04]  /*22cd0*/  STL.64 [R1+0x4da0], R10 ;  /* 0x004da00a01007387 */ /* 0x0041e80000100a00 */
[----:B------:R1:W-:Y:S01]  /*22ce0*/  STL.64 [R1+0x4d98], R8 ;  /* 0x004d980801007387 */ /* 0x0003e20000100a00 */
[----:B0-----:R-:W-:Y:S01]  /*22cf0*/  MOV R10, R22 ;  /* 0x00000016000a7202 */ /* 0x001fe20000000f00 */
[----:B------:R-:W-:Y:S01]  /*22d00*/  IMAD.MOV.U32 R11, RZ, RZ, R23 ;  /* 0x000000ffff0b7224 */ /* 0x000fe200078e0017 */
[----:B-1----:R-:W-:Y:S01]  /*22d10*/  MOV R8, R20 ;  /* 0x0000001400087202 */ /* 0x002fe20000000f00 */
[----:B------:R-:W-:Y:S01]  /*22d20*/  IMAD.MOV.U32 R9, RZ, RZ, R21 ;  /* 0x000000ffff097224 */ /* 0x000fe200078e0015 */
[----:B------:R-:W3:Y:S04]  /*22d30*/  LDL.LU R20, [R1+0x4e1c] ;  /* 0x004e1c0001147983 */ /* 0x000ee80000300800 */
[----:B------:R-:W3:Y:S04]  /*22d40*/  LDL.LU R21, [R1+0x4e18] ;  /* 0x004e180001157983 */ /* 0x000ee80000300800 */
[----:B------:R-:W3:Y:S04]  /*22d50*/  LDL.LU R22, [R1+0x4e14] ;  /* 0x004e140001167983 */ /* 0x000ee80000300800 */
[----:B------:R-:W3:Y:S04]  /*22d60*/  LDL.LU R23, [R1+0x4e10] ;  /* 0x004e100001177983 */ /* 0x000ee80000300800 */
[----:B------:R-:W-:Y:S04]  /*22d70*/  STL.64 [R1+0x4db0], R10 ;  /* 0x004db00a01007387 */ /* 0x000fe80000100a00 */
[----:B------:R0:W-:Y:S02]  /*22d80*/  STL.64 [R1+0x4da8], R8 ;  /* 0x004da80801007387 */ /* 0x0001e40000100a00 */
[----:B0-----:R-:W-:Y:S01]  /*22d90*/  MOV R8, R3 ;  /* 0x0000000300087202 */ /* 0x001fe20000000f00 */
[----:B------:R-:W-:Y:S01]  /*22da0*/  IMAD.MOV.U32 R9, RZ, RZ, R0 ;  /* 0x000000ffff097224 */ /* 0x000fe200078e0000 */
[----:B------:R-:W2:Y:S04]  /*22db0*/  LDL.LU R3, [R1+0x4e0c] ;  /* 0x004e0c0001037983 */ /* 0x000ea80000300800 */
[----:B------:R-:W2:Y:S01]  /*22dc0*/  LDL.LU R0, [R1+0x4e08] ;  /* 0x004e080001007983 */ /* 0x000ea20000300800 */
[----:B------:R-:W-:Y:S01]  /*22dd0*/  MOV R10, R27 ;  /* 0x0000001b000a7202 */ /* 0x000fe20000000f00 */
[----:B------:R-:W-:-:S02]  /*22de0*/  IMAD.MOV.U32 R11, RZ, RZ, R26 ;  /* 0x000000ffff0b7224 */ /* 0x000fc400078e001a */
[----:B------:R-:W2:Y:S04]  /*22df0*/  LDL.LU R27, [R1+0x4e04] ;  /* 0x004e0400011b7983 */ /* 0x000ea80000300800 */
[----:B------:R-:W4:Y:S04]  /*22e00*/  LDL.LU R26, [R1+0x4e00] ;  /* 0x004e0000011a7983 */ /* 0x000f280000300800 */
[----:B------:R-:W-:Y:S01]  /*22e10*/  STL [R1+0x4d6c], R2 ;  /* 0x004d6c0201007387 */ /* 0x000fe20000100800 */
[-C--:B---3--:R-:W-:Y:S03]  /*22e20*/  HMMA.16816.F32 R20, R20, R24.reuse, R4 ;  /* 0x000000181414723c */ /* 0x088fe60000001804 */
[----:B------:R-:W4:Y:S04]  /*22e30*/  LDL.LU.64 R6, [R1+0x4df8] ;  /* 0x004df80001067983 */ /* 0x000f280000300a00 */
[----:B------:R-:W4:Y:S11]  /*22e40*/  LDL.LU.64 R4, [R1+0x4df0] ;  /* 0x004df00001047983 */ /* 0x000f360000300a00 */
[----:B------:R-:W-:Y:S05]  /*22e50*/  @!UPT UIADD3 URZ, URZ, URZ, URZ ;  /* 0x0000003f3f3ff290 */ /* 0x000fea000fffe03f */
[----:B------:R-:W-:Y:S04]  /*22e60*/  STL.64 [R1+0xf0], R20 ;  /* 0x0000f01401007387 */ /* 0x000fe80000100a00 */
[----:B------:R-:W-:Y:S04]  /*22e70*/  STL.64 [R1+0xf8], R22 ;  /* 0x0000f81601007387 */ /* 0x000fe80000100a00 */
[----:B--2---:R-:W0:Y:S04]  /*22e80*/  LDSM.16.MT88.4 R20, [R0+0x18000] ;  /* 0x018000000014783b */ /* 0x004e280000004200 */
[----:B0-----:R-:W-:Y:S04]  /*22e90*/  STL.64 [R1+0x4d90], R22 ;  /* 0x004d901601007387 */ /* 0x001fe80000100a00 */
[----:B------:R0:W-:Y:S04]  /*22ea0*/  STL.64 [R1+0x4d88], R20 ;  /* 0x004d881401007387 */ /* 0x0001e80000100a00 */
[----:B0-----:R-:W2:Y:S04]  /*22eb0*/  LDL.LU R20, [R1+0x60] ;  /* 0x0000600001147983 */ /* 0x001ea80000300800 */
[----:B------:R-:W2:Y:S04]  /*22ec0*/  LDL.LU R21, [R1+0x64] ;  /* 0x0000640001157983 */ /* 0x000ea80000300800 */
[----:B------:R-:W3:Y:S04]  /*22ed0*/  LDL.LU R22, [R1+0x68] ;  /* 0x0000680001167983 */ /* 0x000ee80000300800 */
[----:B------:R-:W3:Y:S01]  /*22ee0*/  LDL.LU R23, [R1+0x6c] ;  /* 0x00006c0001177983 */ /* 0x000ee20000300800 */
[----:B----4-:R-:W-:Y:S03]  /*22ef0*/  HMMA.16816.F32 R4, R4, R24, R16 ;  /* 0x000000180404723c */ /* 0x010fe60000001810 */
[----:B---3--:R-:W-:Y:S04]  /*22f00*/  STL.64 [R1+0x4dc0], R22 ;  /* 0x004dc01601007387 */ /* 0x008fe80000100a00 */
[----:B--2---:R0:W-:Y:S04]  /*22f10*/  STL.64 [R1+0x4db8], R20 ;  /* 0x004db81401007387 */ /* 0x0041e80000100a00 */
[----:B0-----:R-:W2:Y:S04]  /*22f20*/  LDL.LU R20, [R1+0x120] ;  /* 0x0001200001147983 */ /* 0x001ea80000300800 */
[----:B------:R-:W2:Y:S04]  /*22f30*/  LDL.LU R21, [R1+0x124] ;  /* 0x0001240001157983 */ /* 0x000ea80000300800 */
[----:B------:R-:W2:Y:S04]  /*22f40*/  LDL.LU R22, [R1+0x128] ;  /* 0x0001280001167983 */ /* 0x000ea80000300800 */
[----:B------:R-:W2:Y:S04]  /*22f50*/  LDL.LU R23, [R1+0x12c] ;  /* 0x00012c0001177983 */ /* 0x000ea80000300800 */
[----:B------:R-:W3:Y:S04]  /*22f60*/  LDL.LU.64 R18, [R1+0x4de8] ;  /* 0x004de80001127983 */ /* 0x000ee80000300a00 */
[----:B------:R-:W3:Y:S01]  /*22f70*/  LDL.LU.64 R16, [R1+0x4de0] ;  /* 0x004de00001107983 */ /* 0x000ee20000300a00 */
[----:B------:R-:W-:-:S03]  /*22f80*/  MOV R29, R7 ;  /* 0x00000007001d7202 */ /* 0x000fc60000000f00 */
[----:B------:R0:W-:Y:S04]  /*22f90*/  STL.64 [R1+0xe0], R4 ;  /* 0x0000e00401007387 */ /* 0x0001e80000100a00 */
[----:B------:R1:W-:Y:S04]  /*22fa0*/  STL [R1+0xe8], R6 ;  /* 0x0000e80601007387 */ /* 0x0003e80000100800 */
[----:B0-----:R-:W4:Y:S04]  /*22fb0*/  LDL.LU R4, [R1+0x100] ;  /* 0x0001000001047983 */ /* 0x001f280000300800 */
[----:B------:R-:W4:Y:S04]  /*22fc0*/  LDL.LU R5, [R1+0x104] ;  /* 0x0001040001057983 */ /* 0x000f280000300800 */
[----:B-1----:R-:W4:Y:S04]  /*22fd0*/  LDL.LU R6, [R1+0x108] ;  /* 0x0001080001067983 */ /* 0x002f280000300800 */
[----:B------:R-:W4:Y:S04]  /*22fe0*/  LDL.LU R7, [R1+0x10c] ;  /* 0x00010c0001077983 */ /* 0x000f280000300800 */
[----:B------:R-:W-:Y:S01]  /*22ff0*/  STL [R1+0x4d70], R29 ;  /* 0x004d701d01007387 */ /* 0x000fe20000100800 */
[-C--:B---3--:R-:W-:Y:S03]  /*23000*/  HMMA.16816.F32 R16, R16, R24.reuse, R12 ;  /* 0x000000181010723c */ /* 0x088fe6000000180c */
[----:B------:R-:W4:Y:S04]  /*23010*/  LDL.LU.64 R14, [R1+0x4dd8] ;  /* 0x004dd800010e7983 */ /* 0x000f280000300a00 */
[----:B------:R-:W4:Y:S01]  /*23020*/  LDL.LU.64 R12, [R1+0x4dd0] ;  /* 0x004dd000010c7983 */ /* 0x000f220000300a00 */
[----:B--2---:R-:W-:Y:S11]  /*23030*/  HMMA.16816.F32 R8, R8, R24, R20 ;  /* 0x000000180808723c */ /* 0x004ff60000001814 */
[----:B------:R-:W-:Y:S04]  /*23040*/  @!UPT UIADD3 URZ, URZ, URZ, URZ ;  /* 0x0000003f3f3ff290 */ /* 0x000fe8000fffe03f */
[----:B------:R0:W-:Y:S04]  /*23050*/  STL.64 [R1+0x130], R16 ;  /* 0x0001301001007387 */ /* 0x0001e80000100a00 */
[----:B------:R1:W-:Y:S04]  /*23060*/  STL.64 [R1+0x138], R18 ;  /* 0x0001381201007387 */ /* 0x0003e80000100a00 */
[----:B0-----:R-:W2:Y:S04]  /*23070*/  LDL.LU R16, [R1+0x70] ;  /* 0x0000700001107983 */ /* 0x001ea80000300800 */
[----:B------:R-:W2:Y:S01]  /*23080*/  LDL.LU R17, [R1+0x74] ;  /* 0x0000740001117983 */ /* 0x000ea20000300800 */
[----:B-1----:R-:W-:Y:S01]  /*23090*/  IMAD.MOV.U32 R18, RZ, RZ, R26 ;  /* 0x000000ffff127224 */ /* 0x002fe200078e001a */
[----:B------:R-:W-:-:S02]  /*230a0*/  MOV R19, R27 ;  /* 0x0000001b00137202 */ /* 0x000fc40000000f00 */
[----:B------:R-:W3:Y:S04]  /*230b0*/  LDL.LU R26, [R1+0x4dcc] ;  /* 0x004dcc00011a7983 */ /* 0x000ee80000300800 */
[----:B------:R-:W2:Y:S01]  /*230c0*/  LDL.LU R27, [R1+0x4dc8] ;  /* 0x004dc800011b7983 */ /* 0x000ea20000300800 */
[----:B----4-:R-:W-:Y:S03]  /*230d0*/  HMMA.16816.F32 R12, R12, R24, R4 ;  /* 0x000000180c0c723c */ /* 0x010fe60000001804 */
[----:B------:R-:W0:Y:S04]  /*230e0*/  LDSM.16.MT88.4 R4, [R0+0x18080] ;  /* 0x018080000004783b */ /* 0x000e280000004200 */
[----:B0-----:R0:W-:Y:S11]  /*230f0*/  STL [R1+0x4d80], R4 ;  /* 0x004d800401007387 */ /* 0x0011f60000100800 */
[----:B------:R-:W-:Y:S05]  /*23100*/  @!UPT UIADD3 URZ, URZ, URZ, URZ ;  /* 0x0000003f3f3ff290 */ /* 0x000fea000fffe03f */
[----:B------:R-:W-:Y:S04]  /*23110*/  STL.64 [R1+0x100], R12 ;  /* 0x0001000c01007387 */ /* 0x000fe80000100a00 */
[----:B------:R-:W-:Y:S04]  /*23120*/  STL.64 [R1+0x108], R14 ;  /* 0x0001080e01007387 */ /* 0x000fe80000100a00 */
[----:B------:R1:W-:Y:S04]  /*23130*/  STL [R1+0x4d7c], R5 ;  /* 0x004d7c0501007387 */ /* 0x0003e80000100800 */
[----:B------:R-:W-:Y:S04]  /*23140*/  STL [R1+0x4d78], R6 ;  /* 0x004d780601007387 */ /* 0x000fe80000100800 */
[----:B------:R-:W-:Y:S04]  /*23150*/  STL [R1+0x4d74], R7 ;  /* 0x004d740701007387 */ /* 0x000fe80000100800 */
[----:B0-----:R-:W4:Y:S04]  /*23160*/  LDL.LU R4, [R1+0x40] ;  /* 0x0000400001047983 */ /* 0x001f280000300800 */
[----:B-1----:R-:W4:Y:S04]  /*23170*/  LDL.LU R5, [R1+0x44] ;  /* 0x0000440001057983 */ /* 0x002f280000300800 */
[----:B------:R-:W4:Y:S04]  /*23180*/  LDL.LU.64 R22, [R1+0x4dc0] ;  /* 0x004dc00001167983 */ /* 0x000f280000300a00 */
[----:B------:R-:W4:Y:S04]  /*23190*/  LDL.LU.64 R20, [R1+0x4db8] ;  /* 0x004db80001147983 */ /* 0x000f280000300a00 */
[----:B------:R-:W-:Y:S04]  /*231a0*/  STL.64 [R1+0x110], R8 ;  /* 0x0001100801007387 */ /* 0x000fe80000100a00 */
[----:B------:R0:W-:Y:S04]  /*231b0*/  STL.64 [R1+0x118], R10 ;  /* 0x0001180a01007387 */ /* 0x0001e80000100a00 */
[----:B------:R-:W-:Y:S04]  /*231c0*/  LDSM.16.MT88.4 R12, [R0+0x18100] ;  /* 0x01810000000c783b */ /* 0x000fe80000004200 */
[----:B0-----:R-:W4:Y:S04]  /*231d0*/  LDL.LU.64 R10, [R1+0x4db0] ;  /* 0x004db000010a7983 */ /* 0x001f280000300a00 */
[----:B------:R-:W4:Y:S01]  /*231e0*/  LDL.LU.64 R8, [R1+0x4da8] ;  /* 0x004da80001087983 */ /* 0x000f220000300a00 */
[----:B--2---:R-:W-:Y:S01]  /*231f0*/  IMAD.MOV.U32 R6, RZ, RZ, R27 ;  /* 0x000000ffff067224 */ /* 0x004fe200078e001b */
[----:B---3--:R-:W-:-:S07]  /*23200*/  MOV R7, R26 ;  /* 0x0000001a00077202 */ /* 0x008fce0000000f00 */
[----:B----4-:R-:W-:Y:S01]  /*23210*/  HMMA.16816.F32 R8, R8, R24, R4 ;  /* 0x000000180808723c */ /* 0x010fe20000001804 */
[----:B------:R-:W0:Y:S11]  /*23220*/  LDSM.16.MT88.4 R4, [R0+0x18180] ;  /* 0x018180000004783b */ /* 0x000e360000004200 */
[----:B------:R-:W-:Y:S11]  /*23230*/  @!UPT UIADD3 URZ, URZ, URZ, URZ ;  /* 0x0000003f3f3ff290 */ /* 0x000ff6000fffe03f */
[----:B------:R-:W-:Y:S04]  /*23240*/  STL.64 [R1+0x140], R8 ;  /* 0x0001400801007387 */ /* 0x000fe80000100a00 */
[----:B------:R-:W-:Y:S04]  /*23250*/  STL.64 [R1+0x148], R10 ;  /* 0x0001480a01007387 */ /* 0x000fe80000100a00 */
[----:B------:R-:W1:Y:S01]  /*23260*/  LDSM.16.MT88.4 R8, [R3+0x1a000] ;  /* 0x01a000000308783b */ /* 0x000e620000004200 */
[----:B0-----:R-:W-:-:S03]  /*23270*/  IMAD.MOV.U32 R29, RZ, RZ, R6 ;  /* 0x000000ffff1d7224 */ /* 0x001fc600078e0006 */
[----:B------:R0:W-:Y:S01]  /*23280*/  STL.64 [R1], R4 ;  /* 0x0000000401007387 */ /* 0x0001e20000100a00 */
[----:B------:R-:W-:-:S03]  /*23290*/  MOV R2, R7 ;  /* 0x0000000700027202 */ /* 0x000fc60000000f00 */
[----:B------:R-:W-:Y:S01]  /*232a0*/  STL [R1+0x4ce8], R0 ;  /* 0x004ce80001007387 */ /* 0x000fe20000100800 */
[----:B-1----:R-:W-:Y:S01]  /*232b0*/  IMAD.MOV.U32 R6, RZ, RZ, R10 ;  /* 0x000000ffff067224 */ /* 0x002fe200078e000a */
[----:B------:R-:W-:Y:S01]  /*232c0*/  MOV R7, R11 ;  /* 0x0000000b00077202 */ /* 0x000fe20000000f00 */
[----:B0-----:R-:W-:Y:S01]  /*232d0*/  IMAD.MOV.U32 R4, RZ, RZ, R8 ;  /* 0x000000ffff047224 */ /* 0x001fe200078e0008 */
[----:B------:R-:W-:Y:S01]  /*232e0*/  MOV R5, R9 ;  /* 0x0000000900057202 */ /* 0x000fe20000000f00 */
[----:B------:R-:W2:Y:S04]  /*232f0*/  LDL.LU.64 R10, [R1+0x4da0] ;  /* 0x004da000010a7983 */ /* 0x000ea80000300a00 */
        /* <DEDUP_REMOVED lines=10> */
[----:B------:R-:W-:Y:S01]  /*233a0*/  IMAD.MOV.U32 R0, RZ, RZ, R10 ;  /* 0x000000ffff007224 */ /* 0x000fe200078e000a */
[----:B------:R-:W-:-:S02]  /*233b0*/  MOV R27, R11 ;  /* 0x0000000b001b7202 */ /* 0x000fc40000000f00 */
[----:B--2---:R-:W-:Y:S01]  /*233c0*/  HMMA.16816.F32 R8, R20, R24, R16 ;  /* 0x000000181408723c */ /* 0x004fe20000001810 */
[----:B------:R-:W0:Y:S04]  /*233d0*/  LDSM.16.MT88.4 R16, [R3+0x1a100] ;  /* 0x01a100000310783b */ /* 0x000e280000004200 */
[----:B0-----:R-:W-:Y:S11]  /*233e0*/  STL.64 [R1+0x4d28], R18 ;  /* 0x004d281201007387 */ /* 0x001ff60000100a00 */
[----:B------:R-:W-:Y:S07]  /*233f0*/  @!UPT UIADD3 URZ, URZ, URZ, URZ ;  /* 0x0000003f3f3ff290 */ /* 0x000fee000fffe03f */
[----:B------:R-:W-:Y:S04]  /*23400*/  STL.64 [R1+0x160], R8 ;  /* 0x0001600801007387 */ /* 0x000fe80000100a00 */
[----:B------:R0:W-:Y:S04]  /*23410*/  STL.64 [R1+0x168], R10 ;  /* 0x0001680a01007387 */ /* 0x0001e80000100a00 */
[----:B0-----:R-:W0:Y:S04]  /*23420*/  S2R R10, SR_TID.X ;  /* 0x00000000000a7919 */ /* 0x001e280000002100 */
[----:B------:R-:W1:Y:S01]  /*23430*/  S2R R11, SR_TID.X ;  /* 0x00000000000b7919 */ /* 0x000e620000002100 */
[----:B0-----:R-:W-:-:S02]  /*23440*/  LOP3.LUT R10, R10, 0x7, RZ, 0xc0, !PT ;  /* 0x000000070a0a7812 */ /* 0x001fc400078ec0ff */
[----:B-1----:R-:W-:-:S03]  /*23450*/  LOP3.LUT R23, R11, 0x10, RZ, 0xc0, !PT ;  /* 0x000000100b177812 */ /* 0x002fc600078ec0ff */
[----:B------:R-:W-:Y:S02]  /*23460*/  IMAD R22, R10, 0x210, RZ ;  /* 0x000002100a167824 */ /* 0x000fe400078e02ff */
[----:B------:R-:W-:Y:S02]  /*23470*/  IMAD.SHL.U32 R21, R11, 0x2, RZ ;  /* 0x000000020b157824 */ /* 0x000fe400078e00ff */
[----:B------:R-:W0:Y:S04]  /*23480*/  LDSM.16.MT88.4 R8, [R3+0x1a180] ;  /* 0x01a180000308783b */ /* 0x000e280000004200 */
[----:B------:R1:W-:Y:S01]  /*23490*/  STL.64 [R1+0x4d20], R16 ;  /* 0x004d201001007387 */ /* 0x0003e20000100a00 */
[----:B------:R-:W-:-:S03]  /*234a0*/  SHF.L.U32 R23, R23, 0x8, RZ ;  /* 0x0000000817177819 */ /* 0x000fc600000006ff */
[----:B-1----:R-:W2:Y:S04]  /*234b0*/  LDL.LU R16, [R1+0x90] ;  /* 0x0000900001107983 */ /* 0x002ea80000300800 */
[----:B------:R-:W2:Y:S04]  /*234c0*/  LDL.LU R17, [R1+0x94] ;  /* 0x0000940001117983 */ /* 0x000ea80000300800 */
[----:B------:R-:W2:Y:S04]  /*234d0*/  LDL.LU R18, [R1+0x98] ;  /* 0x0000980001127983 */ /* 0x000ea80000300800 */
[----:B------:R-:W2:Y:S04]  /*234e0*/  LDL.LU R19, [R1+0x9c] ;  /* 0x00009c0001137983 */ /* 0x000ea80000300800 */
[----:B0-----:R0:W-:Y:S02]  /*234f0*/  STL.64 [R1+0x4d18], R10 ;  /* 0x004d180a01007387 */ /* 0x0011e40000100a00 */
[----:B0-----:R-:W-:-:S04]  /*23500*/  LOP3.LUT R11, R22, 0x10, R21, 0x78, !PT ;  /* 0x00000010160b7812 */ /* 0x001fc800078e7815 */
[----:B------:R-:W-:-:S04]  /*23510*/  LOP3.LUT R11, R11, R23, RZ, 0xfc, !PT ;  /* 0x000000170b0b7212 */ /* 0x000fc800078efcff */
[----:B------:R-:W-:-:S05]  /*23520*/  LOP3.LUT R11, R11, 0x20, RZ, 0x3c, !PT ;  /* 0x000000200b0b7812 */ /* 0x000fca00078e3cff */
[----:B------:R-:W0:Y:S04]  /*23530*/  LDSM.16.MT88.4 R20, [R11+0x1a000] ;  /* 0x01a000000b14783b */ /* 0x000e280000004200 */
[----:B------:R-:W-:Y:S04]  /*23540*/  STL.64 [R1+0x4d10], R8 ;  /* 0x004d100801007387 */ /* 0x000fe80000100a00 */
[----:B------:R-:W-:Y:S04]  /*23550*/  STL [R1+0x4cd0], R3 ;  /* 0x004cd00301007387 */ /* 0x000fe80000100800 */
[----:B0-----:R0:W-:Y:S04]  /*23560*/  STL.64 [R1+0x4d00], R22 ;  /* 0x004d001601007387 */ /* 0x0011e80000100a00 */
[----:B------:R1:W-:Y:S01]  /*23570*/  STL.64 [R1+0x4cf8], R20 ;  /* 0x004cf81401007387 */ /* 0x0003e20000100a00 */
[----:B0-----:R-:W-:Y:S01]  /*23580*/  IMAD.MOV.U32 R22, RZ, RZ, R6 ;  /* 0x000000ffff167224 */ /* 0x001fe200078e0006 */
[----:B------:R-:W-:Y:S01]  /*23590*/  MOV R23, R7 ;  /* 0x0000000700177202 */ /* 0x000fe20000000f00 */
[----:B-1----:R-:W-:Y:S01]  /*235a0*/  IMAD.MOV.U32 R20, RZ, RZ, R4 ;  /* 0x000000ffff147224 */ /* 0x002fe200078e0004 */
[----:B------:R-:W-:Y:S01]  /*235b0*/  MOV R21, R5 ;  /* 0x0000000500157202 */ /* 0x000fe20000000f00 */
[----:B------:R-:W3:Y:S04]  /*235c0*/  LDL.LU R4, [R1+0x4d80] ;  /* 0x004d800001047983 */ /* 0x000ee80000300800 */
[----:B------:R-:W3:Y:S04]  /*235d0*/  LDL.LU R5, [R1+0x4d7c] ;  /* 0x004d7c0001057983 */ /* 0x000ee80000300800 */
[----:B------:R-:W3:Y:S04]  /*235e0*/  LDL.LU R6, [R1+0x4d78] ;  /* 0x004d780001067983 */ /* 0x000ee80000300800 */
[----:B------:R-:W3:Y:S04]  /*235f0*/  LDL.LU R7, [R1+0x4d74] ;  /* 0x004d740001077983 */ /* 0x000ee80000300800 */
[----:B------:R-:W-:Y:S04]  /*23600*/  STL.64 [R1+0x4d48], R22 ;  /* 0x004d481601007387 */ /* 0x000fe80000100a00 */
[----:B------:R0:W-:Y:S04]  /*23610*/  STL.64 [R1+0x4d40], R20 ;  /* 0x004d401401007387 */ /* 0x0001e80000100a00 */
[----:B0-----:R-:W3:Y:S04]  /*23620*/  LDL.LU R20, [R1+0x180] ;  /* 0x0001800001147983 */ /* 0x001ee80000300800 */
[----:B------:R-:W3:Y:S04]  /*23630*/  LDL.LU R21, [R1+0x184] ;  /* 0x0001840001157983 */ /* 0x000ee80000300800 */
[----:B------:R-:W3:Y:S04]  /*23640*/  LDL.LU R22, [R1+0x188] ;  /* 0x0001880001167983 */ /* 0x000ee80000300800 */
[----:B------:R-:W3:Y:S02]  /*23650*/  LDL.LU R23, [R1+0x18c] ;  /* 0x00018c0001177983 */ /* 0x000ee40000300800 */
[-C--:B---3--:R-:W-:Y:S02]  /*23660*/  HMMA.16816.F32 R4, R4, R24.reuse, R20 ;  /* 0x000000180404723c */ /* 0x088fe40000001814 */
[----:B------:R-:W3:Y:S11]  /*23670*/  LDL.LU R20, [R1] ;  /* 0x0000000001147983 */ /* 0x000ef60000300800 */
[----:B------:R-:W-:Y:S10]  /*23680*/  @!UPT UIADD3 URZ, URZ, URZ, URZ ;  /* 0x0000003f3f3ff290 */ /* 0x000ff4000fffe03f */
[----:B------:R-:W-:Y:S04]  /*23690*/  STL.64 [R1+0x150], R4 ;  /* 0x0001500401007387 */ /* 0x000fe80000100a00 */
[----:B------:R2:W-:Y:S01]  /*236a0*/  STL.64 [R1+0x158], R6 ;  /* 0x0001580601007387 */ /* 0x0005e20000100a00 */
[----:B------:R-:W-:Y:S01]  /*236b0*/  IMAD.MOV.U32 R22, RZ, RZ, R29 ;  /* 0x000000ffff167224 */ /* 0x000fe200078e001d */
[----:B------:R-:W-:Y:S02]  /*236c0*/  MOV R23, R2 ;  /* 0x0000000200177202 */ /* 0x000fe40000000f00 */
[----:B------:R-:W3:Y:S04]  /*236d0*/  LDL.LU R21, [R1+0x4] ;  /* 0x0000040001157983 */ /* 0x000ee80000300800 */
[----:B------:R-:W4:Y:S01]  /*236e0*/  LDL.LU R29, [R1+0x4d70] ;  /* 0x004d7000011d7983 */ /* 0x000f220000300800 */
[-C--:B--2---:R-:W-:Y:S03]  /*236f0*/  HMMA.16816.F32 R4, R12, R24.reuse, R16 ;  /* 0x000000180c04723c */ /* 0x084fe60000001810 */
[----:B------:R-:W2:Y:S04]  /*23700*/  LDL.LU R2, [R1+0x4d6c] ;  /* 0x004d6c0001027983 */ /* 0x000ea80000300800 */
[----:B------:R-:W2:Y:S04]  /*23710*/  LDL.LU R16, [R1+0xa0] ;  /* 0x0000a00001107983 */ /* 0x000ea80000300800 */
[----:B------:R-:W0:Y:S11]  /*23720*/  LDSM.16.MT88.4 R12, [R11+0x1a080] ;  /* 0x01a080000b0c783b */ /* 0x000e360000004200 */
[----:B------:R-:W-:Y:S01]  /*23730*/  @!UPT UIADD3 URZ, URZ, URZ, URZ ;  /* 0x0000003f3f3ff290 */ /* 0x000fe2000fffe03f */
[----:B------:R-:W-:Y:S04]  /*23740*/  STL.64 [R1+0x170], R4 ;  /* 0x0001700401007387 */ /* 0x000fe80000100a00 */
[----:B------:R-:W-:Y:S04]  /*23750*/  STL.64 [R1+0x178], R6 ;  /* 0x0001780601007387 */ /* 0x000fe80000100a00 */
[----:B------:R-:W2:Y:S04]  /*23760*/  LDL.LU R17, [R1+0xa4] ;  /* 0x0000a40001117983 */ /* 0x000ea80000300800 */
[----:B------:R-:W2:Y:S04]  /*23770*/  LDL.LU R18, [R1+0xa8] ;  /* 0x0000a80001127983 */ /* 0x000ea80000300800 */
[----:B------:R-:W2:Y:S04]  /*23780*/  LDL.LU R19, [R1+0xac] ;  /* 0x0000ac0001137983 */ /* 0x000ea80000300800 */
[----:B------:R-:W1:Y:S04]  /*23790*/  LDSM.16.MT88.4 R4, [R11+0x1a100] ;  /* 0x01a100000b04783b */ /* 0x000e680000004200 */
[----:B--2---:R-:W-:Y:S04]  /*237a0*/  STL.64 [R1+0x4d38], R18 ;  /* 0x004d381201007387 */ /* 0x004fe80000100a00 */
[----:B------:R2:W-:Y:S04]  /*237b0*/  STL.64 [R1+0x4d30], R16 ;  /* 0x004d301001007387 */ /* 0x0005e80000100a00 */
[----:B--2---:R-:W2:Y:S04]  /*237c0*/  LDL.LU R16, [R1+0x50] ;  /* 0x0000500001107983 */ /* 0x004ea80000300800 */
[----:B------:R-:W2:Y:S04]  /*237d0*/  LDL.LU R17, [R1+0x54] ;  /* 0x0000540001117983 */ /* 0x000ea80000300800 */
[----:B------:R-:W2:Y:S04]  /*237e0*/  LDL.LU R18, [R1+0x58] ;  /* 0x0000580001127983 */ /* 0x000ea80000300800 */
[----:B------:R-:W2:Y:S04]  /*237f0*/  LDL.LU R19, [R1+0x5c] ;  /* 0x00005c0001137983 */ /* 0x000ea80000300800 */
[----:B--2---:R-:W-:Y:S04]  /*23800*/  STL.64 [R1+0x4d58], R18 ;  /* 0x004d581201007387 */ /* 0x004fe80000100a00 */
[----:B------:R2:W-:Y:S04]  /*23810*/  STL.64 [R1+0x4d50], R16 ;  /* 0x004d501001007387 */ /* 0x0005e80000100a00 */
[----:B--2---:R-:W3:Y:S04]  /*23820*/  LDL.LU R16, [R1+0x80] ;  /* 0x0000800001107983 */ /* 0x004ee80000300800 */
[----:B------:R-:W3:Y:S04]  /*23830*/  LDL.LU R17, [R1+0x84] ;  /* 0x0000840001117983 */ /* 0x000ee80000300800 */
[----:B------:R-:W3:Y:S04]  /*23840*/  LDL.LU R18, [R1+0x88] ;  /* 0x0000880001127983 */ /* 0x000ee80000300800 */
[----:B------:R-:W3:Y:S04]  /*23850*/  LDL.LU R19, [R1+0x8c] ;  /* 0x00008c0001137983 */ /* 0x000ee80000300800 */
[----:B0-----:R-:W-:Y:S04]  /*23860*/  STL [R1+0x4cf4], R13 ;  /* 0x004cf40d01007387 */ /* 0x001fe80000100800 */
[----:B------:R-:W-:Y:S04]  /*23870*/  STL [R1+0x4cf0], R14 ;  /* 0x004cf00e01007387 */ /* 0x000fe80000100800 */
[----:B------:R-:W-:Y:S04]  /*23880*/  STL [R1+0x4cec], R15 ;  /* 0x004cec0f01007387 */ /* 0x000fe80000100800 */
[----:B------:R-:W2:Y:S04]  /*23890*/  LDL.LU R8, [R1+0xc0] ;  /* 0x0000c00001087983 */ /* 0x000ea80000300800 */
[----:B------:R-:W2:Y:S04]  /*238a0*/  LDL.LU R9, [R1+0xc4] ;  /* 0x0000c40001097983 */ /* 0x000ea80000300800 */
[----:B------:R-:W2:Y:S04]  /*238b0*/  LDL.LU R10, [R1+0xc8] ;  /* 0x0000c800010a7983 */ /* 0x000ea80000300800 */
[----:B------:R-:W2:Y:S04]  /*238c0*/  LDL.LU R11, [R1+0xcc] ;  /* 0x0000cc00010b7983 */ /* 0x000ea80000300800 */
[----:B-1----:R0:W-:Y:S04]  /*238d0*/  STL.64 [R1+0x4ce0], R6 ;  /* 0x004ce00601007387 */ /* 0x0021e80000100a00 */
[----:B------:R1:W-:Y:S01]  /*238e0*/  STL.64 [R1+0x4cd8], R4 ;  /* 0x004cd80401007387 */ /* 0x0003e20000100a00 */
[----:B0-----:R-:W-:Y:S01]  /*238f0*/  MOV R7, R27 ;  /* 0x0000001b00077202 */ /* 0x001fe20000000f00 */
[----:B-1----:R-:W-:Y:S01]  /*23900*/  IMAD.MOV.U32 R4, RZ, RZ, R28 ;  /* 0x000000ffff047224 */ /* 0x002fe200078e001c */
[----:B------:R-:W-:Y:S01]  /*23910*/  MOV R5, R26 ;  /* 0x0000001a00057202 */ /* 0x000fe20000000f00 */
[----:B------:R-:W2:Y:S04]  /*23920*/  LDL.LU R28, [R1+0x4d68] ;  /* 0x004d6800011c7983 */ /* 0x000ea80000300800 */
[----:B------:R-:W2:Y:S04]  /*23930*/  LDL.LU R26, [R1+0x4d64] ;  /* 0x004d6400011a7983 */ /* 0x000ea80000300800 */
[----:B------:R-:W2:Y:S01]  /*23940*/  LDL.LU R27, [R1+0x4d60] ;  /* 0x004d6000011b7983 */ /* 0x000ea20000300800 */
[----:B---3--:R-:W-:Y:S03]  /*23950*/  HMMA.16816.F32 R20, R20, R24, R16 ;  /* 0x000000181414723c */ /* 0x008fe60000001810 */
        /* <DEDUP_REMOVED lines=9> */
[----:B------:R-:W-:Y:S01]  /*239f0*/  IMAD.MOV.U32 R6, RZ, RZ, R0 ;  /* 0x000000ffff067224 */ /* 0x000fe200078e0000 */
[----:B0-----:R-:W-:-:S02]  /*23a00*/  LOP3.LUT R3, R3, 0x7, RZ, 0xc0, !PT ;  /* 0x0000000703037812 */ /* 0x001fc400078ec0ff */
[----:B-1----:R-:W-:-:S03]  /*23a10*/  LOP3.LUT R0, R13, 0x10, RZ, 0xc0, !PT ;  /* 0x000000100d007812 */ /* 0x002fc600078ec0ff */
[----:B------:R-:W-:Y:S01]  /*23a20*/  IMAD R3, R3, 0x210, RZ ;  /* 0x0000021003037824 */ /* 0x000fe200078e02ff */
[----:B------:R-:W-:Y:S01]  /*23a30*/  SHF.L.U32 R13, R13, 0x1, RZ ;  /* 0x000000010d0d7819 */ /* 0x000fe200000006ff */
[----:B------:R-:W-:-:S03]  /*23a40*/  IMAD.SHL.U32 R0, R0, 0x100, RZ ;  /* 0x0000010000007824 */ /* 0x000fc600078e00ff */
[----:B------:R-:W-:-:S04]  /*23a50*/  LOP3.LUT R25, R3, 0x10, R13, 0x78, !PT ;  /* 0x0000001003197812 */ /* 0x000fc800078e780d */
[----:B------:R-:W-:-:S04]  /*23a60*/  LOP3.LUT R25, R25, R0, RZ, 0xfc, !PT ;  /* 0x0000000019197212 */ /* 0x000fc800078efcff */
[----:B------:R-:W-:Y:S01]  /*23a70*/  LOP3.LUT R25, R25, 0x20, RZ, 0x3c, !PT ;  /* 0x0000002019197812 */ /* 0x000fe200078e3cff */
        /* <DEDUP_REMOVED lines=8> */
[----:B0-----:R-:W-:Y:S01]  /*23b00*/  STL.64 [R1+0x20], R16 ;  /* 0x0000201001007387 */ /* 0x001fe20000100a00 */
[----:B------:R-:W-:-:S03]  /*23b10*/  MOV R3, R19 ;  /* 0x0000001300037202 */ /* 0x000fc60000000f00 */
[----:B------:R-:W-:Y:S04]  /*23b20*/  STL [R1+0x28], R18 ;  /* 0x0000281201007387 */ /* 0x000fe80000100800 */
[----:B------:R-:W0:Y:S04]  /*23b30*/  LDSM.16.MT88.4 R16, [R2+0x1a000] ;  /* 0x01a000000210783b */ /* 0x000e280000004200 */
[----:B------:R-:W-:Y:S04]  /*23b40*/  STL [R1+0x4cd4], R3 ;  /* 0x004cd40301007387 */ /* 0x000fe80000100800 */
[----:B------:R-:W-:Y:S01]  /*23b50*/  STL [R1+0x4c60], R25 ;  /* 0x004c601901007387 */ /* 0x000fe20000100800 */
[----:B0-----:R-:W-:Y:S01]  /*23b60*/  IMAD.MOV.U32 R15, RZ, RZ, R18 ;  /* 0x000000ffff0f7224 */ /* 0x001fe200078e0012 */
[----:B------:R-:W-:Y:S01]  /*23b70*/  MOV R0, R19 ;  /* 0x0000001300007202 */ /* 0x000fe20000000f00 */
[----:B------:R-:W-:Y:S01]  /*23b80*/  IMAD.MOV.U32 R13, RZ, RZ, R16 ;  /* 0x000000ffff0d7224 */ /* 0x000fe200078e0010 */
[----:B------:R-:W-:Y:S01]  /*23b90*/  MOV R14, R17 ;  /* 0x00000011000e7202 */ /* 0x000fe20000000f00 */
[----:B------:R-:W3:Y:S04]  /*23ba0*/  LDL.LU.64 R18, [R1+0x4d38] ;  /* 0x004d380001127983 */ /* 0x000ee80000300a00 */
[----:B------:R-:W3:Y:S01]  /*23bb0*/  LDL.LU.64 R16, [R1+0x4d30] ;  /* 0x004d300001107983 */ /* 0x000ee20000300a00 */
[----:B------:R-:W-:Y:S01]  /*23bc0*/  IMAD.MOV.U32 R23, RZ, RZ, R28 ;  /* 0x000000ffff177224 */ /* 0x000fe200078e001c */
[----:B---3--:R-:W-:Y:S02]  /*23bd0*/  HMMA.16816.F32 R4, R4, R26, R16 ;  /* 0x0000001a0404723c */ /* 0x008fe40000001810 */
[----:B------:R-:W3:Y:S04]  /*23be0*/  LDL.LU.64 R18, [R1+0x4d28] ;  /* 0x004d280001127983 */ /* 0x000ee80000300a00 */
[----:B------:R-:W3:Y:S11]  /*23bf0*/  LDL.LU.64 R16, [R1+0x4d20] ;  /* 0x004d200001107983 */ /* 0x000ef60000300a00 */
[----:B------:R-:W-:Y:S06]  /*23c00*/  @!UPT UIADD3 URZ, URZ, URZ, URZ ;  /* 0x0000003f3f3ff290 */ /* 0x000fec000fffe03f */
[----:B------:R-:W-:Y:S01]  /*23c10*/  STL.64 [R1+0x70], R4 ;  /* 0x0000700401007387 */ /* 0x000fe20000100a00 */
[----:B------:R-:W-:Y:S01]  /*23c20*/  IMAD.MOV.U32 R28, RZ, RZ, R6 ;  /* 0x000000ffff1c7224 */ /* 0x000fe200078e0006 */
[----:B------:R-:W-:Y:S02]  /*23c30*/  MOV R24, R7 ;  /* 0x0000000700187202 */ /* 0x000fe40000000f00 */
[----:B------:R-:W0:Y:S04]  /*23c40*/  LDSM.16.MT88.4 R4, [R2+0x1a080] ;  /* 0x01a080000204783b */ /* 0x000e280000004200 */
[----:B------:R-:W-:Y:S04]  /*23c50*/  STL [R1+0x4c4c], R24 ;  /* 0x004c4c1801007387 */ /* 0x000fe80000100800 */
[----:B------:R-:W-:Y:S04]  /*23c60*/  STL [R1+0x4c48], R28 ;  /* 0x004c481c01007387 */ /* 0x000fe80000100800 */
[----:B0-----:R0:W-:Y:S01]  /*23c70*/  STL.64 [R1+0x30], R4 ;  /* 0x0000300401007387 */ /* 0x0011e20000100a00 */
[----:B------:R-:W-:Y:S01]  /*23c80*/  IMAD.MOV.U32 R3, RZ, RZ, R6 ;  /* 0x000000ffff037224 */ /* 0x000fe200078e0006 */
[----:B------:R-:W-:-:S02]  /*23c90*/  MOV R25, R7 ;  /* 0x0000000700197202 */ /* 0x000fc40000000f00 */
[----:B0-----:R-:W2:Y:S04]  /*23ca0*/  LDL.LU R4, [R1+0xf0] ;  /* 0x0000f00001047983 */ /* 0x001ea80000300800 */
[----:B------:R-:W2:Y:S04]  /*23cb0*/  LDL.LU R5, [R1+0xf4] ;  /* 0x0000f40001057983 */ /* 0x000ea80000300800 */
[----:B------:R-:W2:Y:S04]  /*23cc0*/  LDL.LU R6, [R1+0xf8] ;  /* 0x0000f80001067983 */ /* 0x000ea80000300800 */
[----:B------:R-:W2:Y:S01]  /*23cd0*/  LDL.LU R7, [R1+0xfc] ;  /* 0x0000fc0001077983 */ /* 0x000ea20000300800 */
[----:B---3--:R-:W-:Y:S03]  /*23ce0*/  HMMA.16816.F32 R16, R16, R26, R8 ;  /* 0x0000001a1010723c */ /* 0x008fe60000001808 */
[----:B------:R-:W2:Y:S04]  /*23cf0*/  LDL.LU.64 R10, [R1+0x4d18] ;  /* 0x004d1800010a7983 */ /* 0x000ea80000300a00 */
[----:B------:R-:W2:Y:S11]  /*23d00*/  LDL.LU.64 R8, [R1+0x4d10] ;  /* 0x004d100001087983 */ /* 0x000eb60000300a00 */
[----:B------:R-:W-:Y:S05]  /*23d10*/  @!UPT UIADD3 URZ, URZ, URZ, URZ ;  /* 0x0000003f3f3ff290 */ /* 0x000fea000fffe03f */
[----:B------:R0:W-:Y:S01]  /*23d20*/  STL.64 [R1+0x48], R18 ;  /* 0x0000481201007387 */ /* 0x0001e20000100a00 */
[----:B------:R-:W-:Y:S01]  /*23d30*/  IMAD.MOV.U32 R24, RZ, RZ, R16 ;  /* 0x000000ffff187224 */ /* 0x000fe200078e0010 */
[----:B------:R-:W-:Y:S02]  /*23d40*/  MOV R28, R17 ;  /* 0x00000011001c7202 */ /* 0x000fe40000000f00 */
[----:B------:R-:W3:Y:S04]  /*23d50*/  LDL.LU R16, [R1+0xe0] ;  /* 0x0000e00001107983 */ /* 0x000ee80000300800 */
[----:B------:R-:W3:Y:S04]  /*23d60*/  LDL.LU R17, [R1+0xe4] ;  /* 0x0000e40001117983 */ /* 0x000ee80000300800 */
[----:B0-----:R-:W3:Y:S01]  /*23d70*/  LDL.LU R18, [R1+0xe8] ;  /* 0x0000e80001127983 */ /* 0x001ee20000300800 */
[----:B----4-:R-:W-:-:S03]  /*23d80*/  IMAD.MOV.U32 R19, RZ, RZ, R29 ;  /* 0x000000ffff137224 */ /* 0x010fc600078e001d */
[----:B------:R-:W4:Y:S04]  /*23d90*/  LDL.LU R29, [R1+0x4d08] ;  /* 0x004d0800011d7983 */ /* 0x000f280000300800 */
[----:B------:R-:W-:Y:S04]  /*23da0*/  STL [R1+0x4c54], R28 ;  /* 0x004c541c01007387 */ /* 0x000fe80000100800 */
[----:B------:R-:W-:Y:S01]  /*23db0*/  STL [R1+0x4c50], R24 ;  /* 0x004c501801007387 */ /* 0x000fe20000100800 */
[----:B--2---:R-:W-:Y:S03]  /*23dc0*/  HMMA.16816.F32 R8, R8, R26, R20 ;  /* 0x0000001a0808723c */ /* 0x004fe60000001814 */
[----:B------:R-:W2:Y:S04]  /*23dd0*/  LDL.LU.64 R22, [R1+0x4d00] ;  /* 0x004d000001167983 */ /* 0x000ea80000300a00 */
[----:B------:R-:W2:Y:S11]  /*23de0*/  LDL.LU.64 R20, [R1+0x4cf8] ;  /* 0x004cf80001147983 */ /* 0x000eb60000300a00 */
[----:B------:R-:W-:Y:S05]  /*23df0*/  @!UPT UIADD3 URZ, URZ, URZ, URZ ;  /* 0x0000003f3f3ff290 */ /* 0x000fea000fffe03f */
[----:B------:R0:W-:Y:S04]  /*23e00*/  STL.64 [R1+0x60], R8 ;  /* 0x0000600801007387 */ /* 0x0001e80000100a00 */
[----:B------:R1:W-:Y:S04]  /*23e10*/  STL.64 [R1+0x68], R10 ;  /* 0x0000680a01007387 */ /* 0x0003e80000100a00 */
[----:B0-----:R-:W2:Y:S04]  /*23e20*/  LDL.LU R8, [R1+0xd0] ;  /* 0x0000d00001087983 */ /* 0x001ea80000300800 */
[----:B------:R-:W2:Y:S04]  /*23e30*/  LDL.LU R9, [R1+0xd4] ;  /* 0x0000d40001097983 */ /* 0x000ea80000300800 */
[----:B-1----:R-:W2:Y:S01]  /*23e40*/  LDL.LU R10, [R1+0xd8] ;  /* 0x0000d800010a7983 */ /* 0x002ea20000300800 */
[----:B----4-:R-:W-:-:S07]  /*23e50*/  MOV R11, R29 ;  /* 0x0000001d000b7202 */ /* 0x010fce0000000f00 */
[----:B--2---:R-:W-:Y:S01]  /*23e60*/  HMMA.16816.F32 R20, R20, R26, R8 ;  /* 0x0000001a1414723c */ /* 0x004fe20000001808 */
[----:B------:R-:W0:Y:S11]  /*23e70*/  LDSM.16.MT88.4 R8, [R2+0x1a100] ;  /* 0x01a100000208783b */ /* 0x000e360000004200 */
[----:B------:R-:W-:Y:S11]  /*23e80*/  @!UPT UIADD3 URZ, URZ, URZ, URZ ;  /* 0x0000003f3f3ff290 */ /* 0x000ff6000fffe03f */
[----:B------:R1:W-:Y:S04]  /*23e90*/  STL.64 [R1+0x80], R20 ;  /* 0x0000801401007387 */ /* 0x0003e80000100a00 */
[----:B------:R2:W-:Y:S01]  /*23ea0*/  STL [R1+0x88], R22 ;  /* 0x0000881601007387 */ /* 0x0005e20000100800 */
[----:B-1----:R-:W-:Y:S01]  /*23eb0*/  MOV R20, R13 ;  /* 0x0000000d00147202 */ /* 0x002fe20000000f00 */
[----:B------:R-:W-:Y:S02]  /*23ec0*/  IMAD.MOV.U32 R21, RZ, RZ, R14 ;  /* 0x000000ffff157224 */ /* 0x000fe400078e000e */
[----:B------:R-:W4:Y:S01]  /*23ed0*/  LDL.LU R13, [R1+0x4cf4] ;  /* 0x004cf400010d7983 */ /* 0x000f220000300800 */
[----:B--2---:R-:W-:-:S03]  /*23ee0*/  MOV R22, R15 ;  /* 0x0000000f00167202 */ /* 0x004fc60000000f00 */
[----:B------:R-:W4:Y:S04]  /*23ef0*/  LDL.LU R14, [R1+0x4cf0] ;  /* 0x004cf000010e7983 */ /* 0x000f280000300800 */
[----:B------:R-:W4:Y:S01]  /*23f00*/  LDL.LU R15, [R1+0x4cec] ;  /* 0x004cec00010f7983 */ /* 0x000f220000300800 */
[----:B------:R-:W-:Y:S02]  /*23f10*/  IMAD.MOV.U32 R29, RZ, RZ, R23 ;  /* 0x000000ffff1d7224 */ /* 0x000fe400078e0017 */
[----:B------:R-:W-:Y:S02]  /*23f20*/  IMAD.MOV.U32 R23, RZ, RZ, R0 ;  /* 0x000000ffff177224 */ /* 0x000fe400078e0000 */
[----:B------:R-:W2:Y:S04]  /*23f30*/  LDL.LU R0, [R1+0x4ce8] ;  /* 0x004ce80001007983 */ /* 0x000ea80000300800 */
[----:B------:R-:W-:Y:S04]  /*23f40*/  STL.64 [R1+0x4cc8], R22 ;  /* 0x004cc81601007387 */ /* 0x000fe80000100a00 */
[----:B------:R1:W-:Y:S04]  /*23f50*/  STL.64 [R1+0x4cc0], R20 ;  /* 0x004cc01401007387 */ /* 0x0003e80000100a00 */
[----:B-1----:R-:W2:Y:S04]  /*23f60*/  LDL.LU R20, [R1+0x130] ;  /* 0x0001300001147983 */ /* 0x002ea80000300800 */
[----:B------:R-:W2:Y:S04]  /*23f70*/  LDL.LU R21, [R1+0x134] ;  /* 0x0001340001157983 */ /* 0x000ea80000300800 */
[----:B------:R-:W2:Y:S04]  /*23f80*/  LDL.LU R22, [R1+0x138] ;  /* 0x0001380001167983 */ /* 0x000ea80000300800 */
[----:B------:R-:W2:Y:S04]  /*23f90*/  LDL.LU R23, [R1+0x13c] ;  /* 0x00013c0001177983 */ /* 0x000ea80000300800 */
[----:B------:R-:W-:Y:S04]  /*23fa0*/  STL [R1+0x4c58], R29 ;  /* 0x004c581d01007387 */ /* 0x000fe80000100800 */
[----:B0-----:R-:W-:Y:S04]  /*23fb0*/  STL.64 [R1], R8 ;  /* 0x0000000801007387 */ /* 0x001fe80000100a00 */
[----:B------:R-:W-:Y:S04]  /*23fc0*/  STL.64 [R1+0x8], R10 ;  /* 0x0000080a01007387 */ /* 0x000fe80000100a00 */
[----:B------:R-:W0:Y:S04]  /*23fd0*/  LDSM.16.MT88.4 R8, [R2+0x1a180] ;  /* 0x01a180000208783b */ /* 0x000e280000004200 */
[----:B0-----:R-:W-:Y:S04]  /*23fe0*/  STL.64 [R1+0x4ca8], R10 ;  /* 0x004ca80a01007387 */ /* 0x001fe80000100a00 */
[----:B------:R0:W-:Y:S04]  /*23ff0*/  STL.64 [R1+0x4ca0], R8 ;  /* 0x004ca00801007387 */ /* 0x0001e80000100a00 */
[----:B0-----:R-:W2:Y:S04]  /*24000*/  LDL.LU R8, [R1+0x100] ;  /* 0x0001000001087983 */ /* 0x001ea80000300800 */
[----:B------:R-:W2:Y:S04]  /*24010*/  LDL.LU R9, [R1+0x104] ;  /* 0x0001040001097983 */ /* 0x000ea80000300800 */
[----:B------:R-:W2:Y:S04]  /*24020*/  LDL.LU R10, [R1+0x108] ;  /* 0x00010800010a7983 */ /* 0x000ea80000300800 */
[----:B------:R-:W2:Y:S04]  /*24030*/  LDL.LU R11, [R1+0x10c] ;  /* 0x00010c00010b7983 */ /* 0x000ea80000300800 */
[----:B------:R-:W-:Y:S01]  /*24040*/  STL [R1+0x4c5c], R2 ;  /* 0x004c5c0201007387 */ /* 0x000fe20000100800 */
[-C--:B----4-:R-:W-:Y:S03]  /*24050*/  HMMA.16816.F32 R12, R12, R26.reuse, R4 ;  /* 0x0000001a0c0c723c */ /* 0x090fe60000001804 */
[----:B------:R-:W3:Y:S04]  /*24060*/  LDL.LU.64 R6, [R1+0x4ce0] ;  /* 0x004ce00001067983 */ /* 0x000ee80000300a00 */
[----:B------:R-:W3:Y:S11]  /*24070*/  LDL.LU.64 R4, [R1+0x4cd8] ;  /* 0x004cd80001047983 */ /* 0x000ef60000300a00 */
[----:B------:R-:W-:Y:S05]  /*24080*/  @!UPT UIADD3 URZ, URZ, URZ, URZ ;  /* 0x0000003f3f3ff290 */ /* 0x000fea000fffe03f */
[----:B------:R-:W-:Y:S04]  /*24090*/  STL.64 [R1+0xa0], R12 ;  /* 0x0000a00c01007387 */ /* 0x000fe80000100a00 */
[----:B------:R3:W-:Y:S02]  /*240a0*/  STL.64 [R1+0xa8], R14 ;  /* 0x0000a80e01007387 */ /* 0x0007e40000100a00 */
[----:B---3--:R-:W-:Y:S02]  /*240b0*/  HMMA.16816.F32 R12, R4, R26, R16 ;  /* 0x0000001a040c723c */ /* 0x008fe40000001810 */
[----:B------:R-:W3:Y:S04]  /*240c0*/  LDL.LU R4, [R1+0x30] ;  /* 0x0000300001047983 */ /* 0x000ee80000300800 */
[----:B--2---:R-:W-:Y:S11]  /*240d0*/  LDSM.16.MT88.4 R16, [R0+0x1a080] ;  /* 0x01a080000010783b */ /* 0x004ff60000004200 */
[----:B------:R-:W-:Y:S06]  /*240e0*/  @!UPT UIADD3 URZ, URZ, URZ, URZ ;  /* 0x0000003f3f3ff290 */ /* 0x000fec000fffe03f */
[----:B------:R-:W-:Y:S04]  /*240f0*/  STL.64 [R1+0xc0], R12 ;  /* 0x0000c00c01007387 */ /* 0x000fe80000100a00 */
[----:B------:R-:W-:Y:S04]  /*24100*/  STL.64 [R1+0xc8], R14 ;  /* 0x0000c80e01007387 */ /* 0x000fe80000100a00 */
[----:B------:R-:W0:Y:S01]  /*24110*/  LDSM.16.MT88.4 R12, [R0+0x1a000] ;  /* 0x01a00000000c783b */ /* 0x000e220000004200 */
[----:B------:R-:W-:-:S03]  /*24120*/  MOV R6, R3 ;  /* 0x0000000300067202 */ /* 0x000fc60000000f00 */
[----:B------:R-:W3:Y:S04]  /*24130*/  LDL.LU R5, [R1+0x34] ;  /* 0x0000340001057983 */ /* 0x000ee80000300800 */
[----:B------:R-:W2:Y:S04]  /*24140*/  LDL.LU R3, [R1+0x4cd4] ;  /* 0x004cd40001037983 */ /* 0x000ea80000300800 */
[----:B0-----:R-:W-:Y:S04]  /*24150*/  STL.64 [R1+0x4c98], R14 ;  /* 0x004c980e01007387 */ /* 0x001fe80000100a00 */
[----:B------:R0:W-:Y:S04]  /*24160*/  STL.64 [R1+0x4c90], R12 ;  /* 0x004c900c01007387 */ /* 0x0001e80000100a00 */
[----:B0-----:R-:W4:Y:S04]  /*24170*/  LDL.LU R12, [R1+0x20] ;  /* 0x00002000010c7983 */ /* 0x001f280000300800 */
[----:B------:R-:W4:Y:S04]  /*24180*/  LDL.LU R13, [R1+0x24] ;  /* 0x00002400010d7983 */ /* 0x000f280000300800 */
[----:B------:R-:W4:Y:S01]  /*24190*/  LDL.LU R14, [R1+0x28] ;  /* 0x00002800010e7983 */ /* 0x000f220000300800 */
[----:B--2---:R-:W-:-:S03]  /*241a0*/  MOV R15, R3 ;  /* 0x00000003000f7202 */ /* 0x004fc60000000f00 */
[----:B------:R-:W2:Y:S04]  /*241b0*/  LDL.LU R3, [R1+0x4cd0] ;  /* 0x004cd00001037983 */ /* 0x000ea80000300800 */
[----:B------:R-:W-:Y:S04]  /*241c0*/  STL.64 [R1+0x4c88], R18 ;  /* 0x004c881201007387 */ /* 0x000fe80000100a00 */
[----:B------:R0:W-:Y:S04]  /*241d0*/  STL.64 [R1+0x4c80], R16 ;  /* 0x004c801001007387 */ /* 0x0001e80000100a00 */
[----:B0-----:R-:W3:Y:S04]  /*241e0*/  LDL.LU R16, [R1+0x110] ;  /* 0x0001100001107983 */ /* 0x001ee80000300800 */
[----:B------:R-:W3:Y:S04]  /*241f0*/  LDL.LU R17, [R1+0x114] ;  /* 0x0001140001117983 */ /* 0x000ee80000300800 */
[----:B------:R-:W3:Y:S04]  /*24200*/  LDL.LU R18, [R1+0x118] ;  /* 0x0001180001127983 */ /* 0x000ee80000300800 */
[----:B------:R-:W3:Y:S01]  /*24210*/  LDL.LU R19, [R1+0x11c] ;  /* 0x00011c0001137983 */ /* 0x000ee20000300800 */
[-C--:B----4-:R-:W-:Y:S03]  /*24220*/  HMMA.16816.F32 R12, R12, R26.reuse, R20 ;  /* 0x0000001a0c0c723c */ /* 0x090fe60000001814 */
[----:B------:R-:W4:Y:S04]  /*24230*/  LDL.LU.64 R22, [R1+0x4cc8] ;  /* 0x004cc80001167983 */ /* 0x000f280000300a00 */
[----:B------:R-:W4:Y:S11]  /*24240*/  LDL.LU.64 R20, [R1+0x4cc0] ;  /* 0x004cc00001147983 */ /* 0x000f360000300a00 */
[----:B------:R-:W-:Y:S05]  /*24250*/  @!UPT UIADD3 URZ, URZ, URZ, URZ ;  /* 0x0000003f3f3ff290 */ /* 0x000fea000fffe03f */
[----:B------:R0:W-:Y:S04]  /*24260*/  STL.64 [R1+0xb0], R12 ;  /* 0x0000b00c01007387 */ /* 0x0001e80000100a00 */
[----:B------:R1:W-:Y:S04]  /*24270*/  STL.64 [R1+0xb8], R14 ;  /* 0x0000b80e01007387 */ /* 0x0003e80000100a00 */
[----:B0-----:R-:W2:Y:S01]  /*24280*/  LDL.LU R12, [R1+0x120] ;  /* 0x00012000010c7983 */ /* 0x001ea20000300800 */
[----:B----4-:R-:W-:Y:S01]  /*24290*/  HMMA.16816.F32 R8, R20, R26, R8 ;  /* 0x0000001a1408723c */ /* 0x010fe20000001808 */
[----:B------:R-:W-:-:S02]  /*242a0*/  IMAD.MOV.U32 R7, RZ, RZ, R25 ;  /* 0x000000ffff077224 */ /* 0x000fc400078e0019 */
[----:B------:R-:W0:Y:S04]  /*242b0*/  S2R R24, SR_TID.X ;  /* 0x0000000000187919 */ /* 0x000e280000002100 */
[----:B------:R-:W4:Y:S11]  /*242c0*/  LDSM.16.MT88.4 R20, [R0+0x1a100] ;  /* 0x01a100000014783b */ /* 0x000f360000004200 */
[----:B------:R-:W-:Y:S05]  /*242d0*/  @!UPT UIADD3 URZ, URZ, URZ, URZ ;  /* 0x0000003f3f3ff290 */ /* 0x000fea000fffe03f */
[----:B------:R0:W-:Y:S04]  /*242e0*/  STL.64 [R1+0xe0], R8 ;  /* 0x0000e00801007387 */ /* 0x0001e80000100a00 */
[----:B------:R-:W-:Y:S04]  /*242f0*/  STL.64 [R1+0xe8], R10 ;  /* 0x0000e80a01007387 */ /* 0x000fe80000100a00 */
[----:B------:R-:W2:Y:S04]  /*24300*/  LDL.LU R13, [R1+0x124] ;  /* 0x00012400010d7983 */ /* 0x000ea80000300800 */
[----:B-1----:R-:W2:Y:S04]  /*24310*/  LDL.LU R14, [R1+0x128] ;  /* 0x00012800010e7983 */ /* 0x002ea80000300800 */
[----:B------:R-:W2:Y:S04]  /*24320*/  LDL.LU R15, [R1+0x12c] ;  /* 0x00012c00010f7983 */ /* 0x000ea80000300800 */
[----:B------:R-:W1:Y:S01]  /*24330*/  S2R R28, SR_TID.X ;  /* 0x00000000001c7919 */ /* 0x000e620000002100 */
[----:B0-----:R-:W-:-:S05]  /*24340*/  LOP3.LUT R24, R24, 0x7, RZ, 0xc0, !PT ;  /* 0x0000000718187812 */ /* 0x001fca00078ec0ff */
[----:B------:R-:W-:Y:S01]  /*24350*/  IMAD.SHL.U32 R2, R24, 0x10, RZ ;  /* 0x0000001018027824 */ /* 0x000fe200078e00ff */
[C---:B-1----:R-:W-:Y:S02]  /*24360*/  LOP3.LUT R29, R28.reuse, 0x1e0, RZ, 0xc0, !PT ;  /* 0x000001e01c1d7812 */ /* 0x042fe400078ec0ff */
[C---:B------:R-:W-:Y:S02]  /*24370*/  SHF.L.U32 R24, R28.reuse, 0x1, RZ ;  /* 0x000000011c187819 */ /* 0x040fe400000006ff */
[----:B------:R-:W-:Y:S01]  /*24380*/  LOP3.LUT R28, R28, 0x7, RZ, 0xc0, !PT ;  /* 0x000000071c1c7812 */ /* 0x000fe200078ec0ff */
[----:B--2---:R-:W-:Y:S04]  /*24390*/  STL.64 [R1+0x4cb8], R14 ;  /* 0x004cb80e01007387 */ /* 0x004fe80000100a00 */
[----:B------:R3:W-:Y:S04]  /*243a0*/  STL.64 [R1+0x4cb0], R12 ;  /* 0x004cb00c01007387 */ /* 0x0007e80000100a00 */
[----:B------:R-:W2:Y:S04]  /*243b0*/  LDL.LU R8, [R1+0x140] ;  /* 0x0001400001087983 */ /* 0x000ea80000300800 */
[----:B------:R-:W2:Y:S01]  /*243c0*/  LDL.LU R9, [R1+0x144] ;  /* 0x0001440001097983 */ /* 0x000ea20000300800 */
[----:B---3--:R-:W-:Y:S03]  /*243d0*/  HMMA.16816.F32 R12, R4, R26, R16 ;  /* 0x0000001a040c723c */ /* 0x008fe60000001810 */
[----:B------:R-:W0:Y:S04]  /*243e0*/  LDSM.16.MT88.4 R4, [R0+0x1a180] ;  /* 0x01a180000004783b */ /* 0x000e280000004200 */
[----:B------:R-:W2:Y:S04]  /*243f0*/  LDL.LU R10, [R1+0x148] ;  /* 0x00014800010a7983 */ /* 0x000ea80000300800 */
[----:B------:R-:W2:Y:S04]  /*24400*/  LDL.LU R11, [R1+0x14c] ;  /* 0x00014c00010b7983 */ /* 0x000ea80000300800 */
[----:B----4-:R-:W-:Y:S04]  /*24410*/  STL [R1+0x4c70], R20 ;  /* 0x004c701401007387 */ /* 0x010fe80000100800 */
[----:B------:R1:W-:Y:S04]  /*24420*/  STL [R1+0x4c6c], R21 ;  /* 0x004c6c1501007387 */ /* 0x0003e80000100800 */
[----:B------:R3:W-:Y:S04]  /*24430*/  STL [R1+0x4c68], R22 ;  /* 0x004c681601007387 */ /* 0x0007e80000100800 */
[----:B------:R4:W-:Y:S01]  /*24440*/  STL [R1+0x4c64], R23 ;  /* 0x004c641701007387 */ /* 0x0009e20000100800 */
[----:B0-----:R-:W-:Y:S01]  /*24450*/  MOV R25, R7 ;  /* 0x0000000700197202 */ /* 0x001fe20000000f00 */
[----:B------:R-:W-:-:S05]  /*24460*/  IMAD R7, R29, 0x100, R2 ;  /* 0x000001001d077824 */ /* 0x000fca00078e0202 */
[----:B------:R-:W-:-:S04]  /*24470*/  LOP3.LUT R7, R7, 0x30, R24, 0x78, !PT ;  /* 0x0000003007077812 */ /* 0x000fc800078e7818 */
[----:B------:R-:W-:Y:S01]  /*24480*/  LEA R7, R28, R7, 0xa ;  /* 0x000000071c077211 */ /* 0x000fe200078e50ff */
[----:B------:R-:W-:Y:S03]  /*24490*/  STL.64 [R1+0xd0], R12 ;  /* 0x0000d00c01007387 */ /* 0x000fe60000100a00 */
[----:B------:R-:W-:Y:S01]  /*244a0*/  LOP3.LUT R7, R7, 0x40, RZ, 0x3c, !PT ;  /* 0x0000004007077812 */ /* 0x000fe200078e3cff */
[----:B------:R-:W-:Y:S01]  /*244b0*/  STL.64 [R1+0xd8], R14 ;  /* 0x0000d80e01007387 */ /* 0x000fe20000100a00 */
[----:B-1----:R-:W-:Y:S01]  /*244c0*/  IMAD.MOV.U32 R21, RZ, RZ, R4 ;  /* 0x000000ffff157224 */ /* 0x002fe200078e0004 */
[----:B---3--:R-:W-:Y:S02]  /*244d0*/  MOV R22, R5 ;  /* 0x0000000500167202 */ /* 0x008fe40000000f00 */
[----:B------:R-:W0:Y:S01]  /*244e0*/  LDSM.16.MT88.4 R12, [R3+0x1c000] ;  /* 0x01c00000030c783b */ /* 0x000e220000004200 */
[----:B----4-:R-:W-:-:S03]  /*244f0*/  IMAD.MOV.U32 R23, RZ, RZ, R6 ;  /* 0x000000ffff177224 */ /* 0x010fc600078e0006 */
[----:B------:R-:W1:Y:S04]  /*24500*/  LDSM.16.M88.4 R4, [R7+0x40180] ;  /* 0x040180000704783b */ /* 0x000e680000000200 */
[----:B------:R-:W3:Y:S04]  /*24510*/  LDL.LU R16, [R1+0x160] ;  /* 0x0001600001107983 */ /* 0x000ee80000300800 */
[----:B------:R-:W3:Y:S04]  /*24520*/  LDL.LU R17, [R1+0x164] ;  /* 0x0001640001117983 */ /* 0x000ee80000300800 */
[----:B------:R-:W3:Y:S04]  /*24530*/  LDL.LU R18, [R1+0x168] ;  /* 0x0001680001127983 */ /* 0x000ee80000300800 */
[----:B------:R-:W3:Y:S04]  /*24540*/  LDL.LU R19, [R1+0x16c] ;  /* 0x00016c0001137983 */ /* 0x000ee80000300800 */
[----:B------:R-:W-:Y:S04]  /*24550*/  STL [R1+0x4c78], R21 ;  /* 0x004c781501007387 */ /* 0x000fe80000100800 */
[----:B------:R-:W-:Y:S04]  /*24560*/  STL [R1+0x4c74], R22 ;  /* 0x004c741601007387 */ /* 0x000fe80000100800 */
[----:B------:R-:W-:Y:S01]  /*24570*/  STL [R1+0x4bb8], R0 ;  /* 0x004bb80001007387 */ /* 0x000fe20000100800 */
[----:B0-----:R-:W-:Y:S01]  /*24580*/  IMAD.MOV.U32 R28, RZ, RZ, R14 ;  /* 0x000000ffff1c7224 */ /* 0x001fe200078e000e */
[----:B------:R-:W-:Y:S01]  /*24590*/  MOV R24, R15 ;  /* 0x0000000f00187202 */ /* 0x000fe20000000f00 */
[----:B------:R-:W-:Y:S01]  /*245a0*/  IMAD.MOV.U32 R2, RZ, RZ, R12 ;  /* 0x000000ffff027224 */ /* 0x000fe200078e000c */
[----:B------:R-:W-:Y:S01]  /*245b0*/  MOV R29, R13 ;  /* 0x0000000d001d7202 */ /* 0x000fe20000000f00 */
[----:B------:R-:W4:Y:S04]  /*245c0*/  LDL.LU.64 R14, [R1+0x4cb8] ;  /* 0x004cb800010e7983 */ /* 0x000f280000300a00 */
[----:B------:R-:W4:Y:S04]  /*245d0*/  LDL.LU.64 R12, [R1+0x4cb0] ;  /* 0x004cb000010c7983 */ /* 0x000f280000300a00 */
[----:B-1----:R-:W-:Y:S04]  /*245e0*/  STL [R1+0x4b24], R6 ;  /* 0x004b240601007387 */ /* 0x002fe80000100800 */
[----:B------:R-:W-:Y:S04]  /*245f0*/  STL [R1+0x4b20], R7 ;  /* 0x004b200701007387 */ /* 0x000fe80000100800 */
[----:B------:R0:W-:Y:S04]  /*24600*/  STL.64 [R1+0x4c30], R4 ;  /* 0x004c300401007387 */ /* 0x0001e80000100a00 */
[----:B0-----:R-:W2:Y:S04]  /*24610*/  LDL.LU R4, [R1] ;  /* 0x0000000001047983 */ /* 0x001ea80000300800 */
[----:B------:R-:W2:Y:S04]  /*24620*/  LDL.LU R5, [R1+0x4] ;  /* 0x0000040001057983 */ /* 0x000ea80000300800 */
[----:B------:R-:W2:Y:S04]  /*24630*/  LDL.LU R6, [R1+0x8] ;  /* 0x0000080001067983 */ /* 0x000ea80000300800 */
[----:B------:R-:W2:Y:S02]  /*24640*/  LDL.LU R7, [R1+0xc] ;  /* 0x00000c0001077983 */ /* 0x000ea40000300800 */
[----:B--2---:R-:W-:Y:S02]  /*24650*/  HMMA.16816.F32 R4, R4, R26, R8 ;  /* 0x0000001a0404723c */ /* 0x004fe40000001808 */
[----:B------:R-:W4:Y:S04]  /*24660*/  LDL.LU.64 R10, [R1+0x4ca8] ;  /* 0x004ca800010a7983 */ /* 0x000f280000300a00 */
[----:B------:R-:W4:Y:S11]  /*24670*/  LDL.LU.64 R8, [R1+0x4ca0] ;  /* 0x004ca00001087983 */ /* 0x000f360000300a00 */
[----:B------:R-:W-:Y:S06]  /*24680*/  @!UPT UIADD3 URZ, URZ, URZ, URZ ;  /* 0x0000003f3f3ff290 */ /* 0x000fec000fffe03f */
[----:B------:R-:W-:Y:S01]  /*24690*/  STL.64 [R1+0xf0], R4 ;  /* 0x0000f00401007387 */ /* 0x000fe20000100a00 */
[----:B------:R-:W-:-:S03]  /*246a0*/  IMAD.MOV.U32 R0, RZ, RZ, R7 ;  /* 0x000000ffff007224 */ /* 0x000fc600078e0007 */
[----:B------:R4:W-:Y:S04]  /*246b0*/  STL [R1+0xf8], R6 ;  /* 0x0000f80601007387 */ /* 0x0009e80000100800 */
[----:B------:R-:W-:Y:S01]  /*246c0*/  STL [R1+0x4bbc], R0 ;  /* 0x004bbc0001007387 */ /* 0x000fe20000100800 */
[----:B----4-:R-:W-:Y:S03]  /*246d0*/  HMMA.16816.F32 R4, R8, R26, R12 ;  /* 0x0000001a0804723c */ /* 0x010fe6000000180c */
[----:B------:R-:W0:Y:S04]  /*246e0*/  LDSM.16.MT88.4 R12, [R3+0x1c080] ;  /* 0x01c08000030c783b */ /* 0x000e280000004200 */
[----:B------:R-:W2:Y:S11]  /*246f0*/  LDL.LU R8, [R1+0x150] ;  /* 0x0001500001087983 */ /* 0x000eb60000300800 */
[----:B------:R-:W-:Y:S05]  /*24700*/  @!UPT UIADD3 URZ, URZ, URZ, URZ ;  /* 0x0000003f3f3ff290 */ /* 0x000fea000fffe03f */
[----:B------:R-:W-:Y:S04]  /*24710*/  STL.64 [R1+0x100], R4 ;  /* 0x0001000401007387 */ /* 0x000fe80000100a00 */
[----:B------:R0:W-:Y:S04]  /*24720*/  STL.64 [R1+0x108], R6 ;  /* 0x0001080601007387 */ /* 0x0001e80000100a00 */
[----:B------:R-:W2:Y:S04]  /*24730*/  LDL.LU R9, [R1+0x154] ;  /* 0x0001540001097983 */ /* 0x000ea80000300800 */
[----:B------:R-:W2:Y:S04]  /*24740*/  LDL.LU R10, [R1+0x158] ;  /* 0x00015800010a7983 */ /* 0x000ea80000300800 */
[----:B------:R-:W2:Y:S01]  /*24750*/  LDL.LU R11, [R1+0x15c] ;  /* 0x00015c00010b7983 */ /* 0x000ea20000300800 */
        /* <DEDUP_REMOVED lines=9> */
[----:B------:R-:W3:Y:S04]  /*247f0*/  LDL.LU.64 R14, [R1+0x4c98] ;  /* 0x004c9800010e7983 */ /* 0x000ee80000300a00 */
[----:B------:R-:W3:Y:S02]  /*24800*/  LDL.LU.64 R12, [R1+0x4c90] ;  /* 0x004c9000010c7983 */ /* 0x000ee40000300a00 */
[-C--:B---3--:R-:W-:Y:S02]  /*24810*/  HMMA.16816.F32 R12, R12, R26.reuse, R16 ;  /* 0x0000001a0c0c723c */ /* 0x088fe40000001810 */
[----:B------:R-:W2:Y:S04]  /*24820*/  LDL.LU.64 R18, [R1+0x4c88] ;  /* 0x004c880001127983 */ /* 0x000ea80000300a00 */
[----:B------:R-:W2:Y:S02]  /*24830*/  LDL.LU.64 R16, [R1+0x4c80] ;  /* 0x004c800001107983 */ /* 0x000ea40000300a00 */
[----:B--2---:R-:W-:Y:S02]  /*24840*/  HMMA.16816.F32 R8, R16, R26, R8 ;  /* 0x0000001a1008723c */ /* 0x004fe40000001808 */
[----:B------:R-:W2:Y:S11]  /*24850*/  LDL.LU R16, [R1+0x170] ;  /* 0x0001700001107983 */ /* 0x000eb60000300800 */
[----:B------:R-:W-:Y:S02]  /*24860*/  @!UPT UIADD3 URZ, URZ, URZ, URZ ;  /* 0x0000003f3f3ff290 */ /* 0x000fe4000fffe03f */
[----:B------:R-:W-:Y:S04]  /*24870*/  STL.64 [R1+0x110], R12 ;  /* 0x0001100c01007387 */ /* 0x000fe80000100a00 */
[----:B------:R-:W-:Y:S04]  /*24880*/  STL.64 [R1+0x118], R14 ;  /* 0x0001180e01007387 */ /* 0x000fe80000100a00 */
        /* <DEDUP_REMOVED lines=8> */
[----:B0-----:R-:W-:Y:S01]  /*24910*/  MOV R8, R21 ;  /* 0x0000001500087202 */ /* 0x001fe20000000f00 */
[----:B------:R-:W-:Y:S01]  /*24920*/  IMAD.MOV.U32 R9, RZ, RZ, R22 ;  /* 0x000000ffff097224 */ /* 0x000fe200078e0016 */
[----:B------:R-:W3:Y:S04]  /*24930*/  LDL.LU R21, [R1+0x4c78] ;  /* 0x004c780001157983 */ /* 0x000ee80000300800 */
[----:B------:R-:W4:Y:S01]  /*24940*/  LDL.LU R22, [R1+0x4c74] ;  /* 0x004c740001167983 */ /* 0x000f220000300800 */
[----:B------:R-:W-:Y:S01]  /*24950*/  MOV R10, R20 ;  /* 0x00000014000a7202 */ /* 0x000fe20000000f00 */
[----:B------:R-:W-:-:S02]  /*24960*/  IMAD.MOV.U32 R11, RZ, RZ, R7 ;  /* 0x000000ffff0b7224 */ /* 0x000fc400078e0007 */
[----:B------:R-:W2:Y:S04]  /*24970*/  LDL.LU R20, [R1+0x4c70] ;  /* 0x004c700001147983 */ /* 0x000ea80000300800 */
[----:B------:R0:W-:Y:S04]  /*24980*/  STL.64 [R1+0x4c08], R10 ;  /* 0x004c080a01007387 */ /* 0x0001e80000100a00 */
[----:B------:R1:W-:Y:S01]  /*24990*/  STL.64 [R1+0x4c00], R8 ;  /* 0x004c000801007387 */ /* 0x0003e20000100a00 */
[----:B------:R-:W-:Y:S01]  /*249a0*/  IMAD.MOV.U32 R7, RZ, RZ, R25 ;  /* 0x000000ffff077224 */ /* 0x000fe200078e0019 */
[----:B0-----:R-:W-:Y:S01]  /*249b0*/  MOV R10, R4 ;  /* 0x00000004000a7202 */ /* 0x001fe20000000f00 */
[----:B-1----:R-:W-:Y:S01]  /*249c0*/  IMAD.MOV.U32 R9, RZ, RZ, R5 ;  /* 0x000000ffff097224 */ /* 0x002fe200078e0005 */
[----:B------:R-:W-:-:S02]  /*249d0*/  MOV R8, R6 ;  /* 0x0000000600087202 */ /* 0x000fc40000000f00 */
[----:B------:R-:W-:Y:S01]  /*249e0*/  MOV R6, R23 ;  /* 0x0000001700067202 */ /* 0x000fe20000000f00 */
[----:B------:R-:W-:Y:S01]  /*249f0*/  IMAD.MOV.U32 R11, RZ, RZ, R0 ;  /* 0x000000ffff0b7224 */ /* 0x000fe200078e0000 */
[----:B---3--:R-:W-:Y:S02]  /*24a00*/  MOV R4, R21 ;  /* 0x0000001500047202 */ /* 0x008fe40000000f00 */
[----:B------:R-:W2:Y:S01]  /*24a10*/  LDL.LU R21, [R1+0x4c6c] ;  /* 0x004c6c0001157983 */ /* 0x000ea20000300800 */
[----:B----4-:R-:W-:-:S03]  /*24a20*/  IMAD.MOV.U32 R5, RZ, RZ, R22 ;  /* 0x000000ffff057224 */ /* 0x010fc600078e0016 */
[----:B------:R-:W2:Y:S04]  /*24a30*/  LDL.LU R22, [R1+0x4c68] ;  /* 0x004c680001167983 */ /* 0x000ea80000300800 */
[----:B------:R-:W2:Y:S04]  /*24a40*/  LDL.LU R23, [R1+0x4c64] ;  /* 0x004c640001177983 */ /* 0x000ea80000300800 */
[----:B------:R-:W3:Y:S04]  /*24a50*/  LDL.LU R25, [R1+0x4c60] ;  /* 0x004c600001197983 */ /* 0x000ee80000300800 */
[----:B------:R-:W-:Y:S04]  /*24a60*/  STL.64 [R1+0x4c28], R10 ;  /* 0x004c280a01007387 */ /* 0x000fe80000100a00 */
[----:B------:R0:W-:Y:S04]  /*24a70*/  STL.64 [R1+0x4c20], R8 ;  /* 0x004c200801007387 */ /* 0x0001e80000100a00 */
[----:B0-----:R-:W4:Y:S04]  /*24a80*/  LDL.LU R8, [R1+0x50] ;  /* 0x0000500001087983 */ /* 0x001f280000300800 */
[----:B------:R-:W4:Y:S04]  /*24a90*/  LDL.LU R9, [R1+0x54] ;  /* 0x0000540001097983 */ /* 0x000f280000300800 */
[----:B------:R-:W2:Y:S04]  /*24aa0*/  LDL.LU R10, [R1+0x58] ;  /* 0x00005800010a7983 */ /* 0x000ea80000300800 */
[----:B------:R-:W2:Y:S04]  /*24ab0*/  LDL.LU R11, [R1+0x5c] ;  /* 0x00005c00010b7983 */ /* 0x000ea80000300800 */
[----:B---3--:R-:W0:Y:S04]  /*24ac0*/  LDSM.16.MT88.4 R12, [R25+0x1c000] ;  /* 0x01c00000190c783b */ /* 0x008e280000004200 */
[----:B--2---:R-:W-:Y:S04]  /*24ad0*/  STL.64 [R1+0x4c40], R10 ;  /* 0x004c400a01007387 */ /* 0x004fe80000100a00 */
[----:B----4-:R1:W-:Y:S04]  /*24ae0*/  STL.64 [R1+0x4c38], R8 ;  /* 0x004c380801007387 */ /* 0x0103e80000100a00 */
[----:B-1----:R-:W2:Y:S04]  /*24af0*/  LDL.LU R8, [R1+0x90] ;  /* 0x0000900001087983 */ /* 0x002ea80000300800 */
[----:B------:R-:W2:Y:S04]  /*24b00*/  LDL.LU R9, [R1+0x94] ;  /* 0x0000940001097983 */ /* 0x000ea80000300800 */
[----:B------:R-:W2:Y:S04]  /*24b10*/  LDL.LU R10, [R1+0x98] ;  /* 0x00009800010a7983 */ /* 0x000ea80000300800 */
[----:B------:R-:W2:Y:S04]  /*24b20*/  LDL.LU R11, [R1+0x9c] ;  /* 0x00009c00010b7983 */ /* 0x000ea80000300800 */
[----:B------:R-:W-:Y:S04]  /*24b30*/  STL [R1+0x4bc0], R3 ;  /* 0x004bc00301007387 */ /* 0x000fe80000100800 */
[----:B0-----:R-:W-:Y:S04]  /*24b40*/  STL.64 [R1+0x4bd8], R14 ;  /* 0x004bd80e01007387 */ /* 0x001fe80000100a00 */
[----:B------:R0:W-:Y:S02]  /*24b50*/  STL.64 [R1+0x4bd0], R12 ;  /* 0x004bd00c01007387 */ /* 0x0001e40000100a00 */
[----:B0-----:R-:W-:Y:S02]  /*24b60*/  HMMA.16816.F32 R12, R20, R26, R16 ;  /* 0x0000001a140c723c */ /* 0x001fe40000001810 */
[----:B------:R-:W0:Y:S05]  /*24b70*/  LDSM.16.MT88.4 R16, [R25+0x1c080] ;  /* 0x01c080001910783b */ /* 0x000e2a0000004200 */
[----:B------:R-:W-:-:S02]  /*24b80*/  MOV R20, R2 ;  /* 0x0000000200147202 */ /* 0x000fc40000000f00 */
[----:B------:R-:W3:Y:S01]  /*24b90*/  LDL.LU R2, [R1+0x4c5c] ;  /* 0x004c5c0001027983 */ /* 0x000ee20000300800 */
[----:B------:R-:W-:Y:S01]  /*24ba0*/  IMAD.MOV.U32 R21, RZ, RZ, R29 ;  /* 0x000000ffff157224 */ /* 0x000fe200078e001d */
[----:B------:R-:W-:Y:S01]  /*24bb0*/  MOV R22, R28 ;  /* 0x0000001c00167202 */ /* 0x000fe20000000f00 */
[----:B------:R-:W-:-:S11]  /*24bc0*/  IMAD.MOV.U32 R23, RZ, RZ, R24 ;  /* 0x000000ffff177224 */ /* 0x000fd600078e0018 */
[----:B------:R1:W-:Y:S04]  /*24bd0*/  STL.64 [R1+0x140], R12 ;  /* 0x0001400c01007387 */ /* 0x0003e80000100a00 */
[----:B------:R4:W-:Y:S04]  /*24be0*/  STL.64 [R1+0x148], R14 ;  /* 0x0001480e01007387 */ /* 0x0009e80000100a00 */
[----:B------:R-:W2:Y:S04]  /*24bf0*/  LDL.LU R29, [R1+0x4c58] ;  /* 0x004c5800011d7983 */ /* 0x000ea80000300800 */
[----:B------:R-:W2:Y:S04]  /*24c00*/  LDL.LU R28, [R1+0x4c54] ;  /* 0x004c5400011c7983 */ /* 0x000ea80000300800 */
[----:B------:R-:W2:Y:S04]  /*24c10*/  LDL.LU R24, [R1+0x4c50] ;  /* 0x004c500001187983 */ /* 0x000ea80000300800 */
[----:B-1----:R-:W2:Y:S04]  /*24c20*/  LDL.LU R12, [R1+0x60] ;  /* 0x00006000010c7983 */ /* 0x002ea80000300800 */
[----:B------:R-:W2:Y:S04]  /*24c30*/  LDL.LU R13, [R1+0x64] ;  /* 0x00006400010d7983 */ /* 0x000ea80000300800 */
[----:B----4-:R-:W4:Y:S04]  /*24c40*/  LDL.LU R14, [R1+0x68] ;  /* 0x00006800010e7983 */ /* 0x010f280000300800 */
[----:B------:R-:W4:Y:S04]  /*24c50*/  LDL.LU R15, [R1+0x6c] ;  /* 0x00006c00010f7983 */ /* 0x000f280000300800 */
[----:B----4-:R-:W-:Y:S04]  /*24c60*/  STL.64 [R1+0x4bf8], R14 ;  /* 0x004bf80e01007387 */ /* 0x010fe80000100a00 */
[----:B--2---:R1:W-:Y:S02]  /*24c70*/  STL.64 [R1+0x4bf0], R12 ;  /* 0x004bf00c01007387 */ /* 0x0043e40000100a00 */
[----:B-1----:R-:W-:Y:S01]  /*24c80*/  MOV R12, R24 ;  /* 0x00000018000c7202 */ /* 0x002fe20000000f00 */
[----:B------:R-:W-:Y:S01]  /*24c90*/  IMAD.MOV.U32 R13, RZ, RZ, R28 ;  /* 0x000000ffff0d7224 */ /* 0x000fe200078e001c */
[----:B------:R-:W2:Y:S04]  /*24ca0*/  LDL.LU R24, [R1+0x4c4c] ;  /* 0x004c4c0001187983 */ /* 0x000ea80000300800 */
[----:B------:R-:W4:Y:S04]  /*24cb0*/  LDL.LU R28, [R1+0x4c48] ;  /* 0x004c4800011c7983 */ /* 0x000f280000300800 */
[----:B------:R-:W2:Y:S04]  /*24cc0*/  LDL.LU R14, [R1+0x48] ;  /* 0x00004800010e7983 */ /* 0x000ea80000300800 */
[----:B------:R-:W2:Y:S01]  /*24cd0*/  LDL.LU R15, [R1+0x4c] ;  /* 0x00004c00010f7983 */ /* 0x000ea20000300800 */
[----:B------:R-:W-:Y:S03]  /*24ce0*/  HMMA.16816.F32 R4, R4, R26, R8 ;  /* 0x0000001a0404723c */ /* 0x000fe60000001808 */
[----:B--2---:R-:W-:Y:S04]  /*24cf0*/  STL.64 [R1+0x4c18], R14 ;  /* 0x004c180e01007387 */ /* 0x004fe80000100a00 */
[----:B------:R1:W-:Y:S04]  /*24d00*/  STL.64 [R1+0x4c10], R12 ;  /* 0x004c100c01007387 */ /* 0x0003e80000100a00 */
[----:B-1----:R-:W2:Y:S04]  /*24d10*/  LDL.LU R12, [R1+0x70] ;  /* 0x00007000010c7983 */ /* 0x002ea80000300800 */
[----:B------:R-:W2:Y:S04]  /*24d20*/  LDL.LU R13, [R1+0x74] ;  /* 0x00007400010d7983 */ /* 0x000ea80000300800 */
[----:B0-----:R-:W-:Y:S04]  /*24d30*/  STL [R1+0x4bc8], R18 ;  /* 0x004bc81201007387 */ /* 0x001fe80000100800 */
[----:B------:R-:W-:Y:S04]  /*24d40*/  STL [R1+0x4bc4], R19 ;  /* 0x004bc41301007387 */ /* 0x000fe80000100800 */
[----:B------:R-:W2:Y:S04]  /*24d50*/  LDL.LU.64 R10, [R1+0x4c40] ;  /* 0x004c4000010a7983 */ /* 0x000ea80000300a00 */
[----:B------:R-:W2:Y:S04]  /*24d60*/  LDL.LU.64 R8, [R1+0x4c38] ;  /* 0x004c380001087983 */ /* 0x000ea80000300a00 */
[----:B------:R0:W-:Y:S04]  /*24d70*/  STL.64 [R1+0x160], R4 ;  /* 0x0001600401007387 */ /* 0x0001e80000100a00 */
[----:B------:R1:W-:Y:S04]  /*24d80*/  STL.64 [R1+0x168], R6 ;  /* 0x0001680601007387 */ /* 0x0003e80000100a00 */
[----:B0-----:R-:W2:Y:S01]  /*24d90*/  LDL.LU.64 R4, [R1+0x4c30] ;  /* 0x004c300001047983 */ /* 0x001ea20000300a00 */
[----:B----4-:R-:W-:Y:S01]  /*24da0*/  MOV R14, R28 ;  /* 0x0000001c000e7202 */ /* 0x010fe20000000f00 */
[----:B------:R-:W-:Y:S01]  /*24db0*/  IMAD.MOV.U32 R15, RZ, RZ, R24 ;  /* 0x000000ffff0f7224 */ /* 0x000fe200078e0018 */
[-C--:B--2---:R-:W-:Y:S01]  /*24dc0*/  HMMA.16816.F32 R20, R20, R4.reuse, R8 ;  /* 0x000000041414723c */ /* 0x084fe20000001808 */
[----:B------:R-:W2:Y:S04]  /*24dd0*/  LDL.LU.64 R10, [R1+0x4c28] ;  /* 0x004c2800010a7983 */ /* 0x000ea80000300a00 */
[----:B------:R-:W2:Y:S11]  /*24de0*/  LDL.LU.64 R8, [R1+0x4c20] ;  /* 0x004c200001087983 */ /* 0x000eb60000300a00 */
[----:B------:R-:W-:Y:S07]  /*24df0*/  @!UPT UIADD3 URZ, URZ, URZ, URZ ;  /* 0x0000003f3f3ff290 */ /* 0x000fee000fffe03f */
[----:B------:R-:W-:Y:S01]  /*24e00*/  STL [R1+0x30], R20 ;  /* 0x0000301401007387 */ /* 0x000fe20000100800 */
[----:B-1----:R-:W-:Y:S01]  /*24e10*/  MOV R6, R21 ;  /* 0x0000001500067202 */ /* 0x002fe20000000f00 */
[----:B------:R-:W-:Y:S01]  /*24e20*/  IMAD.MOV.U32 R7, RZ, RZ, R22 ;  /* 0x000000ffff077224 */ /* 0x000fe200078e0016 */
[----:B------:R-:W-:Y:S02]  /*24e30*/  MOV R28, R23 ;  /* 0x00000017001c7202 */ /* 0x000fe40000000f00 */
[----:B------:R-:W-:Y:S04]  /*24e40*/  LDSM.16.MT88.4 R20, [R25+0x1c100] ;  /* 0x01c100001914783b */ /* 0x000fe80000004200 */
[----:B------:R-:W0:Y:S04]  /*24e50*/  LDSM.16.MT88.4 R24, [R25+0x1c180] ;  /* 0x01c180001918783b */ /* 0x000e280000004200 */
[----:B------:R-:W-:Y:S04]  /*24e60*/  STL [R1+0x4b30], R28 ;  /* 0x004b301c01007387 */ /* 0x000fe80000100800 */
[----:B------:R-:W-:Y:S04]  /*24e70*/  STL [R1+0x4b2c], R7 ;  /* 0x004b2c0701007387 */ /* 0x000fe80000100800 */
[----:B------:R-:W-:Y:S04]  /*24e80*/  STL [R1+0x4b28], R6 ;  /* 0x004b280601007387 */ /* 0x000fe80000100800 */
[----:B0-----:R-:W-:Y:S04]  /*24e90*/  STL.64 [R1+0x4bb0], R26 ;  /* 0x004bb01a01007387 */ /* 0x001fe80000100a00 */
[----:B------:R0:W-:Y:S04]  /*24ea0*/  STL.64 [R1+0x4ba8], R24 ;  /* 0x004ba81801007387 */ /* 0x0001e80000100a00 */
[----:B0-----:R-:W4:Y:S04]  /*24eb0*/  LDL.LU R24, [R1+0x80] ;  /* 0x0000800001187983 */ /* 0x001f280000300800 */
[----:B------:R-:W4:Y:S04]  /*24ec0*/  LDL.LU R25, [R1+0x84] ;  /* 0x0000840001197983 */ /* 0x000f280000300800 */
[----:B------:R-:W4:Y:S01]  /*24ed0*/  LDL.LU R26, [R1+0x88] ;  /* 0x00008800011a7983 */ /* 0x000f220000300800 */
        /* <DEDUP_REMOVED lines=9> */
[----:B--2---:R-:W-:Y:S02]  /*24f70*/  HMMA.16816.F32 R8, R8, R4, R12 ;  /* 0x000000040808723c */ /* 0x004fe4000000180c */
[----:B------:R-:W2:Y:S04]  /*24f80*/  LDL.LU.64 R14, [R1+0x4bf8] ;  /* 0x004bf800010e7983 */ /* 0x000ea80000300a00 */
[----:B------:R-:W2:Y:S11]  /*24f90*/  LDL.LU.64 R12, [R1+0x4bf0] ;  /* 0x004bf000010c7983 */ /* 0x000eb60000300a00 */
[----:B------:R-:W-:Y:S06]  /*24fa0*/  @!UPT UIADD3 URZ, URZ, URZ, URZ ;  /* 0x0000003f3f3ff290 */ /* 0x000fec000fffe03f */
[----:B------:R-:W-:Y:S01]  /*24fb0*/  STL.64 [R1+0x120], R8 ;  /* 0x0001200801007387 */ /* 0x000fe20000100a00 */
[----:B------:R-:W-:-:S03]  /*24fc0*/  MOV R29, R11 ;  /* 0x0000000b001d7202 */ /* 0x000fc60000000f00 */
[----:B------:R-:W-:Y:S04]  /*24fd0*/  STL [R1+0x128], R10 ;  /* 0x0001280a01007387 */ /* 0x000fe80000100800 */
[----:B---3--:R-:W0:Y:S04]  /*24fe0*/  LDSM.16.MT88.4 R8, [R2+0x1c000] ;  /* 0x01c000000208783b */ /* 0x008e280000004200 */
[----:B------:R0:W-:Y:S02]  /*24ff0*/  STL [R1+0x4b34], R29 ;  /* 0x004b341d01007387 */ /* 0x0001e40000100800 */
[----:B0-----:R-:W-:Y:S01]  /*25000*/  IMAD.MOV.U32 R29, RZ, RZ, R8 ;  /* 0x000000ffff1d7224 */ /* 0x001fe200078e0008 */
[----:B------:R-:W-:Y:S01]  /*25010*/  MOV R28, R9 ;  /* 0x00000009001c7202 */ /* 0x000fe20000000f00 */
[----:B------:R-:W-:Y:S01]  /*25020*/  IMAD.MOV.U32 R7, RZ, RZ, R10 ;  /* 0x000000ffff077224 */ /* 0x000fe200078e000a */
[----:B------:R-:W-:-:S02]  /*25030*/  MOV R6, R11 ;  /* 0x0000000b00067202 */ /* 0x000fc40000000f00 */
        /* <DEDUP_REMOVED lines=8> */
[----:B------:R-:W4:Y:S04]  /*250c0*/  LDL.LU.64 R14, [R1+0x4bd8] ;  /* 0x004bd800010e7983 */ /* 0x000f280000300a00 */
[----:B------:R-:W4:Y:S11]  /*250d0*/  LDL.LU.64 R12, [R1+0x4bd0] ;  /* 0x004bd000010c7983 */ /* 0x000f360000300a00 */
[----:B------:R-:W-:Y:S06]  /*250e0*/  @!UPT UIADD3 URZ, URZ, URZ, URZ ;  /* 0x0000003f3f3ff290 */ /* 0x000fec000fffe03f */
[----:B------:R-:W-:Y:S04]  /*250f0*/  STL.64 [R1+0x40], R8 ;  /* 0x0000400801007387 */ /* 0x000fe80000100a00 */
[----:B------:R4:W-:Y:S02]  /*25100*/  STL.64 [R1+0x48], R10 ;  /* 0x0000480a01007387 */ /* 0x0009e40000100a00 */
[----:B----4-:R-:W-:Y:S02]  /*25110*/  HMMA.16816.F32 R8, R12, R4, R24 ;  /* 0x000000040c08723c */ /* 0x010fe40000001818 */
[----:B------:R-:W2:Y:S11]  /*25120*/  LDL.LU R12, [R1+0xa0] ;  /* 0x0000a000010c7983 */ /* 0x000eb60000300800 */
[----:B------:R-:W-:Y:S10]  /*25130*/  @!UPT UIADD3 URZ, URZ, URZ, URZ ;  /* 0x0000003f3f3ff290 */ /* 0x000ff4000fffe03f */
[----:B------:R-:W-:Y:S04]  /*25140*/  STL.64 [R1+0x90], R8 ;  /* 0x0000900801007387 */ /* 0x000fe80000100a00 */
[----:B------:R-:W-:Y:S04]  /*25150*/  STL.64 [R1+0x98], R10 ;  /* 0x0000980a01007387 */ /* 0x000fe80000100a00 */
[----:B------:R-:W0:Y:S04]  /*25160*/  LDSM.16.MT88.4 R8, [R2+0x1c100] ;  /* 0x01c100000208783b */ /* 0x000e280000004200 */
[----:B------:R-:W2:Y:S04]  /*25170*/  LDL.LU R13, [R1+0xa4] ;  /* 0x0000a400010d7983 */ /* 0x000ea80000300800 */
[----:B------:R-:W2:Y:S04]  /*25180*/  LDL.LU R14, [R1+0xa8] ;  /* 0x0000a800010e7983 */ /* 0x000ea80000300800 */
[----:B------:R-:W2:Y:S04]  /*25190*/  LDL.LU R15, [R1+0xac] ;  /* 0x0000ac00010f7983 */ /* 0x000ea80000300800 */
[----:B------:R-:W3:Y:S04]  /*251a0*/  LDL.LU R24, [R1+0xc0] ;  /* 0x0000c00001187983 */ /* 0x000ee80000300800 */
[----:B------:R-:W3:Y:S04]  /*251b0*/  LDL.LU R25, [R1+0xc4] ;  /* 0x0000c40001197983 */ /* 0x000ee80000300800 */
[----:B------:R-:W3:Y:S04]  /*251c0*/  LDL.LU R26, [R1+0xc8] ;  /* 0x0000c800011a7983 */ /* 0x000ee80000300800 */
[----:B------:R-:W3:Y:S04]  /*251d0*/  LDL.LU R27, [R1+0xcc] ;  /* 0x0000cc00011b7983 */ /* 0x000ee80000300800 */
[----:B0-----:R-:W-:Y:S04]  /*251e0*/  STL.64 [R1+0x4b80], R10 ;  /* 0x004b800a01007387 */ /* 0x001fe80000100a00 */
[----:B------:R0:W-:Y:S02]  /*251f0*/  STL.64 [R1+0x4b78], R8 ;  /* 0x004b780801007387 */ /* 0x0001e40000100a00 */
[----:B0-----:R-:W-:Y:S01]  /*25200*/  IMAD.MOV.U32 R8, RZ, RZ, R18 ;  /* 0x000000ffff087224 */ /* 0x001fe200078e0012 */
[----:B------:R-:W-:Y:S01]  /*25210*/  MOV R9, R19 ;  /* 0x0000001300097202 */ /* 0x000fe20000000f00 */
[----:B------:R-:W2:Y:S04]  /*25220*/  LDL.LU R18, [R1+0x4bc8] ;  /* 0x004bc80001127983 */ /* 0x000ea80000300800 */
[----:B------:R-:W2:Y:S01]  /*25230*/  LDL.LU R19, [R1+0x4bc4] ;  /* 0x004bc40001137983 */ /* 0x000ea20000300800 */
[----:B------:R-:W-:Y:S01]  /*25240*/  IMAD.MOV.U32 R10, RZ, RZ, R3 ;  /* 0x000000ffff0a7224 */ /* 0x000fe200078e0003 */
[----:B------:R-:W-:-:S02]  /*25250*/  MOV R11, R0 ;  /* 0x00000000000b7202 */ /* 0x000fc40000000f00 */
[----:B------:R-:W4:Y:S04]  /*25260*/  LDL.LU R3, [R1+0x4bc0] ;  /* 0x004bc00001037983 */ /* 0x000f280000300800 */
[----:B------:R-:W3:Y:S04]  /*25270*/  LDL.LU R0, [R1+0x4bbc] ;  /* 0x004bbc0001007983 */ /* 0x000ee80000300800 */
[----:B------:R-:W-:Y:S04]  /*25280*/  STL.64 [R1+0x4b90], R10 ;  /* 0x004b900a01007387 */ /* 0x000fe80000100a00 */
[----:B------:R-:W-:Y:S01]  /*25290*/  STL.64 [R1+0x4b88], R8 ;  /* 0x004b880801007387 */ /* 0x000fe20000100a00 */
[----:B--2---:R-:W-:Y:S03]  /*252a0*/  HMMA.16816.F32 R16, R16, R4, R12 ;  /* 0x000000041010723c */ /* 0x004fe6000000180c */
[----:B------:R-:W0:Y:S04]  /*252b0*/  LDSM.16.MT88.4 R12, [R2+0x1c180] ;  /* 0x01c18000020c783b */ /* 0x000e280000004200 */
[----:B0-----:R3:W-:Y:S11]  /*252c0*/  STL.64 [R1+0x4b70], R14 ;  /* 0x004b700e01007387 */ /* 0x0017f60000100a00 */
[----:B------:R-:W-:Y:S05]  /*252d0*/  @!UPT UIADD3 URZ, URZ, URZ, URZ ;  /* 0x0000003f3f3ff290 */ /* 0x000fea000fffe03f */
[----:B------:R-:W-:Y:S04]  /*252e0*/  STL.64 [R1+0x50], R16 ;  /* 0x0000501001007387 */ /* 0x000fe80000100a00 */
[----:B------:R-:W-:Y:S04]  /*252f0*/  STL.64 [R1+0x58], R18 ;  /* 0x0000581201007387 */ /* 0x000fe80000100a00 */
[----:B------:R0:W-:Y:S01]  /*25300*/  STL.64 [R1+0x4b68], R12 ;  /* 0x004b680c01007387 */ /* 0x0001e20000100a00 */
[----:B---3--:R-:W-:-:S03]  /*25310*/  IMAD.MOV.U32 R15, RZ, RZ, R0 ;  /* 0x000000ffff0f7224 */ /* 0x008fc600078e0000 */
[----:B0-----:R-:W2:Y:S04]  /*25320*/  LDL.LU R12, [R1+0xf0] ;  /* 0x0000f000010c7983 */ /* 0x001ea80000300800 */
[----:B------:R-:W2:Y:S04]  /*25330*/  LDL.LU R13, [R1+0xf4] ;  /* 0x0000f400010d7983 */ /* 0x000ea80000300800 */
[----:B------:R-:W3:Y:S04]  /*25340*/  LDL.LU R14, [R1+0xf8] ;  /* 0x0000f800010e7983 */ /* 0x000ee80000300800 */
[----:B------:R-:W2:Y:S01]  /*25350*/  LDL.LU R0, [R1+0x4bb8] ;  /* 0x004bb80001007983 */ /* 0x000ea20000300800 */
[-C--:B------:R-:W-:Y:S03]  /*25360*/  HMMA.16816.F32 R20, R20, R4.reuse, R24 ;  /* 0x000000041414723c */ /* 0x080fe60000001818 */
[----:B--2---:R-:W0:Y:S04]  /*25370*/  LDSM.16.MT88.4 R16, [R0+0x1c000] ;  /* 0x01c000000010783b */ /* 0x004e280000004200 */
[----:B---3--:R-:W-:Y:S04]  /*25380*/  STL.64 [R1+0x4ba0], R14 ;  /* 0x004ba00e01007387 */ /* 0x008fe80000100a00 */
        /* <DEDUP_REMOVED lines=15> */
[----:B------:R3:W-:Y:S01]  /*25480*/  STL.64 [R1+0x88], R22 ;  /* 0x0000881601007387 */ /* 0x0007e20000100a00 */
[----:B------:R-:W-:Y:S01]  /*25490*/  IMAD.MOV.U32 R8, RZ, RZ, R29 ;  /* 0x000000ffff087224 */ /* 0x000fe200078e001d */
[----:B------:R-:W-:Y:S01]  /*254a0*/  MOV R9, R28 ;  /* 0x0000001c00097202 */ /* 0x000fe20000000f00 */
[----:B------:R-:W-:Y:S01]  /*254b0*/  IMAD.MOV.U32 R10, RZ, RZ, R7 ;  /* 0x000000ffff0a7224 */ /* 0x000fe200078e0007 */
[----:B------:R-:W-:Y:S01]  /*254c0*/  MOV R11, R6 ;  /* 0x00000006000b7202 */ /* 0x000fe20000000f00 */
[-C--:B---3--:R-:W-:Y:S01]  /*254d0*/  HMMA.16816.F32 R20, R24, R4.reuse, R16 ;  /* 0x000000041814723c */ /* 0x088fe20000001810 */
[----:B------:R-:W0:Y:S04]  /*254e0*/  LDSM.16.MT88.4 R24, [R0+0x1c080] ;  /* 0x01c080000018783b */ /* 0x000e280000004200 */
[----:B------:R-:W3:Y:S11]  /*254f0*/  LDL.LU R16, [R1+0x100] ;  /* 0x0001000001107983 */ /* 0x000ef60000300800 */
[----:B------:R-:W-:Y:S07]  /*25500*/  @!UPT UIADD3 URZ, URZ, URZ, URZ ;  /* 0x0000003f3f3ff290 */ /* 0x000fee000fffe03f */
[----:B------:R-:W-:Y:S04]  /*25510*/  STL.64 [R1+0x70], R20 ;  /* 0x0000701401007387 */ /* 0x000fe80000100a00 */
[----:B------:R-:W-:Y:S04]  /*25520*/  STL.64 [R1+0x78], R22 ;  /* 0x0000781601007387 */ /* 0x000fe80000100a00 */
[----:B------:R-:W1:Y:S01]  /*25530*/  LDSM.16.MT88.4 R20, [R0+0x1c100] ;  /* 0x01c100000014783b */ /* 0x000e620000004200 */
[-C--:B--2---:R-:W-:Y:S03]  /*25540*/  HMMA.16816.F32 R8, R8, R4.reuse, R12 ;  /* 0x000000040808723c */ /* 0x084fe6000000180c */
        /* <DEDUP_REMOVED lines=8> */
[----:B--2---:R-:W3:Y:S04]  /*255d0*/  LDL.LU R25, [R1+0xd4] ;  /* 0x0000d40001197983 */ /* 0x004ee80000300800 */
[----:B-1----:R-:W3:Y:S04]  /*255e0*/  LDL.LU R26, [R1+0xd8] ;  /* 0x0000d800011a7983 */ /* 0x002ee80000300800 */
[----:B------:R-:W3:Y:S04]  /*255f0*/  LDL.LU R27, [R1+0xdc] ;  /* 0x0000dc00011b7983 */ /* 0x000ee80000300800 */
[----:B------:R-:W-:Y:S04]  /*25600*/  STL [R1+0x4b50], R22 ;  /* 0x004b501601007387 */ /* 0x000fe80000100800 */
[----:B------:R-:W-:Y:S04]  /*25610*/  STL [R1+0x4b4c], R23 ;  /* 0x004b4c1701007387 */ /* 0x000fe80000100800 */
[----:B------:R-:W2:Y:S04]  /*25620*/  LDL.LU.64 R14, [R1+0x4ba0] ;  /* 0x004ba000010e7983 */ /* 0x000ea80000300a00 */
[----:B------:R-:W2:Y:S04]  /*25630*/  LDL.LU.64 R12, [R1+0x4b98] ;  /* 0x004b9800010c7983 */ /* 0x000ea80000300a00 */
[----:B------:R-:W-:Y:S04]  /*25640*/  STL.64 [R1+0x60], R8 ;  /* 0x0000600801007387 */ /* 0x000fe80000100a00 */
[----:B------:R0:W-:Y:S04]  /*25650*/  STL.64 [R1+0x68], R10 ;  /* 0x0000680a01007387 */ /* 0x0001e80000100a00 */
[----:B0-----:R-:W3:Y:S04]  /*25660*/  LDL.LU.64 R10, [R1+0x4b90] ;  /* 0x004b9000010a7983 */ /* 0x001ee80000300a00 */
        /* <DEDUP_REMOVED lines=10> */
[----:B----4-:R-:W0:Y:S04]  /*25710*/  LDSM.16.MT88.4 R8, [R3+0x1e000] ;  /* 0x01e000000308783b */ /* 0x010e280000004200 */
[----:B------:R-:W-:Y:S01]  /*25720*/  STL [R1+0x4ac8], R0 ;  /* 0x004ac80001007387 */ /* 0x000fe20000100800 */
[----:B0-----:R-:W-:Y:S01]  /*25730*/  MOV R24, R10 ;  /* 0x0000000a00187202 */ /* 0x001fe20000000f00 */
[----:B------:R-:W-:Y:S01]  /*25740*/  IMAD.MOV.U32 R25, RZ, RZ, R11 ;  /* 0x000000ffff197224 */ /* 0x000fe200078e000b */
[----:B------:R-:W-:Y:S01]  /*25750*/  MOV R22, R8 ;  /* 0x0000000800167202 */ /* 0x000fe20000000f00 */
[----:B------:R-:W-:Y:S01]  /*25760*/  IMAD.MOV.U32 R23, RZ, RZ, R9 ;  /* 0x000000ffff177224 */ /* 0x000fe200078e0009 */
[----:B------:R-:W2:Y:S04]  /*25770*/  LDL.LU.64 R10, [R1+0x4b80] ;  /* 0x004b8000010a7983 */ /* 0x000ea80000300a00 */
[----:B------:R-:W2:Y:S02]  /*25780*/  LDL.LU.64 R8, [R1+0x4b78] ;  /* 0x004b780001087983 */ /* 0x000ea40000300a00 */
[-C--:B--2---:R-:W-:Y:S02]  /*25790*/  HMMA.16816.F32 R12, R8, R4.reuse, R12 ;  /* 0x00000004080c723c */ /* 0x084fe4000000180c */
[----:B------:R-:W2:Y:S11]  /*257a0*/  LDL.LU R8, [R1+0x110] ;  /* 0x0001100001087983 */ /* 0x000eb60000300800 */
[----:B------:R-:W-:Y:S10]  /*257b0*/  @!UPT UIADD3 URZ, URZ, URZ, URZ ;  /* 0x0000003f3f3ff290 */ /* 0x000ff4000fffe03f */
[----:B------:R-:W-:Y:S01]  /*257c0*/  STL.64 [R1+0xa0], R12 ;  /* 0x0000a00c01007387 */ /* 0x000fe20000100a00 */
[----:B------:R-:W-:Y:S02]  /*257d0*/  STL.64 [R1+0xa8], R14 ;  /* 0x0000a80e01007387 */ /* 0x000fe40000100a00 */
[----:B------:R-:W0:Y:S04]  /*257e0*/  LDSM.16.MT88.4 R12, [R3+0x1e080] ;  /* 0x01e08000030c783b */ /* 0x000e280000004200 */
[----:B------:R-:W2:Y:S01]  /*257f0*/  LDL.LU R9, [R1+0x114] ;  /* 0x0001140001097983 */ /* 0x000ea20000300800 */
[----:B------:R-:W2:Y:S01]  /*25800*/  LDL.LU R10, [R1+0x118] ;  /* 0x00011800010a7983 */ /* 0x000ea20000300800 */
[----:B------:R-:W2:Y:S01]  /*25810*/  LDL.LU R11, [R1+0x11c] ;  /* 0x00011c00010b7983 */ /* 0x000ea20000300800 */
[----:B0-----:R-:W-:Y:S01]  /*25820*/  MOV R7, R14 ;  /* 0x0000000e00077202 */ /* 0x001fe20000000f00 */
[----:B------:R-:W-:Y:S01]  /*25830*/  IMAD.MOV.U32 R6, RZ, RZ, R15 ;  /* 0x000000ffff067224 */ /* 0x000fe200078e000f */
[----:B------:R-:W-:Y:S01]  /*25840*/  MOV R0, R12 ;  /* 0x0000000c00007202 */ /* 0x000fe20000000f00 */
[----:B------:R-:W-:Y:S01]  /*25850*/  IMAD.MOV.U32 R28, RZ, RZ, R13 ;  /* 0x000000ffff1c7224 */ /* 0x000fe200078e000d */
[----:B------:R-:W3:Y:S01]  /*25860*/  LDL.LU.64 R14, [R1+0x4b70] ;  /* 0x004b7000010e7983 */ /* 0x000ee20000300a00 */
[----:B------:R-:W3:Y:S02]  /*25870*/  LDL.LU.64 R12, [R1+0x4b68] ;  /* 0x004b6800010c7983 */ /* 0x000ee40000300a00 */
[-C--:B---3--:R-:W-:Y:S01]  /*25880*/  HMMA.16816.F32 R12, R12, R4.reuse, R16 ;  /* 0x000000040c0c723c */ /* 0x088fe20000001810 */
[----:B------:R-:W2:Y:S01]  /*25890*/  LDL.LU.64 R18, [R1+0x4b60] ;  /* 0x004b600001127983 */ /* 0x000ea20000300a00 */
[----:B------:R-:W2:Y:S06]  /*258a0*/  LDL.LU.64 R16, [R1+0x4b58] ;  /* 0x004b580001107983 */ /* 0x000eac0000300a00 */
[----:B--2---:R-:W-:Y:S01]  /*258b0*/  HMMA.16816.F32 R8, R16, R4, R8 ;  /* 0x000000041008723c */ /* 0x004fe20000001808 */
[----:B------:R-:W2:Y:S11]  /*258c0*/  LDL.LU R16, [R1+0x140] ;  /* 0x0001400001107983 */ /* 0x000eb60000300800 */
[----:B------:R-:W-:Y:S03]  /*258d0*/  @!UPT UIADD3 URZ, URZ, URZ, URZ ;  /* 0x0000003f3f3ff290 */ /* 0x000fe6000fffe03f */
[----:B------:R-:W-:Y:S02]  /*258e0*/  STL.64 [R1+0xd0], R12 ;  /* 0x0000d00c01007387 */ /* 0x000fe40000100a00 */
[----:B------:R-:W-:Y:S02]  /*258f0*/  STL.64 [R1+0xd8], R14 ;  /* 0x0000d80e01007387 */ /* 0x000fe40000100a00 */
[----:B------:R-:W0:Y:S04]  /*25900*/  LDSM.16.MT88.4 R12, [R3+0x1e100] ;  /* 0x01e10000030c783b */ /* 0x000e280000004200 */
[----:B------:R-:W-:Y:S01]  /*25910*/  STL.64 [R1+0xe0], R8 ;  /* 0x0000e00801007387 */ /* 0x000fe20000100a00 */
[----:B------:R-:W-:Y:S02]  /*25920*/  STL.64 [R1+0xe8], R10 ;  /* 0x0000e80a01007387 */ /* 0x000fe40000100a00 */
[----:B------:R-:W1:Y:S04]  /*25930*/  LDSM.16.MT88.4 R8, [R3+0x1e180] ;  /* 0x01e180000308783b */ /* 0x000e680000004200 */
[----:B------:R-:W2:Y:S01]  /*25940*/  LDL.LU R17, [R1+0x144] ;  /* 0x0001440001117983 */ /* 0x000ea20000300800 */
[----:B------:R-:W2:Y:S01]  /*25950*/  LDL.LU R18, [R1+0x148] ;  /* 0x0001480001127983 */ /* 0x000ea20000300800 */
[----:B------:R-:W2:Y:S03]  /*25960*/  LDL.LU R19, [R1+0x14c] ;  /* 0x00014c0001137983 */ /* 0x000ea60000300800 */
[----:B0-----:R0:W-:Y:S01]  /*25970*/  STL.64 [R1+0x4af8], R14 ;  /* 0x004af80e01007387 */ /* 0x0011e20000100a00 */
[----:B------:R3:W-:Y:S01]  /*25980*/  STL.64 [R1+0x4af0], R12 ;  /* 0x004af00c01007387 */ /* 0x0007e20000100a00 */
[----:B0-----:R-:W-:-:S02]  /*25990*/  MOV R14, R24 ;  /* 0x00000018000e7202 */ /* 0x001fc40000000f00 */
[----:B---3--:R-:W-:Y:S01]  /*259a0*/  MOV R12, R22 ;  /* 0x00000016000c7202 */ /* 0x008fe20000000f00 */
[----:B------:R-:W-:Y:S01]  /*259b0*/  IMAD.MOV.U32 R15, RZ, RZ, R25 ;  /* 0x000000ffff0f7224 */ /* 0x000fe200078e0019 */
[----:B------:R-:W2:Y:S01]  /*259c0*/  LDL.LU R22, [R1+0x4b50] ;  /* 0x004b500001167983 */ /* 0x000ea20000300800 */
[----:B------:R-:W-:Y:S02]  /*259d0*/  IMAD.MOV.U32 R13, RZ, RZ, R23 ;  /* 0x000000ffff0d7224 */ /* 0x000fe400078e0017 */
[----:B------:R-:W2:Y:S02]  /*259e0*/  LDL.LU R23, [R1+0x4b4c] ;  /* 0x004b4c0001177983 */ /* 0x000ea40000300800 */
[----:B------:R-:W3:Y:S01]  /*259f0*/  LDL.LU R24, [R1+0x4b48] ;  /* 0x004b480001187983 */ /* 0x000ee20000300800 */
[----:B------:R-:W3:Y:S01]  /*25a00*/  LDL.LU R25, [R1+0x4b44] ;  /* 0x004b440001197983 */ /* 0x000ee20000300800 */
[----:B------:R-:W-:Y:S02]  /*25a10*/  STL.64 [R1+0x4b08], R14 ;  /* 0x004b080e01007387 */ /* 0x000fe40000100a00 */
[----:B------:R0:W-:Y:S02]  /*25a20*/  STL.64 [R1+0x4b00], R12 ;  /* 0x004b000c01007387 */ /* 0x0001e40000100a00 */
[----:B0-----:R-:W-:Y:S01]  /*25a30*/  MOV R12, R26 ;  /* 0x0000001a000c7202 */ /* 0x001fe20000000f00 */
[----:B------:R-:W-:Y:S01]  /*25a40*/  IMAD.MOV.U32 R13, RZ, RZ, R27 ;  /* 0x000000ffff0d7224 */ /* 0x000fe200078e001b */
[----:B------:R-:W3:Y:S01]  /*25a50*/  LDL.LU R26, [R1+0x4b40] ;  /* 0x004b4000011a7983 */ /* 0x000ee20000300800 */
[----:B------:R-:W3:Y:S01]  /*25a60*/  LDL.LU R27, [R1+0x4b3c] ;  /* 0x004b3c00011b7983 */ /* 0x000ee20000300800 */
[----:B------:R-:W-:Y:S01]  /*25a70*/  MOV R14, R2 ;  /* 0x00000002000e7202 */ /* 0x000fe20000000f00 */
[----:B------:R-:W-:Y:S01]  /*25a80*/  IMAD.MOV.U32 R15, RZ, RZ, R29 ;  /* 0x000000ffff0f7224 */ /* 0x000fe200078e001d */
[----:B------:R-:W4:Y:S01]  /*25a90*/  LDL.LU R2, [R1+0x4b38] ;  /* 0x004b380001027983 */ /* 0x000f220000300800 */
[----:B------:R-:W2:Y:S02]  /*25aa0*/  LDL.LU R29, [R1+0x4b34] ;  /* 0x004b3400011d7983 */ /* 0x000ea40000300800 */
[----:B-1----:R-:W-:Y:S02]  /*25ab0*/  STL.64 [R1+0x4ae8], R10 ;  /* 0x004ae80a01007387 */ /* 0x002fe40000100a00 */
[----:B------:R0:W-:Y:S02]  /*25ac0*/  STL.64 [R1+0x4ae0], R8 ;  /* 0x004ae00801007387 */ /* 0x0001e40000100a00 */
[----:B0-----:R-:W3:Y:S01]  /*25ad0*/  LDL.LU R8, [R1+0x150] ;  /* 0x0001500001087983 */ /* 0x001ee20000300800 */
[----:B------:R-:W3:Y:S02]  /*25ae0*/  LDL.LU R9, [R1+0x154] ;  /* 0x0001540001097983 */ /* 0x000ee40000300800 */
[----:B------:R-:W3:Y:S02]  /*25af0*/  LDL.LU R10, [R1+0x158] ;  /* 0x00015800010a7983 */ /* 0x000ee40000300800 */
[----:B------:R-:W3:Y:S01]  /*25b00*/  LDL.LU R11, [R1+0x15c] ;  /* 0x00015c00010b7983 */ /* 0x000ee20000300800 */
[----:B------:R-:W-:Y:S01]  /*25b10*/  STL [R1+0x4a90], R3 ;  /* 0x004a900301007387 */ /* 0x000fe20000100800 */
[-C--:B---3--:R-:W-:Y:S08]  /*25b20*/  HMMA.16816.F32 R24, R24, R4.reuse, R8 ;  /* 0x000000041818723c */ /* 0x088ff00000001808 */
[----:B--2---:R-:W-:Y:S11]  /*25b30*/  HMMA.16816.F32 R8, R20, R4, R16 ;  /* 0x000000041408723c */ /* 0x004ff60000001810 */
[----:B------:R-:W-:Y:S04]  /*25b40*/  @!UPT UIADD3 URZ, URZ, URZ, URZ ;  /* 0x0000003f3f3ff290 */ /* 0x000fe8000fffe03f */
[----:B------:R0:W-:Y:S01]  /*25b50*/  STL.64 [R1+0x100], R24 ;  /* 0x0001001801007387 */ /* 0x0001e20000100a00 */
[----:B------:R1:W-:Y:S07]  /*25b60*/  STL.64 [R1+0x108], R26 ;  /* 0x0001081a01007387 */ /* 0x0003ee0000100a00 */
[----:B------:R-:W-:Y:S02]  /*25b70*/  STL.64 [R1+0x110], R8 ;  /* 0x0001100801007387 */ /* 0x000fe40000100a00 */
[----:B------:R-:W-:Y:S01]  /*25b80*/  STL.64 [R1+0x118], R10 ;  /* 0x0001180a01007387 */ /* 0x000fe20000100a00 */
[----:B0-----:R-:W-:-:S02]  /*25b90*/  MOV R24, R0 ;  /* 0x0000000000187202 */ /* 0x001fc40000000f00 */
[----:B-1----:R-:W-:Y:S01]  /*25ba0*/  MOV R26, R7 ;  /* 0x00000007001a7202 */ /* 0x002fe20000000f00 */
[----:B------:R-:W-:Y:S02]  /*25bb0*/  IMAD.MOV.U32 R27, RZ, RZ, R6 ;  /* 0x000000ffff1b7224 */ /* 0x000fe400078e0006 */
[----:B------:R-:W-:Y:S02]  /*25bc0*/  IMAD.MOV.U32 R25, RZ, RZ, R28 ;  /* 0x000000ffff197224 */ /* 0x000fe400078e001c */
[----:B------:R-:W2:Y:S01]  /*25bd0*/  LDL.LU R28, [R1+0x4b30] ;  /* 0x004b3000011c7983 */ /* 0x000ea20000300800 */
[----:B------:R-:W3:Y:S02]  /*25be0*/  LDL.LU R7, [R1+0x4b2c] ;  /* 0x004b2c0001077983 */ /* 0x000ee40000300800 */
[----:B------:R-:W2:Y:S02]  /*25bf0*/  LDL.LU R6, [R1+0x4b28] ;  /* 0x004b280001067983 */ /* 0x000ea40000300800 */
[----:B------:R-:W-:Y:S01]  /*25c00*/  STL.64 [R1+0x4b18], R26 ;  /* 0x004b181a01007387 */ /* 0x000fe20000100a00 */
[----:B------:R0:W-:Y:S04]  /*25c10*/  STL.64 [R1+0x4b10], R24 ;  /* 0x004b101801007387 */ /* 0x0001e80000100a00 */
[----:B0-----:R-:W2:Y:S01]  /*25c20*/  LDL.LU R24, [R1+0x160] ;  /* 0x0001600001187983 */ /* 0x001ea20000300800 */
[----:B------:R-:W2:Y:S02]  /*25c30*/  LDL.LU R25, [R1+0x164] ;  /* 0x0001640001197983 */ /* 0x000ea40000300800 */
[----:B------:R-:W2:Y:S02]  /*25c40*/  LDL.LU R26, [R1+0x168] ;  /* 0x00016800011a7983 */ /* 0x000ea40000300800 */
[----:B------:R-:W2:Y:S01]  /*25c50*/  LDL.LU R27, [R1+0x16c] ;  /* 0x00016c00011b7983 */ /* 0x000ea20000300800 */
[----:B------:R-:W0:Y:S04]  /*25c60*/  S2R R0, SR_TID.X ;  /* 0x0000000000007919 */ /* 0x000e280000002100 */
[----:B------:R-:W1:Y:S01]  /*25c70*/  S2R R18, SR_TID.X ;  /* 0x0000000000127919 */ /* 0x000e620000002100 */
[----:B0-----:R-:W-:-:S02]  /*25c80*/  LOP3.LUT R0, R0, 0x7, RZ, 0xc0, !PT ;  /* 0x0000000700007812 */ /* 0x001fc400078ec0ff */
[C---:B-1----:R-:W-:Y:S01]  /*25c90*/  LOP3.LUT R19, R18.reuse, 0x10, RZ, 0xc0, !PT ;  /* 0x0000001012137812 */ /* 0x042fe200078ec0ff */
[----:B------:R-:W-:Y:S02]  /*25ca0*/  SHF.L.U32 R18, R18, 0x1, RZ ;  /* 0x0000000112127819 */ /* 0x000fe400000006ff */
[----:B------:R-:W-:Y:S02]  /*25cb0*/  IMAD R0, R0, 0x210, RZ ;  /* 0x0000021000007824 */ /* 0x000fe400078e02ff */
[----:B------:R-:W-:-:S03]  /*25cc0*/  IMAD.SHL.U32 R19, R19, 0x100, RZ ;  /* 0x0000010013137824 */ /* 0x000fc600078e00ff */
[----:B------:R-:W-:-:S04]  /*25cd0*/  LOP3.LUT R0, R0, 0x10, R18, 0x78, !PT ;  /* 0x0000001000007812 */ /* 0x000fc800078e7812 */
[----:B------:R-:W-:-:S04]  /*25ce0*/  LOP3.LUT R0, R0, R19, RZ, 0xfc, !PT ;  /* 0x0000001300007212 */ /* 0x000fc800078efcff */
[----:B------:R-:W-:-:S05]  /*25cf0*/  LOP3.LUT R0, R0, 0x20, RZ, 0x3c, !PT ;  /* 0x0000002000007812 */ /* 0x000fca00078e3cff */
[----:B------:R-:W0:Y:S04]  /*25d00*/  LDSM.16.MT88.4 R20, [R0+0x1e000] ;  /* 0x01e000000014783b */ /* 0x000e280000004200 */
[----:B------:R-:W1:Y:S04]  /*25d10*/  LDSM.16.MT88.4 R16, [R0+0x1e080] ;  /* 0x01e080000010783b */ /* 0x000e680000004200 */
[----:B0-----:R0:W-:Y:S01]  /*25d20*/  STL [R1+0x4ad8], R20 ;  /* 0x004ad81401007387 */ /* 0x0011e20000100800 */
[----:B------:R1:W-:Y:S02]  /*25d30*/  STL [R1+0x4ad4], R21 ;  /* 0x004ad41501007387 */ /* 0x0003e40000100800 */
[----:B------:R4:W-:Y:S02]  /*25d40*/  STL [R1+0x4ad0], R22 ;  /* 0x004ad01601007387 */ /* 0x0009e40000100800 */
[----:B------:R4:W-:Y:S01]  /*25d50*/  STL [R1+0x4acc], R23 ;  /* 0x004acc1701007387 */ /* 0x0009e20000100800 */
[----:B0-----:R-:W3:Y:S01]  /*25d60*/  LDL.LU R20, [R1+0x130] ;  /* 0x0001300001147983 */ /* 0x001ee20000300800 */
[----:B-1----:R-:W3:Y:S02]  /*25d70*/  LDL.LU R21, [R1+0x134] ;  /* 0x0001340001157983 */ /* 0x002ee40000300800 */
[----:B----4-:R-:W4:Y:S02]  /*25d80*/  LDL.LU R22, [R1+0x138] ;  /* 0x0001380001167983 */ /* 0x010f240000300800 */
[----:B------:R-:W4:Y:S01]  /*25d90*/  LDL.LU R23, [R1+0x13c] ;  /* 0x00013c0001177983 */ /* 0x000f220000300800 */
[----:B------:R-:W-:Y:S01]  /*25da0*/  STL.64 [R1+0x4ac0], R18 ;  /* 0x004ac01201007387 */ /* 0x000fe20000100a00 */
[----:B------:R0:W-:Y:S03]  /*25db0*/  STL.64 [R1+0x4ab8], R16 ;  /* 0x004ab81001007387 */ /* 0x0001e60000100a00 */
[----:B0-----:R-:W4:Y:S01]  /*25dc0*/  LDL.LU R16, [R1+0x30] ;  /* 0x0000300001107983 */ /* 0x001f220000300800 */
[----:B--2---:R-:W-:Y:S01]  /*25dd0*/  HMMA.16816.F32 R12, R12, R4, R24 ;  /* 0x000000040c0c723c */ /* 0x004fe20000001818 */
[----:B------:R-:W-:Y:S01]  /*25de0*/  MOV R17, R6 ;  /* 0x0000000600117202 */ /* 0x000fe20000000f00 */
[----:B---3--:R-:W-:Y:S01]  /*25df0*/  IMAD.MOV.U32 R18, RZ, RZ, R7 ;  /* 0x000000ffff127224 */ /* 0x008fe200078e0007 */
[----:B------:R-:W4:Y:S01]  /*25e00*/  LDL.LU R6, [R1+0x4b24] ;  /* 0x004b240001067983 */ /* 0x000f220000300800 */
[----:B------:R-:W4:Y:S02]  /*25e10*/  LDL.LU R7, [R1+0x4b20] ;  /* 0x004b200001077983 */ /* 0x000f240000300800 */
[----:B------:R-:W2:Y:S02]  /*25e20*/  LDL.LU.64 R26, [R1+0x4b18] ;  /* 0x004b1800011a7983 */ /* 0x000ea40000300a00 */
[----:B------:R-:W2:Y:S11]  /*25e30*/  LDL.LU.64 R24, [R1+0x4b10] ;  /* 0x004b100001187983 */ /* 0x000eb60000300a00 */
[----:B------:R-:W-:Y:S04]  /*25e40*/  @!UPT UIADD3 URZ, URZ, URZ, URZ ;  /* 0x0000003f3f3ff290 */ /* 0x000fe8000fffe03f */
[----:B------:R-:W-:Y:S01]  /*25e50*/  STL.64 [R1+0xf0], R12 ;  /* 0x0000f00c01007387 */ /* 0x000fe20000100a00 */
[----:B------:R0:W-:Y:S03]  /*25e60*/  STL.64 [R1+0xf8], R14 ;  /* 0x0000f80e01007387 */ /* 0x0001e60000100a00 */
[----:B0-----:R-:W4:Y:S01]  /*25e70*/  LDL.LU.64 R14, [R1+0x4b08] ;  /* 0x004b0800010e7983 */ /* 0x001f220000300a00 */
[----:B------:R-:W4:Y:S03]  /*25e80*/  LDL.LU.64 R12, [R1+0x4b00] ;  /* 0x004b0000010c7983 */ /* 0x000f260000300a00 */
[----:B------:R-:W0:Y:S01]  /*25e90*/  S2R R0, SR_TID.X ;  /* 0x0000000000007919 */ /* 0x000e220000002100 */
[----:B------:R-:W-:-:S03]  /*25ea0*/  IMAD.MOV.U32 R19, RZ, RZ, R28 ;  /* 0x000000ffff137224 */ /* 0x000fc600078e001c */
[----:B------:R-:W1:Y:S01]  /*25eb0*/  S2R R11, SR_TID.X ;  /* 0x00000000000b7919 */ /* 0x000e620000002100 */
[----:B------:R-:W3:Y:S02]  /*25ec0*/  S2R R28, SR_TID.X ;  /* 0x00000000001c7919 */ /* 0x000ee40000002100 */
[----:B------:R-:W2:Y:S02]  /*25ed0*/  LDL.LU R8, [R1+0x120] ;  /* 0x0001200001087983 */ /* 0x000ea40000300800 */
[----:B------:R-:W2:Y:S01]  /*25ee0*/  LDL.LU R9, [R1+0x124] ;  /* 0x0001240001097983 */ /* 0x000ea20000300800 */
[----:B------:R-:W2:Y:S01]  /*25ef0*/  LDL.LU R10, [R1+0x128] ;  /* 0x00012800010a7983 */ /* 0x000ea20000300800 */
[----:B0-----:R-:W-:Y:S02]  /*25f00*/  LOP3.LUT R0, R0, 0x7, RZ, 0xc0, !PT ;  /* 0x0000000700007812 */ /* 0x001fe400078ec0ff */
[----:B-1----:R-:W-:Y:S02]  /*25f10*/  SHF.L.U32 R11, R11, 0x1, RZ ;  /* 0x000000010b0b7819 */ /* 0x002fe400000006ff */
[----:B---3--:R-:W-:Y:S01]  /*25f20*/  LOP3.LUT R28, R28, 0x10, RZ, 0xc0, !PT ;  /* 0x000000101c1c7812 */ /* 0x008fe200078ec0ff */
[----:B------:R-:W-:-:S03]  /*25f30*/  IMAD R0, R0, 0x210, RZ ;  /* 0x0000021000007824 */ /* 0x000fc600078e02ff */
[----:B------:R-:W-:Y:S02]  /*25f40*/  SHF.L.U32 R28, R28, 0x8, RZ ;  /* 0x000000081c1c7819 */ /* 0x000fe400000006ff */
[----:B------:R-:W-:-:S04]  /*25f50*/  LOP3.LUT R5, R0, 0x10, R11, 0x78, !PT ;  /* 0x0000001000057812 */ /* 0x000fc800078e780b */
[----:B------:R-:W-:Y:S01]  /*25f60*/  LOP3.LUT R5, R5, R28, RZ, 0xfc, !PT ;  /* 0x0000001c05057212 */ /* 0x000fe200078efcff */
[----:B------:R-:W-:-:S03]  /*25f70*/  IMAD.MOV.U32 R11, RZ, RZ, R29 ;  /* 0x000000ffff0b7224 */ /* 0x000fc600078e001d */
[----:B------:R-:W-:Y:S01]  /*25f80*/  LOP3.LUT R5, R5, 0x20, RZ, 0x3c, !PT ;  /* 0x0000002005057812 */ /* 0x000fe200078e3cff */
[----:B----4-:R-:W-:Y:S11]  /*25f90*/  HMMA.16816.F32 R12, R12, R6, R16 ;  /* 0x000000060c0c723c */ /* 0x010ff60000001810 */
[----:B------:R-:W-:Y:S11]  /*25fa0*/  @!UPT UIADD3 URZ, URZ, URZ, URZ ;  /* 0x0000003f3f3ff290 */ /* 0x000ff6000fffe03f */
[----:B------:R-:W-:Y:S01]  /*25fb0*/  @!UPT UIADD3 URZ, URZ, URZ, URZ ;  /* 0x0000003f3f3ff290 */ /* 0x000fe2000fffe03f */
[----:B------:R-:W-:Y:S01]  /*25fc0*/  STL [R1+0x140], R12 ;  /* 0x0001400c01007387 */ /* 0x000fe20000100800 */
[----:B------:R-:W-:Y:S01]  /*25fd0*/  MOV R29, R13 ;  /* 0x0000000d001d7202 */ /* 0x000fe20000000f00 */
[----:B------:R-:W-:Y:S01]  /*25fe0*/  IMAD.MOV.U32 R28, RZ, RZ, R14 ;  /* 0x000000ffff1c7224 */ /* 0x000fe200078e000e */
[----:B------:R-:W-:Y:S01]  /*25ff0*/  MOV R4, R15 ;  /* 0x0000000f00047202 */ /* 0x000fe20000000f00 */
[----:B------:R-:W3:Y:S04]  /*26000*/  LDL.LU R16, [R1+0x90] ;  /* 0x0000900001107983 */ /* 0x000ee80000300800 */
[----:B------:R-:W0:Y:S01]  /*26010*/  LDSM.16.MT88.4 R12, [R5+0x1e100] ;  /* 0x01e10000050c783b */ /* 0x000e220000004200 */
[----:B------:R-:W3:Y:S02]  /*26020*/  LDL.LU R17, [R1+0x94] ;  /* 0x0000940001117983 */ /* 0x000ee40000300800 */
[----:B------:R-:W3:Y:S02]  /*26030*/  LDL.LU R18, [R1+0x98] ;  /* 0x0000980001127983 */ /* 0x000ee40000300800 */
[----:B------:R-:W3:Y:S01]  /*26040*/  LDL.LU R19, [R1+0x9c] ;  /* 0x00009c0001137983 */ /* 0x000ee20000300800 */
[----:B------:R-:W-:Y:S01]  /*26050*/  STL [R1+0x4a20], R28 ;  /* 0x004a201c01007387 */ /* 0x000fe20000100800 */
[----:B------:R1:W-:Y:S02]  /*26060*/  STL [R1+0x4a1c], R29 ;  /* 0x004a1c1d01007387 */ /* 0x0003e40000100800 */
[----:B------:R-:W-:Y:S02]  /*26070*/  STL [R1+0x4a18], R4 ;  /* 0x004a180401007387 */ /* 0x000fe40000100800 */
[----:B0-----:R-:W-:Y:S01]  /*26080*/  IMAD.MOV.U32 R0, RZ, RZ, R14 ;  /* 0x000000ffff007224 */ /* 0x001fe200078e000e */
[----:B------:R0:W-:Y:S01]  /*26090*/  STL.64 [R1+0x30], R12 ;  /* 0x0000300c01007387 */ /* 0x0001e20000100a00 */
[----:B-1----:R-:W-:-:S02]  /*260a0*/  MOV R29, R15 ;  /* 0x0000000f001d7202 */ /* 0x002fc40000000f00 */
[----:B------:R-:W4:Y:S01]  /*260b0*/  LDL.LU.64 R14, [R1+0x4af8] ;  /* 0x004af800010e7983 */ /* 0x000f220000300a00 */
[----:B0-----:R-:W4:Y:S01]  /*260c0*/  LDL.LU.64 R12, [R1+0x4af0] ;  /* 0x004af000010c7983 */ /* 0x001f220000300a00 */
[-C--:B--2---:R-:W-:Y:S01]  /*260d0*/  HMMA.16816.F32 R20, R24, R6.reuse, R20 ;  /* 0x000000061814723c */ /* 0x084fe20000001814 */
[----:B------:R-:W0:Y:S11]  /*260e0*/  LDSM.16.MT88.4 R24, [R5+0x1e180] ;  /* 0x01e180000518783b */ /* 0x000e360000004200 */
[----:B------:R-:W-:Y:S11]  /*260f0*/  @!UPT UIADD3 URZ, URZ, URZ, URZ ;  /* 0x0000003f3f3ff290 */ /* 0x000ff6000fffe03f */
[----:B------:R0:W-:Y:S01]  /*26100*/  STL.64 [R1+0x160], R20 ;  /* 0x0001601401007387 */ /* 0x0001e20000100a00 */
[----:B------:R1:W-:Y:S02]  /*26110*/  STL.64 [R1+0x168], R22 ;  /* 0x0001681601007387 */ /* 0x0003e40000100a00 */
[----:B0-----:R-:W-:Y:S01]  /*26120*/  IMAD.MOV.U32 R20, RZ, RZ, R24 ;  /* 0x000000ffff147224 */ /* 0x001fe200078e0018 */
[----:B------:R-:W-:Y:S01]  /*26130*/  MOV R21, R25 ;  /* 0x0000001900157202 */ /* 0x000fe20000000f00 */
[----:B-1----:R-:W-:Y:S01]  /*26140*/  IMAD.MOV.U32 R22, RZ, RZ, R26 ;  /* 0x000000ffff167224 */ /* 0x002fe200078e001a */
[----:B------:R-:W-:Y:S02]  /*26150*/  MOV R23, R27 ;  /* 0x0000001b00177202 */ /* 0x000fe40000000f00 */
[----:B------:R-:W0:Y:S04]  /*26160*/  LDSM.16.MT88.4 R24, [R2+0x1e000] ;  /* 0x01e000000218783b */ /* 0x000e280000004200 */
[----:B------:R-:W-:Y:S04]  /*26170*/  STL [R1+0x4a94], R5 ;  /* 0x004a940501007387 */ /* 0x000fe80000100800 */
[----:B0-----:R-:W-:Y:S01]  /*26180*/  STL.64 [R1+0x4aa0], R26 ;  /* 0x004aa01a01007387 */ /* 0x001fe20000100a00 */
[----:B------:R0:W-:Y:S03]  /*26190*/  STL.64 [R1+0x4a98], R24 ;  /* 0x004a981801007387 */ /* 0x0001e60000100a00 */
[----:B0-----:R-:W2:Y:S01]  /*261a0*/  LDL.LU R24, [R1+0x40] ;  /* 0x0000400001187983 */ /* 0x001ea20000300800 */
[----:B------:R-:W2:Y:S02]  /*261b0*/  LDL.LU R25, [R1+0x44] ;  /* 0x0000440001197983 */ /* 0x000ea40000300800 */
[----:B------:R-:W2:Y:S02]  /*261c0*/  LDL.LU R26, [R1+0x48] ;  /* 0x00004800011a7983 */ /* 0x000ea40000300800 */
[----:B------:R-:W2:Y:S01]  /*261d0*/  LDL.LU R27, [R1+0x4c] ;  /* 0x00004c00011b7983 */ /* 0x000ea20000300800 */
[-C--:B----4-:R-:W-:Y:S01]  /*261e0*/  HMMA.16816.F32 R12, R12, R6.reuse, R8 ;  /* 0x000000060c0c723c */ /* 0x090fe20000001808 */
[----:B------:R-:W2:Y:S01]  /*261f0*/  LDL.LU.64 R10, [R1+0x4ae8] ;  /* 0x004ae800010a7983 */ /* 0x000ea20000300a00 */
[----:B------:R-:W2:Y:S11]  /*26200*/  LDL.LU.64 R8, [R1+0x4ae0] ;  /* 0x004ae00001087983 */ /* 0x000eb60000300a00 */
[----:B------:R-:W-:Y:S10]  /*26210*/  @!UPT UIADD3 URZ, URZ, URZ, URZ ;  /* 0x0000003f3f3ff290 */ /* 0x000ff4000fffe03f */
[----:B------:R-:W-:Y:S01]  /*26220*/  STL.64 [R1+0x150], R12 ;  /* 0x0001500c01007387 */ /* 0x000fe20000100a00 */
[----:B------:R2:W-:Y:S02]  /*26230*/  STL.64 [R1+0x158], R14 ;  /* 0x0001580e01007387 */ /* 0x0005e40000100a00 */
[----:B--2---:R-:W-:Y:S01]  /*26240*/  HMMA.16816.F32 R12, R8, R6, R24 ;  /* 0x00000006080c723c */ /* 0x004fe20000001818 */
[----:B------:R-:W2:Y:S06]  /*26250*/  LDL.LU R8, [R1+0x50] ;  /* 0x0000500001087983 */ /* 0x000eac0000300800 */
[----:B------:R-:W-:Y:S01]  /*26260*/  IMAD.MOV.U32 R24, RZ, RZ, R20 ;  /* 0x000000ffff187224 */ /* 0x000fe200078e0014 */
[----:B------:R-:W-:Y:S01]  /*26270*/  MOV R25, R21 ;  /* 0x0000001500197202 */ /* 0x000fe20000000f00 */
[----:B------:R-:W-:Y:S01]  /*26280*/  IMAD.MOV.U32 R26, RZ, RZ, R22 ;  /* 0x000000ffff1a7224 */ /* 0x000fe200078e0016 */
[----:B------:R-:W-:Y:S11]  /*26290*/  MOV R27, R23 ;  /* 0x00000017001b7202 */ /* 0x000ff60000000f00 */
[----:B------:R-:W-:Y:S02]  /*262a0*/  @!UPT UIADD3 URZ, URZ, URZ, URZ ;  /* 0x0000003f3f3ff290 */ /* 0x000fe4000fffe03f */
[----:B------:R-:W-:Y:S01]  /*262b0*/  STL.64 [R1+0x130], R12 ;  /* 0x0001300c01007387 */ /* 0x000fe20000100a00 */
[----:B------:R-:W-:Y:S02]  /*262c0*/  STL.64 [R1+0x138], R14 ;  /* 0x0001380e01007387 */ /* 0x000fe40000100a00 */
[----:B------:R-:W2:Y:S02]  /*262d0*/  LDL.LU R9, [R1+0x54] ;  /* 0x0000540001097983 */ /* 0x000ea40000300800 */
[----:B------:R-:W2:Y:S01]  /*262e0*/  LDL.LU R10, [R1+0x58] ;  /* 0x00005800010a7983 */ /* 0x000ea20000300800 */
[----:B------:R-:W2:Y:S01]  /*262f0*/  LDL.LU R11, [R1+0x5c] ;  /* 0x00005c00010b7983 */ /* 0x000ea20000300800 */
[----:B------:R-:W3:Y:S02]  /*26300*/  LDL.LU R20, [R1+0x4ad8] ;  /* 0x004ad80001147983 */ /* 0x000ee40000300800 */
[----:B------:R-:W3:Y:S02]  /*26310*/  LDL.LU R21, [R1+0x4ad4] ;  /* 0x004ad40001157983 */ /* 0x000ee40000300800 */
[----:B------:R-:W3:Y:S01]  /*26320*/  LDL.LU R22, [R1+0x4ad0] ;  /* 0x004ad00001167983 */ /* 0x000ee20000300800 */
[----:B------:R-:W3:Y:S04]  /*26330*/  LDL.LU R23, [R1+0x4acc] ;  /* 0x004acc0001177983 */ /* 0x000ee80000300800 */
[----:B------:R-:W0:Y:S02]  /*26340*/  LDSM.16.MT88.4 R12, [R2+0x1e080] ;  /* 0x01e08000020c783b */ /* 0x000e240000004200 */
[----:B0-----:R-:W-:Y:S01]  /*26350*/  IMAD.MOV.U32 R28, RZ, RZ, R12 ;  /* 0x000000ffff1c7224 */ /* 0x001fe200078e000c */
[----:B------:R-:W-:Y:S01]  /*26360*/  MOV R5, R13 ;  /* 0x0000000d00057202 */ /* 0x000fe20000000f00 */
[----:B------:R-:W-:Y:S01]  /*26370*/  IMAD.MOV.U32 R3, RZ, RZ, R14 ;  /* 0x000000ffff037224 */ /* 0x000fe200078e000e */
[----:B------:R-:W-:-:S02]  /*26380*/  MOV R4, R15 ;  /* 0x0000000f00047202 */ /* 0x000fc40000000f00 */
[----:B------:R-:W0:Y:S04]  /*26390*/  LDSM.16.MT88.4 R12, [R2+0x1e100] ;  /* 0x01e10000020c783b */ /* 0x000e280000004200 */
[----:B0-----:R0:W-:Y:S01]  /*263a0*/  STL.64 [R1+0x4a88], R14 ;  /* 0x004a880e01007387 */ /* 0x0011e20000100a00 */
[----:B------:R1:W-:Y:S02]  /*263b0*/  STL.64 [R1+0x4a80], R12 ;  /* 0x004a800c01007387 */ /* 0x0003e40000100a00 */
[----:B0-----:R-:W-:Y:S01]  /*263c0*/  IMAD.MOV.U32 R14, RZ, RZ, R0 ;  /* 0x000000ffff0e7224 */ /* 0x001fe200078e0000 */
[----:B-1----:R-:W4:Y:S01]  /*263d0*/  LDL.LU R12, [R1+0x30] ;  /* 0x00003000010c7983 */ /* 0x002f220000300800 */
[----:B------:R-:W4:Y:S02]  /*263e0*/  LDL.LU R13, [R1+0x34] ;  /* 0x00003400010d7983 */ /* 0x000f240000300800 */
[----:B------:R-:W2:Y:S01]  /*263f0*/  LDL.LU R0, [R1+0x4ac8] ;  /* 0x004ac80001007983 */ /* 0x000ea20000300800 */
[-C--:B---3--:R-:W-:Y:S01]  /*26400*/  HMMA.16816.F32 R20, R20, R6.reuse, R16 ;  /* 0x000000061414723c */ /* 0x088fe20000001810 */
[----:B------:R-:W2:Y:S01]  /*26410*/  LDL.LU.64 R18, [R1+0x4ac0] ;  /* 0x004ac00001127983 */ /* 0x000ea20000300a00 */
[----:B------:R-:W2:Y:S06]  /*26420*/  LDL.LU.64 R16, [R1+0x4ab8] ;  /* 0x004ab80001107983 */ /* 0x000eac0000300a00 */
[----:B--2---:R-:W-:Y:S01]  /*26430*/  HMMA.16816.F32 R8, R16, R6, R8 ;  /* 0x000000061008723c */ /* 0x004fe20000001808 */
[----:B------:R-:W4:Y:S11]  /*26440*/  LDL.LU R16, [R1+0x80] ;  /* 0x0000800001107983 */ /* 0x000f360000300800 */
[----:B------:R-:W-:Y:S03]  /*26450*/  @!UPT UIADD3 URZ, URZ, URZ, URZ ;  /* 0x0000003f3f3ff290 */ /* 0x000fe6000fffe03f */
[----:B------:R-:W-:Y:S02]  /*26460*/  STL.64 [R1+0x190], R20 ;  /* 0x0001901401007387 */ /* 0x000fe40000100a00 */
[----:B------:R-:W-:Y:S06]  /*26470*/  STL.64 [R1+0x198], R22 ;  /* 0x0001981601007387 */ /* 0x000fec0000100a00 */
[----:B------:R-:W-:Y:S01]  /*26480*/  STL.64 [R1+0x120], R8 ;  /* 0x0001200801007387 */ /* 0x000fe20000100a00 */
[----:B------:R-:W-:Y:S02]  /*26490*/  STL.64 [R1+0x128], R10 ;  /* 0x0001280a01007387 */ /* 0x000fe40000100a00 */
[----:B------:R-:W4:Y:S02]  /*264a0*/  LDL.LU R17, [R1+0x84] ;  /* 0x0000840001117983 */ /* 0x000f240000300800 */
[----:B------:R-:W4:Y:S01]  /*264b0*/  LDL.LU R18, [R1+0x88] ;  /* 0x0000880001127983 */ /* 0x000f220000300800 */
[----:B------:R-:W4:Y:S04]  /*264c0*/  LDL.LU R19, [R1+0x8c] ;  /* 0x00008c0001137983 */ /* 0x000f280000300800 */
[----:B------:R-:W0:Y:S02]  /*264d0*/  LDSM.16.MT88.4 R8, [R2+0x1e180] ;  /* 0x01e180000208783b */ /* 0x000e240000004200 */
[----:B0-----:R-:W-:Y:S01]  /*264e0*/  IMAD.MOV.U32 R23, RZ, RZ, R8 ;  /* 0x000000ffff177224 */ /* 0x001fe200078e0008 */
[----:B------:R-:W-:Y:S01]  /*264f0*/  MOV R22, R9 ;  /* 0x0000000900167202 */ /* 0x000fe20000000f00 */
[----:B------:R-:W-:Y:S01]  /*26500*/  IMAD.MOV.U32 R21, RZ, RZ, R10 ;  /* 0x000000ffff157224 */ /* 0x000fe200078e000a */
[----:B------:R-:W-:-:S02]  /*26510*/  MOV R20, R11 ;  /* 0x0000000b00147202 */ /* 0x000fc40000000f00 */
[----:B------:R-:W0:Y:S04]  /*26520*/  LDSM.16.MT88.4 R8, [R0+0x1e000] ;  /* 0x01e000000008783b */ /* 0x000e280000004200 */
[----:B------:R-:W-:Y:S01]  /*26530*/  STL.64 [R1+0x4ab0], R22 ;  /* 0x004ab01601007387 */ /* 0x000fe20000100a00 */
[----:B------:R1:W-:Y:S03]  /*26540*/  STL.64 [R1+0x4aa8], R20 ;  /* 0x004aa81401007387 */ /* 0x0003e60000100a00 */
[----:B-1----:R-:W2:Y:S01]  /*26550*/  LDL.LU R20, [R1+0x70] ;  /* 0x0000700001147983 */ /* 0x002ea20000300800 */
[----:B------:R-:W2:Y:S02]  /*26560*/  LDL.LU R21, [R1+0x74] ;  /* 0x0000740001157983 */ /* 0x000ea40000300800 */
[----:B------:R-:W2:Y:S02]  /*26570*/  LDL.LU R22, [R1+0x78] ;  /* 0x0000780001167983 */ /* 0x000ea40000300800 */
[----:B------:R-:W2:Y:S01]  /*26580*/  LDL.LU R23, [R1+0x7c] ;  /* 0x00007c0001177983 */ /* 0x000ea20000300800 */
[----:B------:R-:W-:Y:S01]  /*26590*/  MOV R15, R29 ;  /* 0x0000001d000f7202 */ /* 0x000fe20000000f00 */
[----:B------:R-:W-:Y:S04]  /*265a0*/  STL [R1+0x4a10], R2 ;  /* 0x004a100201007387 */ /* 0x000fe80000100800 */
[----:B0-----:R-:W-:Y:S01]  /*265b0*/  STL.64 [R1+0x4a68], R10 ;  /* 0x004a680a01007387 */ /* 0x001fe20000100a00 */
[----:B------:R0:W-:Y:S03]  /*265c0*/  STL.64 [R1+0x4a60], R8 ;  /* 0x004a600801007387 */ /* 0x0001e60000100a00 */
[----:B0-----:R-:W3:Y:S01]  /*265d0*/  LDL.LU R8, [R1+0x60] ;  /* 0x0000600001087983 */ /* 0x001ee20000300800 */
[----:B------:R-:W3:Y:S02]  /*265e0*/  LDL.LU R9, [R1+0x64] ;  /* 0x0000640001097983 */ /* 0x000ee40000300800 */
[----:B------:R-:W3:Y:S02]  /*265f0*/  LDL.LU R10, [R1+0x68] ;  /* 0x00006800010a7983 */ /* 0x000ee40000300800 */
[----:B------:R-:W3:Y:S01]  /*26600*/  LDL.LU R11, [R1+0x6c] ;  /* 0x00006c00010b7983 */ /* 0x000ee20000300800 */
[-C--:B----4-:R-:W-:Y:S01]  /*26610*/  HMMA.16816.F32 R16, R12, R6.reuse, R16 ;  /* 0x000000060c10723c */ /* 0x090fe20000001810 */
[----:B------:R-:W4:Y:S11]  /*26620*/  LDL.LU R12, [R1+0xb0] ;  /* 0x0000b000010c7983 */ /* 0x000f360000300800 */
[----:B------:R-:W-:Y:S11]  /*26630*/  @!UPT UIADD3 URZ, URZ, URZ, URZ ;  /* 0x0000003f3f3ff290 */ /* 0x000ff6000fffe03f */
[----:B------:R-:W-:Y:S01]  /*26640*/  STL.64 [R1+0xc0], R16 ;  /* 0x0000c01001007387 */ /* 0x000fe20000100a00 */
[----:B------:R-:W-:Y:S02]  /*26650*/  STL.64 [R1+0xc8], R18 ;  /* 0x0000c81201007387 */ /* 0x000fe40000100a00 */
[----:B------:R-:W0:Y:S04]  /*26660*/  LDSM.16.MT88.4 R16, [R0+0x1e080] ;  /* 0x01e080000010783b */ /* 0x000e280000004200 */
[----:B------:R-:W4:Y:S01]  /*26670*/  LDL.LU R13, [R1+0xb4] ;  /* 0x0000b400010d7983 */ /* 0x000f220000300800 */
[----:B------:R-:W4:Y:S01]  /*26680*/  LDL.LU R14, [R1+0xb8] ;  /* 0x0000b800010e7983 */ /* 0x000f220000300800 */
[----:B------:R-:W4:Y:S01]  /*26690*/  LDL.LU R15, [R1+0xbc] ;  /* 0x0000bc00010f7983 */ /* 0x000f220000300800 */
[-C--:B--2---:R-:W-:Y:S02]  /*266a0*/  HMMA.16816.F32 R24, R24, R6.reuse, R20 ;  /* 0x000000061818723c */ /* 0x084fe40000001814 */
[----:B0-----:R-:W-:Y:S01]  /*266b0*/  STL.64 [R1+0x4a58], R18 ;  /* 0x004a581201007387 */ /* 0x001fe20000100a00 */
[----:B------:R0:W-:Y:S03]  /*266c0*/  STL.64 [R1+0x4a50], R16 ;  /* 0x004a501001007387 */ /* 0x0001e60000100a00 */
[----:B0-----:R-:W2:Y:S01]  /*266d0*/  LDL.LU R16, [R1+0xa0] ;  /* 0x0000a00001107983 */ /* 0x001ea20000300800 */
[----:B------:R-:W2:Y:S02]  /*266e0*/  LDL.LU R17, [R1+0xa4] ;  /* 0x0000a40001117983 */ /* 0x000ea40000300800 */
[----:B------:R-:W2:Y:S02]  /*266f0*/  LDL.LU R18, [R1+0xa8] ;  /* 0x0000a80001127983 */ /* 0x000ea40000300800 */
[----:B------:R-:W2:Y:S01]  /*26700*/  LDL.LU R19, [R1+0xac] ;  /* 0x0000ac0001137983 */ /* 0x000ea20000300800 */
[----:B------:R-:W2:Y:S01]  /*26710*/  LDL.LU.64 R22, [R1+0x4ab0] ;  /* 0x004ab00001167983 */ /* 0x000ea20000300a00 */
[----:B------:R-:W2:Y:S10]  /*26720*/  LDL.LU.64 R20, [R1+0x4aa8] ;  /* 0x004aa80001147983 */ /* 0x000eb40000300a00 */
[----:B------:R-:W-:Y:S01]  /*26730*/  STL.64 [R1+0x80], R24 ;  /* 0x0000801801007387 */ /* 0x000fe20000100a00 */
[----:B------:R0:W-:Y:S03]  /*26740*/  STL.64 [R1+0x88], R26 ;  /* 0x0000881a01007387 */ /* 0x0001e60000100a00 */
[----:B0-----:R-:W3:Y:S01]  /*26750*/  LDL.LU.64 R26, [R1+0x4aa0] ;  /* 0x004aa000011a7983 */ /* 0x001ee20000300a00 */
[----:B------:R-:W3:Y:S02]  /*26760*/  LDL.LU.64 R24, [R1+0x4a98] ;  /* 0x004a980001187983 */ /* 0x000ee40000300a00 */
[----:B---3--:R-:W-:Y:S07]  /*26770*/  HMMA.16816.F32 R24, R24, R6, R8 ;  /* 0x000000061818723c */ /* 0x008fee0000001808 */
[----:B--2---:R-:W-:Y:S01]  /*26780*/  IMAD.MOV.U32 R8, RZ, RZ, R23 ;  /* 0x000000ffff087224 */ /* 0x004fe200078e0017 */
[----:B------:R-:W-:Y:S01]  /*26790*/  MOV R9, R22 ;  /* 0x0000001600097202 */ /* 0x000fe20000000f00 */
[----:B------:R-:W-:Y:S01]  /*267a0*/  IMAD.MOV.U32 R10, RZ, RZ, R21 ;  /* 0x000000ffff0a7224 */ /* 0x000fe200078e0015 */
[----:B------:R-:W-:-:S02]  /*267b0*/  MOV R11, R20 ;  /* 0x00000014000b7202 */ /* 0x000fc40000000f00 */
[----:B------:R-:W0:Y:S11]  /*267c0*/  LDSM.16.MT88.4 R20, [R0+0x1e100] ;  /* 0x01e100000014783b */ /* 0x000e360000004200 */
[----:B------:R-:W-:Y:S01]  /*267d0*/  STL.64 [R1+0x60], R24 ;  /* 0x0000601801007387 */ /* 0x000fe20000100a00 */
[----:B------:R-:W-:Y:S02]  /*267e0*/  STL.64 [R1+0x68], R26 ;  /* 0x0000681a01007387 */ /* 0x000fe40000100a00 */
[----:B------:R-:W1:Y:S01]  /*267f0*/  LDSM.16.MT88.4 R24, [R0+0x1e180] ;  /* 0x01e180000018783b */ /* 0x000e620000004200 */
[----:B0-----:R-:W-:Y:S03]  /*26800*/  STL.64 [R1+0x4a48], R22 ;  /* 0x004a481601007387 */ /* 0x001fe60000100a00 */
[----:B------:R0:W-:Y:S02]  /*26810*/  STL.64 [R1+0x4a40], R20 ;  /* 0x004a401401007387 */ /* 0x0001e40000100a00 */
[----:B0-----:R-:W2:Y:S01]  /*26820*/  LDL.LU R20, [R1+0x100] ;  /* 0x0001000001147983 */ /* 0x001ea20000300800 */
[----:B------:R-:W2:Y:S02]  /*26830*/  LDL.LU R21, [R1+0x104] ;  /* 0x0001040001157983 */ /* 0x000ea40000300800 */
[----:B------:R-:W3:Y:S02]  /*26840*/  LDL.LU R22, [R1+0x108] ;  /* 0x0001080001167983 */ /* 0x000ee40000300800 */
[----:B------:R-:W3:Y:S02]  /*26850*/  LDL.LU R23, [R1+0x10c] ;  /* 0x00010c0001177983 */ /* 0x000ee40000300800 */
[----:B---3--:R-:W-:Y:S01]  /*26860*/  STL.64 [R1+0x4a78], R22 ;  /* 0x004a781601007387 */ /* 0x008fe20000100a00 */
[----:B--2---:R0:W-:Y:S03]  /*26870*/  STL.64 [R1+0x4a70], R20 ;  /* 0x004a701401007387 */ /* 0x0041e60000100a00 */
[----:B0-----:R-:W2:Y:S01]  /*26880*/  LDL.LU R20, [R1+0xd0] ;  /* 0x0000d00001147983 */ /* 0x001ea20000300800 */
[----:B------:R-:W2:Y:S02]  /*26890*/  LDL.LU R21, [R1+0xd4] ;  /* 0x0000d40001157983 */ /* 0x000ea40000300800 */
[----:B------:R-:W2:Y:S02]  /*268a0*/  LDL.LU R22, [R1+0xd8] ;  /* 0x0000d80001167983 */ /* 0x000ea40000300800 */
[----:B------:R-:W2:Y:S01]  /*268b0*/  LDL.LU R23, [R1+0xdc] ;  /* 0x0000dc0001177983 */ /* 0x000ea20000300800 */
[----:B-1----:R0:W-:Y:S01]  /*268c0*/  STL.64 [R1+0x4a38], R26 ;  /* 0x004a381a01007387 */ /* 0x0021e20000100a00 */
[----:B------:R1:W-:Y:S02]  /*268d0*/  STL.64 [R1+0x4a30], R24 ;  /* 0x004a301801007387 */ /* 0x0003e40000100a00 */
[----:B0-----:R-:W-:-:S02]  /*268e0*/  IMAD.MOV.U32 R26, RZ, RZ, R3 ;  /* 0x000000ffff1a7224 */ /* 0x001fc400078e0003 */
[----:B-1----:R-:W-:Y:S01]  /*268f0*/  IMAD.MOV.U32 R24, RZ, RZ, R28 ;  /* 0x000000ffff187224 */ /* 0x002fe200078e001c */
[----:B------:R-:W-:Y:S02]  /*26900*/  MOV R25, R5 ;  /* 0x0000000500197202 */ /* 0x000fe40000000f00 */
[----:B------:R-:W-:Y:S01]  /*26910*/  MOV R27, R4 ;  /* 0x00000004001b7202 */ /* 0x000fe20000000f00 */
[----:B------:R-:W3:Y:S01]  /*26920*/  LDL.LU R5, [R1+0x4a94] ;  /* 0x004a940001057983 */ /* 0x000ee20000300800 */
[----:B------:R-:W2:Y:S02]  /*26930*/  LDL.LU R3, [R1+0x4a90] ;  /* 0x004a900001037983 */ /* 0x000ea40000300800 */
[----:B------:R-:W-:Y:S03]  /*26940*/  STL [R1+0x4990], R0 ;  /* 0x0049900001007387 */ /* 0x000fe60000100800 */
[----:B----4-:R-:W-:Y:S01]  /*26950*/  HMMA.16816.F32 R24, R24, R6, R12 ;  /* 0x000000061818723c */ /* 0x010fe2000000180c */
[----:B------:R-:W4:Y:S01]  /*26960*/  LDL.LU.64 R14, [R1+0x4a88] ;  /* 0x004a8800010e7983 */ /* 0x000f220000300a00 */
[----:B------:R-:W4:Y:S03]  /*26970*/  LDL.LU.64 R12, [R1+0x4a80] ;  /* 0x004a8000010c7983 */ /* 0x000f260000300a00 */
[----:B------:R-:W0:Y:S04]  /*26980*/  S2R R28, SR_TID.X ;  /* 0x00000000001c7919 */ /* 0x000e280000002100 */
[----:B------:R-:W1:Y:S11]  /*26990*/  S2R R29, SR_TID.X ;  /* 0x00000000001d7919 */ /* 0x000e760000002100 */
[----:B------:R-:W-:Y:S03]  /*269a0*/  @!UPT UIADD3 URZ, URZ, URZ, URZ ;  /* 0x0000003f3f3ff290 */ /* 0x000fe6000fffe03f */
[----:B------:R2:W-:Y:S01]  /*269b0*/  STL.64 [R1+0x50], R24 ;  /* 0x0000501801007387 */ /* 0x0005e20000100a00 */
[----:B------:R2:W-:Y:S01]  /*269c0*/  STL.64 [R1+0x58], R26 ;  /* 0x0000581a01007387 */ /* 0x0005e20000100a00 */
[----:B0-----:R-:W-:Y:S01]  /*269d0*/  LOP3.LUT R4, R28, 0x7, RZ, 0xc0, !PT ;  /* 0x000000071c047812 */ /* 0x001fe200078ec0ff */
[----:B-1----:R-:W-:-:S04]  /*269e0*/  LOP3.LUT R28, R29, 0x1e0, RZ, 0xc0, !PT ;  /* 0x000001e01d1c7812 */ /* 0x002fc800078ec0ff */
[----:B------:R-:W-:Y:S01]  /*269f0*/  IMAD.SHL.U32 R2, R4, 0x10, RZ ;  /* 0x0000001004027824 */ /* 0x000fe200078e00ff */
[----:B------:R-:W-:-:S03]  /*26a00*/  SHF.L.U32 R4, R29, 0x1, RZ ;  /* 0x000000011d047819 */ /* 0x000fc600000006ff */
[----:B------:R-:W-:Y:S01]  /*26a10*/  IMAD R28, R28, 0x100, R2 ;  /* 0x000001001c1c7824 */ /* 0x000fe200078e0202 */
[----:B------:R-:W-:-:S04]  /*26a20*/  LOP3.LUT R29, R29, 0x7, RZ, 0xc0, !PT ;  /* 0x000000071d1d7812 */ /* 0x000fc800078ec0ff */
[----:B------:R-:W-:-:S04]  /*26a30*/  LOP3.LUT R28, R28, 0x30, R4, 0x78, !PT ;  /* 0x000000301c1c7812 */ /* 0x000fc800078e7804 */
[----:B------:R-:W-:Y:S01]  /*26a40*/  LEA R28, R29, R28, 0xa ;  /* 0x0000001c1d1c7211 */ /* 0x000fe200078e50ff */
[-C--:B----4-:R-:W-:Y:S11]  /*26a50*/  HMMA.16816.F32 R12, R12, R6.reuse, R16 ;  /* 0x000000060c0c723c */ /* 0x090ff60000001810 */
[----:B------:R-:W-:Y:S11]  /*26a60*/  @!UPT UIADD3 URZ, URZ, URZ, URZ ;  /* 0x0000003f3f3ff290 */ /* 0x000ff6000fffe03f */
[----:B------:R-:W-:Y:S01]  /*26a70*/  @!UPT UIADD3 URZ, URZ, URZ, URZ ;  /* 0x0000003f3f3ff290 */ /* 0x000fe2000fffe03f */
[----:B------:R-:W-:Y:S01]  /*26a80*/  STL.64 [R1+0x70], R12 ;  /* 0x0000700c01007387 */ /* 0x000fe20000100a00 */
[----:B------:R-:W-:Y:S02]  /*26a90*/  STL.64 [R1+0x78], R14 ;  /* 0x0000780e01007387 */ /* 0x000fe40000100a00 */
[----:B--2---:R-:W0:Y:S01]  /*26aa0*/  LDSM.16.MT88.4 R12, [R3+0x20000] ;  /* 0x02000000030c783b */ /* 0x004e220000004200 */
[----:B------:R-:W-:Y:S01]  /*26ab0*/  HMMA.16816.F32 R8, R8, R6, R20 ;  /* 0x000000060808723c */ /* 0x000fe20000001814 */
[----:B------:R-:W2:Y:S02]  /*26ac0*/  LDL.LU R24, [R1+0x110] ;  /* 0x0001100001187983 */ /* 0x000ea40000300800 */
[----:B------:R-:W2:Y:S02]  /*26ad0*/  LDL.LU R25, [R1+0x114] ;  /* 0x0001140001197983 */ /* 0x000ea40000300800 */
[----:B------:R-:W2:Y:S02]  /*26ae0*/  LDL.LU R26, [R1+0x118] ;  /* 0x00011800011a7983 */ /* 0x000ea40000300800 */
[----:B------:R-:W2:Y:S02]  /*26af0*/  LDL.LU R27, [R1+0x11c] ;  /* 0x00011c00011b7983 */ /* 0x000ea40000300800 */
[----:B0-----:R-:W-:Y:S01]  /*26b00*/  IMAD.MOV.U32 R16, RZ, RZ, R12 ;  /* 0x000000ffff107224 */ /* 0x001fe200078e000c */
[----:B------:R-:W-:Y:S01]  /*26b10*/  MOV R4, R13 ;  /* 0x0000000d00047202 */ /* 0x000fe20000000f00 */
[----:B------:R-:W-:Y:S01]  /*26b20*/  IMAD.MOV.U32 R2, RZ, RZ, R14 ;  /* 0x000000ffff027224 */ /* 0x000fe200078e000e */
[----:B------:R-:W-:-:S02]  /*26b30*/  MOV R0, R15 ;  /* 0x0000000f00007202 */ /* 0x000fc40000000f00 */
[----:B------:R-:W0:Y:S04]  /*26b40*/  LDSM.16.M88.4 R12, [R28+0x40200] ;  /* 0x040200001c0c783b */ /* 0x000e280000000200 */
[----:B0-----:R0:W-:Y:S01]  /*26b50*/  STL [R1+0x4a24], R12 ;  /* 0x004a240c01007387 */ /* 0x0011e20000100800 */
[----:B------:R1:W-:Y:S02]  /*26b60*/  STL [R1+0x4a14], R13 ;  /* 0x004a140d01007387 */ /* 0x0003e40000100800 */
[----:B------:R4:W-:Y:S02]  /*26b70*/  STL [R1+0x4930], R14 ;  /* 0x0049300e01007387 */ /* 0x0009e40000100800 */
[----:B------:R3:W-:Y:S01]  /*26b80*/  STL [R1+0x4918], R15 ;  /* 0x0049180f01007387 */ /* 0x0007e20000100800 */
[----:B0-----:R-:W2:Y:S01]  /*26b90*/  LDL.LU R12, [R1+0xe0] ;  /* 0x0000e000010c7983 */ /* 0x001ea20000300800 */
[----:B-1----:R-:W2:Y:S02]  /*26ba0*/  LDL.LU R13, [R1+0xe4] ;  /* 0x0000e400010d7983 */ /* 0x002ea40000300800 */
[----:B----4-:R-:W2:Y:S02]  /*26bb0*/  LDL.LU R14, [R1+0xe8] ;  /* 0x0000e800010e7983 */ /* 0x010ea40000300800 */
[----:B---3--:R-:W2:Y:S01]  /*26bc0*/  LDL.LU R15, [R1+0xec] ;  /* 0x0000ec00010f7983 */ /* 0x008ea20000300800 */
[----:B------:R-:W3:Y:S01]  /*26bd0*/  LDL.LU.64 R22, [R1+0x4a78] ;  /* 0x004a780001167983 */ /* 0x000ee20000300a00 */
[----:B------:R-:W3:Y:S02]  /*26be0*/  LDL.LU.64 R20, [R1+0x4a70] ;  /* 0x004a700001147983 */ /* 0x000ee40000300a00 */
[----:B------:R-:W-:Y:S02]  /*26bf0*/  STL.64 [R1+0x40], R8 ;  /* 0x0000400801007387 */ /* 0x000fe40000100a00 */
[----:B------:R0:W-:Y:S02]  /*26c00*/  STL.64 [R1+0x48], R10 ;  /* 0x0000480a01007387 */ /* 0x0001e40000100a00 */
[----:B0-----:R-:W2:Y:S01]  /*26c10*/  LDL.LU.64 R10, [R1+0x4a68] ;  /* 0x004a6800010a7983 */ /* 0x001ea20000300a00 */
[----:B------:R-:W2:Y:S02]  /*26c20*/  LDL.LU.64 R8, [R1+0x4a60] ;  /* 0x004a600001087983 */ /* 0x000ea40000300a00 */
[----:B--2---:R-:W-:Y:S07]  /*26c30*/  HMMA.16816.F32 R12, R8, R6, R12 ;  /* 0x00000006080c723c */ /* 0x004fee000000180c */
[----:B------:R-:W-:-:S02]  /*26c40*/  IMAD.MOV.U32 R8, RZ, RZ, R16 ;  /* 0x000000ffff087224 */ /* 0x000fc400078e0010 */
[----:B------:R-:W0:Y:S01]  /*26c50*/  LDSM.16.MT88.4 R16, [R3+0x20080] ;  /* 0x020080000310783b */ /* 0x000e220000004200 */
[----:B------:R-:W-:-:S03]  /*26c60*/  MOV R9, R4 ;  /* 0x0000000400097202 */ /* 0x000fc60000000f00 */
[----:B------:R-:W-:Y:S01]  /*26c70*/  STL [R1+0x4a28], R8 ;  /* 0x004a280801007387 */ /* 0x000fe20000100800 */
[----:B------:R-:W-:-:S09]  /*26c80*/  MOV R11, R0 ;  /* 0x00000000000b7202 */ /* 0x000fd20000000f00 */
[----:B------:R-:W-:Y:S01]  /*26c90*/  STL.64 [R1+0x90], R12 ;  /* 0x0000900c01007387 */ /* 0x000fe20000100a00 */
[----:B------:R0:W-:Y:S02]  /*26ca0*/  STL.64 [R1+0x98], R14 ;  /* 0x0000980e01007387 */ /* 0x0001e40000100a00 */
[----:B------:R-:W-:Y:S02]  /*26cb0*/  STL [R1+0x4a2c], R9 ;  /* 0x004a2c0901007387 */ /* 0x000fe40000100800 */
[----:B0-----:R-:W-:Y:S01]  /*26cc0*/  IMAD.MOV.U32 R14, RZ, RZ, R18 ;  /* 0x000000ffff0e7224 */ /* 0x001fe200078e0012 */
[----:B------:R0:W-:Y:S01]  /*26cd0*/  STL.64 [R1+0x20], R16 ;  /* 0x0000201001007387 */ /* 0x0001e20000100a00 */
[----:B------:R-:W-:Y:S02]  /*26ce0*/  MOV R0, R19 ;  /* 0x0000001300007202 */ /* 0x000fe40000000f00 */
[----:B------:R-:W3:Y:S01]  /*26cf0*/  LDL.LU.64 R18, [R1+0x4a58] ;  /* 0x004a580001127983 */ /* 0x000ee20000300a00 */
[----:B0-----:R-:W3:Y:S01]  /*26d00*/  LDL.LU.64 R16, [R1+0x4a50] ;  /* 0x004a500001107983 */ /* 0x001ee20000300a00 */
[----:B------:R-:W-:Y:S01]  /*26d10*/  IMAD.MOV.U32 R10, RZ, RZ, R2 ;  /* 0x000000ffff0a7224 */ /* 0x000fe200078e0002 */
[----:B---3--:R-:W-:Y:S02]  /*26d20*/  HMMA.16816.F32 R20, R16, R6, R20 ;  /* 0x000000061014723c */ /* 0x008fe40000001814 */
[----:B------:R-:W2:Y:S11]  /*26d30*/  LDL.LU R16, [R1+0xf0] ;  /* 0x0000f00001107983 */ /* 0x000eb60000300800 */
[----:B------:R-:W-:Y:S10]  /*26d40*/  @!UPT UIADD3 URZ, URZ, URZ, URZ ;  /* 0x0000003f3f3ff290 */ /* 0x000ff4000fffe03f */
[----:B------:R-:W-:Y:S01]  /*26d50*/  STL.64 [R1+0xa0], R20 ;  /* 0x0000a01401007387 */ /* 0x000fe20000100a00 */
[----:B------:R-:W-:Y:S02]  /*26d60*/  STL.64 [R1+0xa8], R22 ;  /* 0x0000a81601007387 */ /* 0x000fe40000100a00 */
[----:B------:R-:W0:Y:S04]  /*26d70*/  LDSM.16.MT88.4 R20, [R3+0x20100] ;  /* 0x020100000314783b */ /* 0x000e280000004200 */
[----:B------:R-:W2:Y:S01]  /*26d80*/  LDL.LU R17, [R1+0xf4] ;  /* 0x0000f40001117983 */ /* 0x000ea20000300800 */
[----:B------:R-:W2:Y:S01]  /*26d90*/  LDL.LU R18, [R1+0xf8] ;  /* 0x0000f80001127983 */ /* 0x000ea20000300800 */
[----:B------:R-:W2:Y:S02]  /*26da0*/  LDL.LU R19, [R1+0xfc] ;  /* 0x0000fc0001137983 */ /* 0x000ea40000300800 */
        /* <DEDUP_REMOVED lines=9> */
[----:B------:R-:W3:Y:S01]  /*26e40*/  LDL.LU.64 R22, [R1+0x4a48] ;  /* 0x004a480001167983 */ /* 0x000ee20000300a00 */
[----:B------:R-:W3:Y:S02]  /*26e50*/  LDL.LU.64 R20, [R1+0x4a40] ;  /* 0x004a400001147983 */ /* 0x000ee40000300a00 */
[----:B------:R-:W-:Y:S01]  /*26e60*/  STL [R1+0x4970], R3 ;  /* 0x0049700301007387 */ /* 0x000fe20000100800 */
[-C--:B---3--:R-:W-:Y:S01]  /*26e70*/  HMMA.16816.F32 R20, R20, R6.reuse, R24 ;  /* 0x000000061414723c */ /* 0x088fe20000001818 */
[----:B------:R-:W2:Y:S01]  /*26e80*/  LDL.LU.64 R26, [R1+0x4a38] ;  /* 0x004a3800011a7983 */ /* 0x000ea20000300a00 */
[----:B------:R-:W2:Y:S06]  /*26e90*/  LDL.LU.64 R24, [R1+0x4a30] ;  /* 0x004a300001187983 */ /* 0x000eac0000300a00 */
[----:B--2---:R-:W-:Y:S01]  /*26ea0*/  HMMA.16816.F32 R16, R24, R6, R16 ;  /* 0x000000061810723c */ /* 0x004fe20000001810 */
[----:B------:R-:W-:Y:S11]  /*26eb0*/  LDSM.16.MT88.4 R24, [R5+0x20100] ;  /* 0x020100000518783b */ /* 0x000ff60000004200 */
[----:B------:R-:W-:Y:S11]  /*26ec0*/  @!UPT UIADD3 URZ, URZ, URZ, URZ ;  /* 0x0000003f3f3ff290 */ /* 0x000ff6000fffe03f */
[----:B------:R-:W-:Y:S01]  /*26ed0*/  STL [R1+0xb4], R17 ;  /* 0x0000b41101007387 */ /* 0x000fe20000100800 */
[----:B------:R-:W-:Y:S02]  /*26ee0*/  STL.64 [R1+0x180], R20 ;  /* 0x0001801401007387 */ /* 0x000fe40000100a00 */
[----:B------:R-:W-:Y:S02]  /*26ef0*/  STL.64 [R1+0x188], R22 ;  /* 0x0001881601007387 */ /* 0x000fe40000100a00 */
[----:B------:R-:W-:Y:S02]  /*26f00*/  STL.64 [R1+0xb8], R18 ;  /* 0x0000b81201007387 */ /* 0x000fe40000100a00 */
[----:B------:R-:W-:Y:S01]  /*26f10*/  IMAD.MOV.U32 R15, RZ, RZ, R16 ;  /* 0x000000ffff0f7224 */ /* 0x000fe200078e0010 */
[----:B------:R-:W-:Y:S04]  /*26f20*/  LDSM.16.MT88.4 R20, [R5+0x20080] ;  /* 0x020080000514783b */ /* 0x000fe80000004200 */
[----:B------:R-:W0:Y:S04]  /*26f30*/  LDSM.16.MT88.4 R16, [R5+0x20000] ;  /* 0x020000000510783b */ /* 0x000e280000004200 */
[----:B------:R-:W-:Y:S04]  /*26f40*/  STL [R1+0x4934], R15 ;  /* 0x0049340f01007387 */ /* 0x000fe80000100800 */
[----:B0-----:R0:W-:Y:S01]  /*26f50*/  STL.64 [R1+0x49c8], R18 ;  /* 0x0049c81201007387 */ /* 0x0011e20000100a00 */
[----:B------:R1:W-:Y:S01]  /*26f60*/  STL.64 [R1+0x49c0], R16 ;  /* 0x0049c01001007387 */ /* 0x0003e20000100a00 */
[----:B0-----:R-:W-:-:S02]  /*26f70*/  MOV R18, R12 ;  /* 0x0000000c00127202 */ /* 0x001fc40000000f00 */
[----:B-1----:R-:W-:Y:S01]  /*26f80*/  MOV R16, R9 ;  /* 0x0000000900107202 */ /* 0x002fe20000000f00 */
[----:B------:R-:W-:Y:S01]  /*26f90*/  IMAD.MOV.U32 R19, RZ, RZ, R28 ;  /* 0x000000ffff137224 */ /* 0x000fe200078e001c */
[----:B------:R-:W2:Y:S01]  /*26fa0*/  LDL.LU R9, [R1+0x4a2c] ;  /* 0x004a2c0001097983 */ /* 0x000ea20000300800 */
[----:B------:R-:W-:Y:S02]  /*26fb0*/  IMAD.MOV.U32 R17, RZ, RZ, R8 ;  /* 0x000000ffff117224 */ /* 0x000fe400078e0008 */
[----:B------:R-:W2:Y:S02]  /*26fc0*/  LDL.LU R8, [R1+0x4a28] ;  /* 0x004a280001087983 */ /* 0x000ea40000300800 */
[----:B------:R-:W2:Y:S01]  /*26fd0*/  LDL.LU R12, [R1+0x4a24] ;  /* 0x004a2400010c7983 */ /* 0x000ea20000300800 */
[----:B------:R-:W3:Y:S01]  /*26fe0*/  LDL.LU R28, [R1+0x4a20] ;  /* 0x004a2000011c7983 */ /* 0x000ee20000300800 */
[----:B------:R-:W-:Y:S02]  /*26ff0*/  STL.64 [R1+0x49e8], R18 ;  /* 0x0049e81201007387 */ /* 0x000fe40000100a00 */
[----:B------:R0:W-:Y:S02]  /*27000*/  STL.64 [R1+0x49e0], R16 ;  /* 0x0049e01001007387 */ /* 0x0001e40000100a00 */
[----:B0-----:R-:W-:Y:S01]  /*27010*/  MOV R16, R29 ;  /* 0x0000001d00107202 */ /* 0x001fe20000000f00 */
[----:B------:R-:W-:Y:S01]  /*27020*/  IMAD.MOV.U32 R17, RZ, RZ, R4 ;  /* 0x000000ffff117224 */ /* 0x000fe200078e0004 */
[----:B------:R-:W4:Y:S01]  /*27030*/  LDL.LU R29, [R1+0x4a1c] ;  /* 0x004a1c00011d7983 */ /* 0x000f220000300800 */
[----:B------:R-:W2:Y:S01]  /*27040*/  LDL.LU R4, [R1+0x4a18] ;  /* 0x004a180001047983 */ /* 0x000ea20000300800 */
[----:B------:R-:W-:Y:S01]  /*27050*/  MOV R18, R13 ;  /* 0x0000000d00127202 */ /* 0x000fe20000000f00 */
[----:B------:R-:W-:Y:S01]  /*27060*/  IMAD.MOV.U32 R19, RZ, RZ, R2 ;  /* 0x000000ffff137224 */ /* 0x000fe200078e0002 */
[----:B------:R-:W2:Y:S01]  /*27070*/  LDL.LU R13, [R1+0x4a14] ;  /* 0x004a1400010d7983 */ /* 0x000ea20000300800 */
[----:B------:R-:W2:Y:S03]  /*27080*/  LDL.LU R2, [R1+0x4a10] ;  /* 0x004a100001027983 */ /* 0x000ea60000300800 */
[----:B------:R-:W-:Y:S01]  /*27090*/  STL.64 [R1+0x4a08], R18 ;  /* 0x004a081201007387 */ /* 0x000fe20000100a00 */
[----:B------:R0:W-:Y:S03]  /*270a0*/  STL.64 [R1+0x4a00], R16 ;  /* 0x004a001001007387 */ /* 0x0001e60000100a00 */
[----:B0-----:R-:W2:Y:S01]  /*270b0*/  LDL.LU R16, [R1+0x140] ;  /* 0x0001400001107983 */ /* 0x001ea20000300800 */
[----:B------:R-:W-:Y:S02]  /*270c0*/  STL.64 [R1+0x49b8], R22 ;  /* 0x0049b81601007387 */ /* 0x000fe40000100a00 */
[----:B------:R0:W-:Y:S02]  /*270d0*/  STL.64 [R1+0x49b0], R20 ;  /* 0x0049b01401007387 */ /* 0x0001e40000100a00 */
[----:B------:R-:W-:Y:S01]  /*270e0*/  STL.64 [R1+0x49a8], R26 ;  /* 0x0049a81a01007387 */ /* 0x000fe20000100a00 */
[----:B------:R-:W-:Y:S01]  /*270f0*/  STL.64 [R1+0x49a0], R24 ;  /* 0x0049a01801007387 */ /* 0x000fe20000100a00 */
[----:B---3--:R-:W-:Y:S01]  /*27100*/  IMAD.MOV.U32 R18, RZ, RZ, R28 ;  /* 0x000000ffff127224 */ /* 0x008fe200078e001c */
[----:B----4-:R-:W-:-:S02]  /*27110*/  MOV R17, R29 ;  /* 0x0000001d00117202 */ /* 0x010fc40000000f00 */
[----:B--2---:R-:W-:Y:S02]  /*27120*/  MOV R19, R4 ;  /* 0x0000000400137202 */ /* 0x004fe40000000f00 */
[----:B------:R-:W1:Y:S05]  /*27130*/  LDSM.16.MT88.4 R4, [R5+0x20180] ;  /* 0x020180000504783b */ /* 0x000e6a0000004200 */
[----:B------:R-:W-:Y:S11]  /*27140*/  HMMA.16816.F32 R8, R8, R12, R16 ;  /* 0x0000000c0808723c */ /* 0x000ff60000001810 */
[----:B------:R-:W-:Y:S11]  /*27150*/  @!UPT UIADD3 URZ, URZ, URZ, URZ ;  /* 0x0000003f3f3ff290 */ /* 0x000ff6000fffe03f */
[----:B------:R-:W-:Y:S02]  /*27160*/  @!UPT UIADD3 URZ, URZ, URZ, URZ ;  /* 0x0000003f3f3ff290 */ /* 0x000fe4000fffe03f */
[----:B------:R-:W-:Y:S01]  /*27170*/  MOV R28, R11 ;  /* 0x0000000b001c7202 */ /* 0x000fe20000000f00 */
[----:B------:R-:W-:Y:S01]  /*27180*/  IMAD.MOV.U32 R29, RZ, RZ, R10 ;  /* 0x000000ffff1d7224 */ /* 0x000fe200078e000a */
[----:B------:R-:W-:Y:S03]  /*27190*/  STL.64 [R1+0x170], R8 ;  /* 0x0001700801007387 */ /* 0x000fe60000100a00 */
[----:B------:R-:W-:Y:S02]  /*271a0*/  STL [R1+0x494c], R28 ;  /* 0x00494c1c01007387 */ /* 0x000fe40000100800 */
[----:B------:R-:W2:Y:S01]  /*271b0*/  LDSM.16.MT88.4 R8, [R2+0x20000] ;  /* 0x020000000208783b */ /* 0x000ea20000004200 */
[----:B------:R-:W-:Y:S03]  /*271c0*/  STL [R1+0x4948], R29 ;  /* 0x0049481d01007387 */ /* 0x000fe60000100800 */
[----:B------:R-:W3:Y:S02]  /*271d0*/  LDL.LU R16, [R1+0x160] ;  /* 0x0001600001107983 */ /* 0x000ee40000300800 */
[----:B------:R-:W3:Y:S02]  /*271e0*/  LDL.LU R17, [R1+0x164] ;  /* 0x0001640001117983 */ /* 0x000ee40000300800 */
[----:B------:R-:W3:Y:S01]  /*271f0*/  LDL.LU R18, [R1+0x168] ;  /* 0x0001680001127983 */ /* 0x000ee20000300800 */
[----:B------:R-:W3:Y:S01]  /*27200*/  LDL.LU R19, [R1+0x16c] ;  /* 0x00016c0001137983 */ /* 0x000ee20000300800 */
[----:B0-----:R-:W4:Y:S02]  /*27210*/  LDL.LU R20, [R1+0x190] ;  /* 0x0001900001147983 */ /* 0x001f240000300800 */
[----:B------:R-:W4:Y:S02]  /*27220*/  LDL.LU R21, [R1+0x194] ;  /* 0x0001940001157983 */ /* 0x000f240000300800 */
[----:B------:R-:W2:Y:S01]  /*27230*/  LDL.LU R22, [R1+0x198] ;  /* 0x0001980001167983 */ /* 0x000ea20000300800 */
[----:B------:R-:W2:Y:S04]  /*27240*/  LDL.LU R23, [R1+0x19c] ;  /* 0x00019c0001177983 */ /* 0x000ea80000300800 */
[----:B--2---:R-:W-:Y:S01]  /*27250*/  STL.64 [R1+0x49d8], R22 ;  /* 0x0049d81601007387 */ /* 0x004fe20000100a00 */
[----:B----4-:R0:W-:Y:S03]  /*27260*/  STL.64 [R1+0x49d0], R20 ;  /* 0x0049d01401007387 */ /* 0x0101e60000100a00 */
[----:B0-----:R-:W2:Y:S01]  /*27270*/  LDL.LU R20, [R1+0x130] ;  /* 0x0001300001147983 */ /* 0x001ea20000300800 */
[----:B------:R-:W2:Y:S02]  /*27280*/  LDL.LU R21, [R1+0x134] ;  /* 0x0001340001157983 */ /* 0x000ea40000300800 */
[----:B------:R-:W4:Y:S02]  /*27290*/  LDL.LU R22, [R1+0x138] ;  /* 0x0001380001167983 */ /* 0x000f240000300800 */
[----:B------:R-:W4:Y:S02]  /*272a0*/  LDL.LU R23, [R1+0x13c] ;  /* 0x00013c0001177983 */ /* 0x000f240000300800 */
[----:B----4-:R-:W-:Y:S01]  /*272b0*/  STL.64 [R1+0x49f8], R22 ;  /* 0x0049f81601007387 */ /* 0x010fe20000100a00 */
[----:B--2---:R0:W-:Y:S03]  /*272c0*/  STL.64 [R1+0x49f0], R20 ;  /* 0x0049f01401007387 */ /* 0x0041e60000100a00 */
[----:B0-----:R-:W2:Y:S01]  /*272d0*/  LDL.LU R20, [R1+0x150] ;  /* 0x0001500001147983 */ /* 0x001ea20000300800 */
[----:B------:R-:W2:Y:S02]  /*272e0*/  LDL.LU R21, [R1+0x154] ;  /* 0x0001540001157983 */ /* 0x000ea40000300800 */
[----:B------:R-:W2:Y:S02]  /*272f0*/  LDL.LU R22, [R1+0x158] ;  /* 0x0001580001167983 */ /* 0x000ea40000300800 */
[----:B------:R-:W2:Y:S01]  /*27300*/  LDL.LU R23, [R1+0x15c] ;  /* 0x00015c0001177983 */ /* 0x000ea20000300800 */
[----:B------:R-:W4:Y:S01]  /*27310*/  LDL.LU R24, [R1+0x120] ;  /* 0x0001200001187983 */ /* 0x000f220000300800 */
[----:B------:R-:W4:Y:S02]  /*27320*/  LDL.LU R25, [R1+0x124] ;  /* 0x0001240001197983 */ /* 0x000f240000300800 */
[----:B------:R-:W4:Y:S02]  /*27330*/  LDL.LU R26, [R1+0x128] ;  /* 0x00012800011a7983 */ /* 0x000f240000300800 */
[----:B------:R-:W4:Y:S01]  /*27340*/  LDL.LU R27, [R1+0x12c] ;  /* 0x00012c00011b7983 */ /* 0x000f220000300800 */
[----:B-1----:R-:W-:Y:S01]  /*27350*/  STL [R1+0x499c], R5 ;  /* 0x00499c0501007387 */ /* 0x002fe20000100800 */
[----:B------:R-:W-:Y:S02]  /*27360*/  STL [R1+0x4998], R6 ;  /* 0x0049980601007387 */ /* 0x000fe40000100800 */
[----:B------:R-:W-:Y:S02]  /*27370*/  STL [R1+0x4994], R7 ;  /* 0x0049940701007387 */ /* 0x000fe40000100800 */
[----:B------:R-:W-:Y:S01]  /*27380*/  STL.64 [R1+0x4988], R10 ;  /* 0x0049880a01007387 */ /* 0x000fe20000100a00 */
[----:B------:R0:W-:Y:S04]  /*27390*/  STL.64 [R1+0x4980], R8 ;  /* 0x0049800801007387 */ /* 0x0001e80000100a00 */
[----:B0-----:R-:W3:Y:S01]  /*273a0*/  LDL.LU R8, [R1+0x20] ;  /* 0x0000200001087983 */ /* 0x001ee20000300800 */
[----:B------:R-:W3:Y:S02]  /*273b0*/  LDL.LU R9, [R1+0x24] ;  /* 0x0000240001097983 */ /* 0x000ee40000300800 */
[----:B------:R-:W-:Y:S01]  /*273c0*/  IMAD.MOV.U32 R10, RZ, RZ, R14 ;  /* 0x000000ffff0a7224 */ /* 0x000fe200078e000e */
[----:B------:R-:W-:-:S07]  /*273d0*/  MOV R11, R0 ;  /* 0x00000000000b7202 */ /* 0x000fce0000000f00 */
[-C--:B---3--:R-:W-:Y:S01]  /*273e0*/  HMMA.16816.F32 R8, R8, R12.reuse, R16 ;  /* 0x0000000c0808723c */ /* 0x088fe20000001810 */
[----:B------:R-:W2:Y:S01]  /*273f0*/  LDL.LU.64 R18, [R1+0x4a08] ;  /* 0x004a080001127983 */ /* 0x000ea20000300a00 */
[----:B------:R-:W2:Y:S11]  /*27400*/  LDL.LU.64 R16, [R1+0x4a00] ;  /* 0x004a000001107983 */ /* 0x000eb60000300a00 */
[----:B------:R-:W-:Y:S10]  /*27410*/  @!UPT UIADD3 URZ, URZ, URZ, URZ ;  /* 0x0000003f3f3ff290 */ /* 0x000ff4000fffe03f */
[----:B------:R-:W-:Y:S01]  /*27420*/  STL.64 [R1+0x100], R8 ;  /* 0x0001000801007387 */ /* 0x000fe20000100a00 */
[----:B------:R-:W-:Y:S02]  /*27430*/  STL.64 [R1+0x108], R10 ;  /* 0x0001080a01007387 */ /* 0x000fe40000100a00 */
[----:B------:R-:W0:Y:S02]  /*27440*/  LDSM.16.MT88.4 R8, [R2+0x20080] ;  /* 0x020080000208783b */ /* 0x000e240000004200 */
[----:B0-----:R0:W-:Y:S02]  /*27450*/  STL.64 [R1+0x20], R8 ;  /* 0x0000200801007387 */ /* 0x0011e40000100a00 */
[----:B------:R1:W-:Y:S02]  /*27460*/  STL.64 [R1+0x28], R10 ;  /* 0x0000280a01007387 */ /* 0x0003e40000100a00 */
[----:B0-----:R-:W3:Y:S01]  /*27470*/  LDL.LU R8, [R1+0x80] ;  /* 0x0000800001087983 */ /* 0x001ee20000300800 */
[----:B------:R-:W3:Y:S02]  /*27480*/  LDL.LU R9, [R1+0x84] ;  /* 0x0000840001097983 */ /* 0x000ee40000300800 */
[----:B-1----:R-:W3:Y:S02]  /*27490*/  LDL.LU R10, [R1+0x88] ;  /* 0x00008800010a7983 */ /* 0x002ee40000300800 */
[----:B------:R-:W3:Y:S01]  /*274a0*/  LDL.LU R11, [R1+0x8c] ;  /* 0x00008c00010b7983 */ /* 0x000ee20000300800 */
[-C--:B--2---:R-:W-:Y:S01]  /*274b0*/  HMMA.16816.F32 R16, R16, R12.reuse, R20 ;  /* 0x0000000c1010723c */ /* 0x084fe20000001814 */
[----:B------:R-:W2:Y:S01]  /*274c0*/  LDL.LU.64 R22, [R1+0x49f8] ;  /* 0x0049f80001167983 */ /* 0x000ea20000300a00 */
[----:B------:R-:W2:Y:S11]  /*274d0*/  LDL.LU.64 R20, [R1+0x49f0] ;  /* 0x0049f00001147983 */ /* 0x000eb60000300a00 */
[----:B------:R-:W-:Y:S10]  /*274e0*/  @!UPT UIADD3 URZ, URZ, URZ, URZ ;  /* 0x0000003f3f3ff290 */ /* 0x000ff4000fffe03f */
[----:B------:R0:W-:Y:S01]  /*274f0*/  STL.64 [R1+0x30], R16 ;  /* 0x0000301001007387 */ /* 0x0001e20000100a00 */
[----:B------:R-:W-:Y:S01]  /*27500*/  IMAD.MOV.U32 R28, RZ, RZ, R18 ;  /* 0x000000ffff1c7224 */ /* 0x000fe200078e0012 */
[----:B------:R-:W-:Y:S02]  /*27510*/  MOV R29, R19 ;  /* 0x00000013001d7202 */ /* 0x000fe40000000f00 */
[----:B------:R-:W2:Y:S04]  /*27520*/  LDL.LU.64 R18, [R1+0x49e8] ;  /* 0x0049e80001127983 */ /* 0x000ea80000300a00 */
[----:B0-----:R-:W2:Y:S01]  /*27530*/  LDL.LU.64 R16, [R1+0x49e0] ;  /* 0x0049e00001107983 */ /* 0x001ea20000300a00 */
[----:B------:R-:W-:Y:S02]  /*27540*/  STL [R1+0x4978], R29 ;  /* 0x0049781d01007387 */ /* 0x000fe40000100800 */
[----:B------:R-:W-:Y:S01]  /*27550*/  STL [R1+0x4974], R28 ;  /* 0x0049741c01007387 */ /* 0x000fe20000100800 */
[----:B--2---:R-:W-:Y:S01]  /*27560*/  HMMA.16816.F32 R16, R16, R12, R20 ;  /* 0x0000000c1010723c */ /* 0x004fe20000001814 */
[----:B------:R-:W2:Y:S01]  /*27570*/  LDL.LU.64 R22, [R1+0x49d8] ;  /* 0x0049d80001167983 */ /* 0x000ea20000300a00 */
[----:B------:R-:W2:Y:S11]  /*27580*/  LDL.LU.64 R20, [R1+0x49d0] ;  /* 0x0049d00001147983 */ /* 0x000eb60000300a00 */
[----:B------:R-:W-:Y:S10]  /*27590*/  @!UPT UIADD3 URZ, URZ, URZ, URZ ;  /* 0x0000003f3f3ff290 */ /* 0x000ff4000fffe03f */
[----:B------:R-:W-:Y:S01]  /*275a0*/  STL.64 [R1+0x150], R16 ;  /* 0x0001501001007387 */ /* 0x000fe20000100a00 */
[----:B------:R-:W-:Y:S02]  /*275b0*/  STL.64 [R1+0x158], R18 ;  /* 0x0001581201007387 */ /* 0x000fe40000100a00 */
[----:B------:R-:W0:Y:S04]  /*275c0*/  LDSM.16.MT88.4 R16, [R2+0x20100] ;  /* 0x020100000210783b */ /* 0x000e280000004200 */
[----:B0-----:R-:W-:Y:S01]  /*275d0*/  IMAD.MOV.U32 R29, RZ, RZ, R17 ;  /* 0x000000ffff1d7224 */ /* 0x001fe200078e0011 */
[----:B------:R-:W-:Y:S01]  /*275e0*/  MOV R28, R18 ;  /* 0x00000012001c7202 */ /* 0x000fe20000000f00 */
[----:B------:R-:W-:Y:S01]  /*275f0*/  STL [R1+0x10], R16 ;  /* 0x0000101001007387 */ /* 0x000fe20000100800 */
[----:B------:R-:W-:-:S02]  /*27600*/  IMAD.MOV.U32 R3, RZ, RZ, R19 ;  /* 0x000000ffff037224 */ /* 0x000fc400078e0013 */
[----:B------:R-:W0:Y:S02]  /*27610*/  LDSM.16.MT88.4 R16, [R2+0x20180] ;  /* 0x020180000210783b */ /* 0x000e240000004200 */
[----:B0-----:R-:W-:Y:S02]  /*27620*/  MOV R7, R18 ;  /* 0x0000001200077202 */ /* 0x001fe40000000f00 */
[----:B------:R-:W-:Y:S01]  /*27630*/  IMAD.MOV.U32 R0, RZ, RZ, R19 ;  /* 0x000000ffff007224 */ /* 0x000fe200078e0013 */
[----:B------:R-:W-:Y:S01]  /*27640*/  MOV R5, R16 ;  /* 0x0000001000057202 */ /* 0x000fe20000000f00 */
[----:B------:R-:W-:Y:S01]  /*27650*/  IMAD.MOV.U32 R6, RZ, RZ, R17 ;  /* 0x000000ffff067224 */ /* 0x000fe200078e0011 */
[----:B------:R-:W2:Y:S01]  /*27660*/  LDL.LU.64 R18, [R1+0x49c8] ;  /* 0x0049c80001127983 */ /* 0x000ea20000300a00 */
[----:B------:R-:W2:Y:S02]  /*27670*/  LDL.LU.64 R16, [R1+0x49c0] ;  /* 0x0049c00001107983 */ /* 0x000ea40000300a00 */
[-C--:B--2---:R-:W-:Y:S01]  /*27680*/  HMMA.16816.F32 R16, R16, R12.reuse, R20 ;  /* 0x0000000c1010723c */ /* 0x084fe20000001814 */
[----:B------:R-:W4:Y:S01]  /*27690*/  LDL.LU.64 R22, [R1+0x49b8] ;  /* 0x0049b80001167983 */ /* 0x000f220000300a00 */
[----:B------:R-:W4:Y:S11]  /*276a0*/  LDL.LU.64 R20, [R1+0x49b0] ;  /* 0x0049b00001147983 */ /* 0x000f360000300a00 */
[----:B------:R-:W-:Y:S10]  /*276b0*/  @!UPT UIADD3 URZ, URZ, URZ, URZ ;  /* 0x0000003f3f3ff290 */ /* 0x000ff4000fffe03f */
[----:B------:R0:W-:Y:S01]  /*276c0*/  STL [R1+0x164], R17 ;  /* 0x0001641101007387 */ /* 0x0001e20000100800 */
[----:B------:R-:W-:Y:S01]  /*276d0*/  MOV R15, R16 ;  /* 0x00000010000f7202 */ /* 0x000fe20000000f00 */
[----:B------:R1:W-:Y:S02]  /*276e0*/  STL [R1+0x168], R18 ;  /* 0x0001681201007387 */ /* 0x0003e40000100800 */
[----:B------:R-:W2:Y:S02]  /*276f0*/  LDL.LU R16, [R1+0xc0] ;  /* 0x0000c00001107983 */ /* 0x000ea40000300800 */
[----:B------:R-:W-:Y:S01]  /*27700*/  IMAD.MOV.U32 R14, RZ, RZ, R19 ;  /* 0x000000ffff0e7224 */ /* 0x000fe200078e0013 */
[----:B0-----:R-:W2:Y:S01]  /*27710*/  LDL.LU R17, [R1+0xc4] ;  /* 0x0000c40001117983 */ /* 0x001ea20000300800 */
[----:B-1----:R-:W2:Y:S02]  /*27720*/  LDL.LU R18, [R1+0xc8] ;  /* 0x0000c80001127983 */ /* 0x002ea40000300800 */
[----:B------:R-:W2:Y:S01]  /*27730*/  LDL.LU R19, [R1+0xcc] ;  /* 0x0000cc0001137983 */ /* 0x000ea20000300800 */
[-C--:B----4-:R-:W-:Y:S01]  /*27740*/  HMMA.16816.F32 R20, R20, R12.reuse, R24 ;  /* 0x0000000c1414723c */ /* 0x090fe20000001818 */
[----:B------:R-:W2:Y:S01]  /*27750*/  LDL.LU.64 R26, [R1+0x49a8] ;  /* 0x0049a800011a7983 */ /* 0x000ea20000300a00 */
[----:B------:R-:W2:Y:S11]  /*27760*/  LDL.LU.64 R24, [R1+0x49a0] ;  /* 0x0049a00001187983 */ /* 0x000eb60000300a00 */
[----:B------:R-:W-:Y:S10]  /*27770*/  @!UPT UIADD3 URZ, URZ, URZ, URZ ;  /* 0x0000003f3f3ff290 */ /* 0x000ff4000fffe03f */
[----:B------:R0:W-:Y:S01]  /*27780*/  STL.64 [R1+0x130], R20 ;  /* 0x0001301401007387 */ /* 0x0001e20000100a00 */
[----:B------:R1:W-:Y:S01]  /*27790*/  STL.64 [R1+0x138], R22 ;  /* 0x0001381601007387 */ /* 0x0003e20000100a00 */
[----:B0-----:R-:W-:Y:S01]  /*277a0*/  MOV R20, R5 ;  /* 0x0000000500147202 */ /* 0x001fe20000000f00 */
[----:B------:R-:W-:Y:S01]  /*277b0*/  IMAD.MOV.U32 R21, RZ, RZ, R6 ;  /* 0x000000ffff157224 */ /* 0x000fe200078e0006 */
[----:B------:R-:W3:Y:S01]  /*277c0*/  LDL.LU R5, [R1+0x499c] ;  /* 0x00499c0001057983 */ /* 0x000ee20000300800 */
[----:B------:R-:W3:Y:S01]  /*277d0*/  LDL.LU R6, [R1+0x4998] ;  /* 0x0049980001067983 */ /* 0x000ee20000300800 */
[----:B-1----:R-:W-:Y:S01]  /*277e0*/  MOV R22, R7 ;  /* 0x0000000700167202 */ /* 0x002fe20000000f00 */
[----:B------:R-:W-:Y:S01]  /*277f0*/  IMAD.MOV.U32 R23, RZ, RZ, R0 ;  /* 0x000000ffff177224 */ /* 0x000fe200078e0000 */
[----:B------:R-:W3:Y:S01]  /*27800*/  LDL.LU R7, [R1+0x4994] ;  /* 0x0049940001077983 */ /* 0x000ee20000300800 */
[----:B------:R-:W4:Y:S01]  /*27810*/  LDL.LU R0, [R1+0x4990] ;  /* 0x0049900001007983 */ /* 0x000f220000300800 */
[-C--:B--2---:R-:W-:Y:S02]  /*27820*/  HMMA.16816.F32 R16, R24, R12.reuse, R16 ;  /* 0x0000000c1810723c */ /* 0x084fe40000001810 */
[----:B------:R-:W2:Y:S11]  /*27830*/  LDL.LU R24, [R1+0x60] ;  /* 0x0000600001187983 */ /* 0x000eb60000300800 */
[----:B------:R-:W-:Y:S10]  /*27840*/  @!UPT UIADD3 URZ, URZ, URZ, URZ ;  /* 0x0000003f3f3ff290 */ /* 0x000ff4000fffe03f */
[----:B------:R-:W-:Y:S01]  /*27850*/  STL.64 [R1+0x110], R16 ;  /* 0x0001101001007387 */ /* 0x000fe20000100a00 */
[----:B------:R-:W-:Y:S02]  /*27860*/  STL.64 [R1+0x118], R18 ;  /* 0x0001181201007387 */ /* 0x000fe40000100a00 */
[----:B------:R-:W2:Y:S02]  /*27870*/  LDL.LU R25, [R1+0x64] ;  /* 0x0000640001197983 */ /* 0x000ea40000300800 */
[----:B------:R-:W2:Y:S01]  /*27880*/  LDL.LU R26, [R1+0x68] ;  /* 0x00006800011a7983 */ /* 0x000ea20000300800 */
[----:B------:R-:W2:Y:S04]  /*27890*/  LDL.LU R27, [R1+0x6c] ;  /* 0x00006c00011b7983 */ /* 0x000ea80000300800 */
[----:B----4-:R-:W0:Y:S01]  /*278a0*/  LDSM.16.MT88.4 R16, [R0+0x20000] ;  /* 0x020000000010783b */ /* 0x010e220000004200 */
[-C--:B---3--:R-:W-:Y:S03]  /*278b0*/  HMMA.16816.F32 R4, R4, R12.reuse, R8 ;  /* 0x0000000c0404723c */ /* 0x088fe60000001808 */
[----:B0-----:R-:W-:Y:S01]  /*278c0*/  STL.64 [R1+0x4968], R18 ;  /* 0x0049681201007387 */ /* 0x001fe20000100a00 */
[----:B------:R0:W-:Y:S03]  /*278d0*/  STL.64 [R1+0x4960], R16 ;  /* 0x0049601001007387 */ /* 0x0001e60000100a00 */
[----:B0-----:R-:W3:Y:S01]  /*278e0*/  LDL.LU R16, [R1+0x40] ;  /* 0x0000400001107983 */ /* 0x001ee20000300800 */
[----:B------:R-:W3:Y:S02]  /*278f0*/  LDL.LU R17, [R1+0x44] ;  /* 0x0000440001117983 */ /* 0x000ee40000300800 */
[----:B------:R-:W3:Y:S02]  /*27900*/  LDL.LU R18, [R1+0x48] ;  /* 0x0000480001127983 */ /* 0x000ee40000300800 */
[----:B------:R-:W3:Y:S01]  /*27910*/  LDL.LU R19, [R1+0x4c] ;  /* 0x00004c0001137983 */ /* 0x000ee20000300800 */
[----:B------:R-:W2:Y:S01]  /*27920*/  LDL.LU.64 R10, [R1+0x4988] ;  /* 0x00498800010a7983 */ /* 0x000ea20000300a00 */
[----:B------:R-:W2:Y:S09]  /*27930*/  LDL.LU.64 R8, [R1+0x4980] ;  /* 0x0049800001087983 */ /* 0x000eb20000300a00 */
[----:B------:R0:W-:Y:S02]  /*27940*/  STL.64 [R1+0xe0], R4 ;  /* 0x0000e00401007387 */ /* 0x0001e40000100a00 */
[----:B------:R1:W-:Y:S01]  /*27950*/  STL.64 [R1+0xe8], R6 ;  /* 0x0000e80601007387 */ /* 0x0003e20000100a00 */
[----:B0-----:R-:W4:Y:S01]  /*27960*/  LDL.LU R4, [R1+0x20] ;  /* 0x0000200001047983 */ /* 0x001f220000300800 */
[----:B------:R-:W4:Y:S02]  /*27970*/  LDL.LU R5, [R1+0x24] ;  /* 0x0000240001057983 */ /* 0x000f240000300800 */
[----:B-1----:R-:W4:Y:S02]  /*27980*/  LDL.LU R6, [R1+0x28] ;  /* 0x0000280001067983 */ /* 0x002f240000300800 */
[----:B------:R-:W4:Y:S01]  /*27990*/  LDL.LU R7, [R1+0x2c] ;  /* 0x00002c0001077983 */ /* 0x000f220000300800 */
[-C--:B--2---:R-:W-:Y:S01]  /*279a0*/  HMMA.16816.F32 R24, R8, R12.reuse, R24 ;  /* 0x0000000c0818723c */ /* 0x084fe20000001818 */
[----:B------:R-:W4:Y:S11]  /*279b0*/  LDL.LU R8, [R1+0x50] ;  /* 0x0000500001087983 */ /* 0x000f360000300800 */
[----:B------:R-:W-:Y:S11]  /*279c0*/  @!UPT UIADD3 URZ, URZ, URZ, URZ ;  /* 0x0000003f3f3ff290 */ /* 0x000ff6000fffe03f */
[----:B------:R-:W-:Y:S01]  /*279d0*/  STL.64 [R1+0x140], R24 ;  /* 0x0001401801007387 */ /* 0x000fe20000100a00 */
[----:B------:R-:W-:Y:S02]  /*279e0*/  STL.64 [R1+0x148], R26 ;  /* 0x0001481a01007387 */ /* 0x000fe40000100a00 */
[----:B------:R-:W4:Y:S02]  /*279f0*/  LDL.LU R9, [R1+0x54] ;  /* 0x0000540001097983 */ /* 0x000f240000300800 */
[----:B------:R-:W4:Y:S01]  /*27a00*/  LDL.LU R10, [R1+0x58] ;  /* 0x00005800010a7983 */ /* 0x000f220000300800 */
[----:B------:R-:W4:Y:S04]  /*27a10*/  LDL.LU R11, [R1+0x5c] ;  /* 0x00005c00010b7983 */ /* 0x000f280000300800 */
[----:B------:R-:W0:Y:S04]  /*27a20*/  LDSM.16.MT88.4 R24, [R0+0x20080] ;  /* 0x020080000018783b */ /* 0x000e280000004200 */
[----:B0-----:R-:W-:Y:S01]  /*27a30*/  STL.64 [R1+0x4958], R26 ;  /* 0x0049581a01007387 */ /* 0x001fe20000100a00 */
[----:B------:R0:W-:Y:S03]  /*27a40*/  STL.64 [R1+0x4950], R24 ;  /* 0x0049501801007387 */ /* 0x0001e60000100a00 */
[----:B0-----:R-:W2:Y:S01]  /*27a50*/  LDL.LU R24, [R1+0x90] ;  /* 0x0000900001187983 */ /* 0x001ea20000300800 */
[----:B------:R-:W2:Y:S02]  /*27a60*/  LDL.LU R25, [R1+0x94] ;  /* 0x0000940001197983 */ /* 0x000ea40000300800 */
[----:B------:R-:W2:Y:S02]  /*27a70*/  LDL.LU R26, [R1+0x98] ;  /* 0x00009800011a7983 */ /* 0x000ea40000300800 */
[----:B------:R-:W2:Y:S01]  /*27a80*/  LDL.LU R27, [R1+0x9c] ;  /* 0x00009c00011b7983 */ /* 0x000ea20000300800 */
[----:B----4-:R-:W-:Y:S01]  /*27a90*/  HMMA.16816.F32 R8, R4, R12, R8 ;  /* 0x0000000c0408723c */ /* 0x010fe20000001808 */
[----:B------:R-:W0:Y:S04]  /*27aa0*/  LDSM.16.MT88.4 R4, [R0+0x20100] ;  /* 0x020100000004783b */ /* 0x000e280000004200 */
[----:B0-----:R0:W-:Y:S11]  /*27ab0*/  STL.64 [R1+0x4940], R6 ;  /* 0x0049400601007387 */ /* 0x0011f60000100a00 */
[----:B------:R-:W-:Y:S07]  /*27ac0*/  @!UPT UIADD3 URZ, URZ, URZ, URZ ;  /* 0x0000003f3f3ff290 */ /* 0x000fee000fffe03f */
[----:B------:R-:W-:Y:S02]  /*27ad0*/  STL.64 [R1+0x120], R8 ;  /* 0x0001200801007387 */ /* 0x000fe40000100a00 */
[----:B------:R-:W-:Y:S02]  /*27ae0*/  STL.64 [R1+0x128], R10 ;  /* 0x0001280a01007387 */ /* 0x000fe40000100a00 */
[----:B------:R-:W1:Y:S04]  /*27af0*/  LDSM.16.MT88.4 R8, [R0+0x20180] ;  /* 0x020180000008783b */ /* 0x000e680000004200 */
[----:B------:R4:W-:Y:S01]  /*27b00*/  STL.64 [R1+0x4938], R4 ;  /* 0x0049380401007387 */ /* 0x0009e20000100a00 */
[----:B0-----:R-:W-:Y:S01]  /*27b10*/  IMAD.MOV.U32 R6, RZ, RZ, R28 ;  /* 0x000000ffff067224 */ /* 0x001fe200078e001c */
[----:B------:R-:W-:-:S02]  /*27b20*/  MOV R7, R3 ;  /* 0x0000000300077202 */ /* 0x000fc40000000f00 */
[----:B----4-:R-:W4:Y:S01]  /*27b30*/  LDL.LU R4, [R1+0x10] ;  /* 0x0000100001047983 */ /* 0x010f220000300800 */
[----:B------:R-:W-:Y:S02]  /*27b40*/  MOV R5, R29 ;  /* 0x0000001d00057202 */ /* 0x000fe40000000f00 */
[----:B------:R-:W2:Y:S02]  /*27b50*/  LDL.LU R29, [R1+0x4978] ;  /* 0x00497800011d7983 */ /* 0x000ea40000300800 */
[----:B------:R-:W2:Y:S01]  /*27b60*/  LDL.LU R28, [R1+0x4974] ;  /* 0x00497400011c7983 */ /* 0x000ea20000300800 */
[----:B------:R-:W2:Y:S04]  /*27b70*/  LDL.LU R3, [R1+0x4970] ;  /* 0x0049700001037983 */ /* 0x000ea80000300800 */
[----:B-1----:R-:W-:Y:S01]  /*27b80*/  STL.64 [R1+0x4928], R10 ;  /* 0x0049280a01007387 */ /* 0x002fe20000100a00 */
[----:B------:R0:W-:Y:S03]  /*27b90*/  STL.64 [R1+0x4920], R8 ;  /* 0x0049200801007387 */ /* 0x0001e60000100a00 */
[----:B0-----:R-:W4:Y:S01]  /*27ba0*/  LDL.LU R8, [R1+0x70] ;  /* 0x0000700001087983 */ /* 0x001f220000300800 */
[----:B------:R-:W4:Y:S02]  /*27bb0*/  LDL.LU R9, [R1+0x74] ;  /* 0x0000740001097983 */ /* 0x000f240000300800 */
[----:B------:R-:W4:Y:S02]  /*27bc0*/  LDL.LU R10, [R1+0x78] ;  /* 0x00007800010a7983 */ /* 0x000f240000300800 */
[----:B------:R-:W4:Y:S01]  /*27bd0*/  LDL.LU R11, [R1+0x7c] ;  /* 0x00007c00010b7983 */ /* 0x000f220000300800 */
[-C--:B---3--:R-:W-:Y:S08]  /*27be0*/  HMMA.16816.F32 R16, R20, R12.reuse, R16 ;  /* 0x0000000c1410723c */ /* 0x088ff00000001810 */
[----:B----4-:R-:W-:Y:S01]  /*27bf0*/  HMMA.16816.F32 R4, R4, R12, R8 ;  /* 0x0000000c0404723c */ /* 0x010fe20000001808 */
[----:B--2---:R-:W0:Y:S11]  /*27c00*/  LDSM.16.MT88.4 R8, [R3+0x22000] ;  /* 0x022000000308783b */ /* 0x004e360000004200 */
[----:B------:R-:W-:Y:S11]  /*27c10*/  @!UPT UIADD3 URZ, URZ, URZ, URZ ;  /* 0x0000003f3f3ff290 */ /* 0x000ff6000fffe03f */
[----:B------:R-:W-:Y:S01]  /*27c20*/  STL.64 [R1+0xf0], R4 ;  /* 0x0000f00401007387 */ /* 0x000fe20000100a00 */
[----:B------:R0:W-:Y:S02]  /*27c30*/  STL.64 [R1+0xf8], R6 ;  /* 0x0000f80601007387 */ /* 0x0001e40000100a00 */
[----:B------:R-:W-:Y:S02]  /*27c40*/  STL.64 [R1+0xc0], R16 ;  /* 0x0000c01001007387 */ /* 0x000fe40000100a00 */
[----:B------:R-:W-:Y:S02]  /*27c50*/  STL.64 [R1+0xc8], R18 ;  /* 0x0000c81201007387 */ /* 0x000fe40000100a00 */
[----:B------:R-:W1:Y:S01]  /*27c60*/  LDSM.16.MT88.4 R16, [R3+0x22080] ;  /* 0x022080000310783b */ /* 0x000e620000004200 */
[----:B0-----:R-:W-:Y:S01]  /*27c70*/  IMAD.MOV.U32 R7, RZ, RZ, R8 ;  /* 0x000000ffff077224 */ /* 0x001fe200078e0008 */
[----:B------:R-:W-:Y:S01]  /*27c80*/  MOV R6, R9 ;  /* 0x0000000900067202 */ /* 0x000fe20000000f00 */
[----:B------:R-:W-:Y:S01]  /*27c90*/  IMAD.MOV.U32 R5, RZ, RZ, R10 ;  /* 0x000000ffff057224 */ /* 0x000fe200078e000a */
[----:B------:R-:W-:Y:S01]  /*27ca0*/  MOV R4, R11 ;  /* 0x0000000b00047202 */ /* 0x000fe20000000f00 */
[----:B-1----:R-:W-:Y:S01]  /*27cb0*/  IMAD.MOV.U32 R11, RZ, RZ, R16 ;  /* 0x000000ffff0b7224 */ /* 0x002fe200078e0010 */
        /* <DEDUP_REMOVED lines=8> */
[----:B------:R-:W2:Y:S01]  /*27d40*/  LDL.LU.64 R18, [R1+0x4968] ;  /* 0x0049680001127983 */ /* 0x000ea20000300a00 */
[----:B------:R-:W2:Y:S02]  /*27d50*/  LDL.LU.64 R16, [R1+0x4960] ;  /* 0x0049600001107983 */ /* 0x000ea40000300a00 */
[----:B--2---:R-:W-:Y:S01]  /*27d60*/  HMMA.16816.F32 R16, R16, R12, R24 ;  /* 0x0000000c1010723c */ /* 0x004fe20000001818 */
[----:B------:R-:W2:Y:S01]  /*27d70*/  LDL.LU.64 R26, [R1+0x4958] ;  /* 0x00495800011a7983 */ /* 0x000ea20000300a00 */
[----:B------:R-:W2:Y:S11]  /*27d80*/  LDL.LU.64 R24, [R1+0x4950] ;  /* 0x0049500001187983 */ /* 0x000eb60000300a00 */
[----:B------:R-:W-:Y:S10]  /*27d90*/  @!UPT UIADD3 URZ, URZ, URZ, URZ ;  /* 0x0000003f3f3ff290 */ /* 0x000ff4000fffe03f */
[----:B------:R-:W-:Y:S01]  /*27da0*/  STL.64 [R1+0xd0], R16 ;  /* 0x0000d01001007387 */ /* 0x000fe20000100a00 */
[----:B------:R-:W-:Y:S02]  /*27db0*/  STL.64 [R1+0xd8], R18 ;  /* 0x0000d81201007387 */ /* 0x000fe40000100a00 */
[----:B------:R-:W0:Y:S02]  /*27dc0*/  LDSM.16.MT88.4 R16, [R3+0x22180] ;  /* 0x022180000310783b */ /* 0x000e240000004200 */
[----:B0-----:R-:W-:Y:S02]  /*27dd0*/  STL.64 [R1+0x48c0], R18 ;  /* 0x0048c01201007387 */ /* 0x001fe40000100a00 */
[----:B------:R0:W-:Y:S02]  /*27de0*/  STL.64 [R1+0x48b8], R16 ;  /* 0x0048b81001007387 */ /* 0x0001e40000100a00 */
[----:B0-----:R-:W-:Y:S02]  /*27df0*/  IMAD.MOV.U32 R16, RZ, RZ, R23 ;  /* 0x000000ffff107224 */ /* 0x001fe400078e0017 */
[----:B------:R-:W0:Y:S01]  /*27e00*/  S2R R23, SR_TID.X ;  /* 0x0000000000177919 */ /* 0x000e220000002100 */
[----:B------:R-:W-:-:S02]  /*27e10*/  IMAD.MOV.U32 R18, RZ, RZ, R21 ;  /* 0x000000ffff127224 */ /* 0x000fc400078e0015 */
[----:B------:R-:W1:Y:S01]  /*27e20*/  S2R R21, SR_TID.X ;  /* 0x0000000000157919 */ /* 0x000e620000002100 */
[----:B------:R-:W-:Y:S02]  /*27e30*/  MOV R19, R20 ;  /* 0x0000001400137202 */ /* 0x000fe40000000f00 */
[----:B------:R-:W-:-:S03]  /*27e40*/  MOV R17, R22 ;  /* 0x0000001600117202 */ /* 0x000fc60000000f00 */
[----:B------:R3:W-:Y:S02]  /*27e50*/  STL.64 [R1+0x48e0], R18 ;  /* 0x0048e01201007387 */ /* 0x0007e40000100a00 */
[----:B------:R4:W-:Y:S02]  /*27e60*/  STL.64 [R1+0x48d8], R16 ;  /* 0x0048d81001007387 */ /* 0x0009e40000100a00 */
[----:B---3--:R-:W-:Y:S01]  /*27e70*/  IMAD.MOV.U32 R18, RZ, RZ, R9 ;  /* 0x000000ffff127224 */ /* 0x008fe200078e0009 */
[----:B------:R-:W-:Y:S02]  /*27e80*/  MOV R19, R8 ;  /* 0x0000000800137202 */ /* 0x000fe40000000f00 */
[----:B0-----:R-:W-:Y:S01]  /*27e90*/  LOP3.LUT R22, R23, 0x7, RZ, 0xc0, !PT ;  /* 0x0000000717167812 */ /* 0x001fe200078ec0ff */
[----:B----4-:R-:W-:Y:S01]  /*27ea0*/  IMAD.MOV.U32 R16, RZ, RZ, R11 ;  /* 0x000000ffff107224 */ /* 0x010fe200078e000b */
[----:B------:R-:W-:Y:S02]  /*27eb0*/  MOV R17, R10 ;  /* 0x0000000a00117202 */ /* 0x000fe40000000f00 */
[C---:B-1----:R-:W-:Y:S01]  /*27ec0*/  LOP3.LUT R23, R21.reuse, 0x10, RZ, 0xc0, !PT ;  /* 0x0000001015177812 */ /* 0x042fe200078ec0ff */
[----:B------:R-:W-:-:S02]  /*27ed0*/  SHF.L.U32 R21, R21, 0x1, RZ ;  /* 0x0000000115157819 */ /* 0x000fc400000006ff */
[----:B------:R-:W-:Y:S01]  /*27ee0*/  IMAD R22, R22, 0x210, RZ ;  /* 0x0000021016167824 */ /* 0x000fe200078e02ff */
[----:B------:R-:W-:Y:S01]  /*27ef0*/  STL.64 [R1+0x4900], R18 ;  /* 0x0049001201007387 */ /* 0x000fe20000100a00 */
[----:B------:R-:W-:Y:S02]  /*27f00*/  STL.64 [R1+0x48f8], R16 ;  /* 0x0048f81001007387 */ /* 0x000fe40000100a00 */
[----:B------:R-:W-:Y:S02]  /*27f10*/  IMAD.SHL.U32 R23, R23, 0x100, RZ ;  /* 0x0000010017177824 */ /* 0x000fe400078e00ff */
[----:B------:R0:W-:Y:S02]  /*27f20*/  STL [R1+0x4890], R3 ;  /* 0x0048900301007387 */ /* 0x0001e40000100800 */
[----:B0-----:R-:W-:-:S04]  /*27f30*/  LOP3.LUT R3, R22, 0x10, R21, 0x78, !PT ;  /* 0x0000001016037812 */ /* 0x001fc800078e7815 */
[----:B------:R-:W-:-:S04]  /*27f40*/  LOP3.LUT R3, R3, R23, RZ, 0xfc, !PT ;  /* 0x0000001703037212 */ /* 0x000fc800078efcff */
[----:B------:R-:W-:-:S05]  /*27f50*/  LOP3.LUT R3, R3, 0x20, RZ, 0x3c, !PT ;  /* 0x0000002003037812 */ /* 0x000fca00078e3cff */
[----:B------:R-:W0:Y:S01]  /*27f60*/  LDSM.16.MT88.4 R20, [R3+0x22000] ;  /* 0x022000000314783b */ /* 0x000e220000004200 */
[----:B------:R-:W-:Y:S01]  /*27f70*/  MOV R19, R4 ;  /* 0x0000000400137202 */ /* 0x000fe20000000f00 */
[----:B------:R-:W-:Y:S02]  /*27f80*/  IMAD.MOV.U32 R18, RZ, RZ, R5 ;  /* 0x000000ffff127224 */ /* 0x000fe400078e0005 */
[----:B------:R-:W2:Y:S01]  /*27f90*/  LDL.LU R4, [R1+0xa0] ;  /* 0x0000a00001047983 */ /* 0x000ea20000300800 */
[----:B------:R-:W-:Y:S01]  /*27fa0*/  MOV R17, R6 ;  /* 0x0000000600117202 */ /* 0x000fe20000000f00 */
[----:B------:R-:W2:Y:S01]  /*27fb0*/  LDL.LU R5, [R1+0xa4] ;  /* 0x0000a40001057983 */ /* 0x000ea20000300800 */
[----:B------:R-:W-:Y:S02]  /*27fc0*/  IMAD.MOV.U32 R16, RZ, RZ, R7 ;  /* 0x000000ffff107224 */ /* 0x000fe400078e0007 */
[----:B------:R-:W2:Y:S02]  /*27fd0*/  LDL.LU R6, [R1+0xa8] ;  /* 0x0000a80001067983 */ /* 0x000ea40000300800 */
[----:B------:R-:W2:Y:S01]  /*27fe0*/  LDL.LU R7, [R1+0xac] ;  /* 0x0000ac0001077983 */ /* 0x000ea20000300800 */
[----:B0-----:R-:W-:Y:S01]  /*27ff0*/  STL.64 [R1+0x48b0], R22 ;  /* 0x0048b01601007387 */ /* 0x001fe20000100a00 */
[----:B------:R0:W-:Y:S03]  /*28000*/  STL.64 [R1+0x48a8], R20 ;  /* 0x0048a81401007387 */ /* 0x0001e60000100a00 */
[----:B0-----:R-:W3:Y:S01]  /*28010*/  LDL.LU R20, [R1+0x150] ;  /* 0x0001500001147983 */ /* 0x001ee20000300800 */
[----:B------:R-:W3:Y:S02]  /*28020*/  LDL.LU R21, [R1+0x154] ;  /* 0x0001540001157983 */ /* 0x000ee40000300800 */
[----:B------:R-:W4:Y:S02]  /*28030*/  LDL.LU R22, [R1+0x158] ;  /* 0x0001580001167983 */ /* 0x000f240000300800 */
[----:B------:R-:W4:Y:S01]  /*28040*/  LDL.LU R23, [R1+0x15c] ;  /* 0x00015c0001177983 */ /* 0x000f220000300800 */
[----:B------:R-:W2:Y:S01]  /*28050*/  LDL.LU R8, [R1+0x180] ;  /* 0x0001800001087983 */ /* 0x000ea20000300800 */
[----:B------:R-:W2:Y:S02]  /*28060*/  LDL.LU R9, [R1+0x184] ;  /* 0x0001840001097983 */ /* 0x000ea40000300800 */
[----:B------:R-:W2:Y:S02]  /*28070*/  LDL.LU R10, [R1+0x188] ;  /* 0x00018800010a7983 */ /* 0x000ea40000300800 */
[----:B------:R-:W2:Y:S01]  /*28080*/  LDL.LU R11, [R1+0x18c] ;  /* 0x00018c00010b7983 */ /* 0x000ea20000300800 */
[----:B----4-:R-:W-:Y:S01]  /*28090*/  STL.64 [R1+0x48d0], R22 ;  /* 0x0048d01601007387 */ /* 0x010fe20000100a00 */
[----:B---3--:R0:W-:Y:S03]  /*280a0*/  STL.64 [R1+0x48c8], R20 ;  /* 0x0048c81401007387 */ /* 0x0081e60000100a00 */
[----:B0-----:R-:W3:Y:S01]  /*280b0*/  LDL.LU R20, [R1+0x30] ;  /* 0x0000300001147983 */ /* 0x001ee20000300800 */
[----:B------:R-:W3:Y:S02]  /*280c0*/  LDL.LU R21, [R1+0x34] ;  /* 0x0000340001157983 */ /* 0x000ee40000300800 */
[----:B------:R-:W-:Y:S01]  /*280d0*/  IMAD.MOV.U32 R22, RZ, RZ, R28 ;  /* 0x000000ffff167224 */ /* 0x000fe200078e001c */
[----:B------:R-:W-:Y:S01]  /*280e0*/  MOV R23, R29 ;  /* 0x0000001d00177202 */ /* 0x000fe20000000f00 */
[----:B------:R-:W4:Y:S01]  /*280f0*/  LDL.LU R28, [R1+0x494c] ;  /* 0x00494c00011c7983 */ /* 0x000f220000300800 */
[----:B------:R-:W4:Y:S03]  /*28100*/  LDL.LU R29, [R1+0x4948] ;  /* 0x00494800011d7983 */ /* 0x000f260000300800 */
[----:B------:R-:W-:Y:S01]  /*28110*/  STL.64 [R1+0x48f0], R22 ;  /* 0x0048f01601007387 */ /* 0x000fe20000100a00 */
[----:B--2---:R-:W-:Y:S03]  /*28120*/  HMMA.16816.F32 R24, R24, R12, R4 ;  /* 0x0000000c1818723c */ /* 0x004fe60000001804 */
[----:B---3--:R0:W-:Y:S04]  /*28130*/  STL.64 [R1+0x48e8], R20 ;  /* 0x0048e81401007387 */ /* 0x0081e80000100a00 */
        /* <DEDUP_REMOVED lines=8> */
[----:B------:R-:W3:Y:S02]  /*281c0*/  LDL.LU.64 R6, [R1+0x4940] ;  /* 0x0049400001067983 */ /* 0x000ee40000300a00 */
[----:B----4-:R-:W-:Y:S01]  /*281d0*/  IMAD.MOV.U32 R22, RZ, RZ, R29 ;  /* 0x000000ffff167224 */ /* 0x010fe200078e001d */
[----:B------:R-:W-:Y:S01]  /*281e0*/  MOV R23, R28 ;  /* 0x0000001c00177202 */ /* 0x000fe20000000f00 */
[----:B------:R-:W3:Y:S01]  /*281f0*/  LDL.LU.64 R4, [R1+0x4938] ;  /* 0x0049380001047983 */ /* 0x000ee20000300a00 */
[----:B------:R-:W-:-:S02]  /*28200*/  IMAD.MOV.U32 R29, RZ, RZ, R26 ;  /* 0x000000ffff1d7224 */ /* 0x000fc400078e001a */
[----:B------:R-:W-:Y:S01]  /*28210*/  STL.64 [R1+0xa0], R24 ;  /* 0x0000a01801007387 */ /* 0x000fe20000100a00 */
[----:B------:R-:W-:Y:S02]  /*28220*/  MOV R28, R27 ;  /* 0x0000001b001c7202 */ /* 0x000fe40000000f00 */
[----:B------:R-:W0:Y:S04]  /*28230*/  LDSM.16.MT88.4 R24, [R3+0x22080] ;  /* 0x022080000318783b */ /* 0x000e280000004200 */
[----:B------:R-:W-:Y:S01]  /*28240*/  STL [R1+0x484c], R29 ;  /* 0x00484c1d01007387 */ /* 0x000fe20000100800 */
[----:B------:R-:W-:Y:S03]  /*28250*/  STL [R1+0x4848], R28 ;  /* 0x0048481c01007387 */ /* 0x000fe60000100800 */
[----:B0-----:R-:W-:Y:S01]  /*28260*/  STL.64 [R1+0x48a0], R26 ;  /* 0x0048a01a01007387 */ /* 0x001fe20000100a00 */
[----:B------:R0:W-:Y:S02]  /*28270*/  STL.64 [R1+0x4898], R24 ;  /* 0x0048981801007387 */ /* 0x0001e40000100a00 */
[----:B0-----:R-:W-:-:S02]  /*28280*/  IMAD.MOV.U32 R24, RZ, RZ, R15 ;  /* 0x000000ffff187224 */ /* 0x001fc400078e000f */
[----:B------:R-:W4:Y:S01]  /*28290*/  LDL.LU R15, [R1+0x4934] ;  /* 0x00493400010f7983 */ /* 0x000f220000300800 */
[----:B------:R-:W2:Y:S02]  /*282a0*/  LDL.LU R25, [R1+0x164] ;  /* 0x0001640001197983 */ /* 0x000ea40000300800 */
[----:B------:R-:W2:Y:S01]  /*282b0*/  LDL.LU R26, [R1+0x168] ;  /* 0x00016800011a7983 */ /* 0x000ea20000300800 */
[----:B------:R-:W-:Y:S02]  /*282c0*/  MOV R27, R14 ;  /* 0x0000000e001b7202 */ /* 0x000fe40000000f00 */
[----:B------:R-:W2:Y:S01]  /*282d0*/  LDL.LU R14, [R1+0x4930] ;  /* 0x00493000010e7983 */ /* 0x000ea20000300800 */
[-C--:B---3--:R-:W-:Y:S03]  /*282e0*/  HMMA.16816.F32 R4, R4, R12.reuse, R8 ;  /* 0x0000000c0404723c */ /* 0x088fe60000001808 */
[----:B------:R-:W3:Y:S01]  /*282f0*/  LDL.LU.64 R10, [R1+0x4928] ;  /* 0x00492800010a7983 */ /* 0x000ee20000300a00 */
[----:B------:R-:W3:Y:S11]  /*28300*/  LDL.LU.64 R8, [R1+0x4920] ;  /* 0x0049200001087983 */ /* 0x000ef60000300a00 */
[----:B------:R-:W-:Y:S08]  /*28310*/  @!UPT UIADD3 URZ, URZ, URZ, URZ ;  /* 0x0000003f3f3ff290 */ /* 0x000ff0000fffe03f */
[----:B------:R4:W-:Y:S01]  /*28320*/  STL.64 [R1+0x80], R4 ;  /* 0x0000800401007387 */ /* 0x0009e20000100a00 */
[----:B------:R0:W-:Y:S02]  /*28330*/  STL.64 [R1+0x88], R6 ;  /* 0x0000880601007387 */ /* 0x0001e40000100a00 */
[----:B----4-:R-:W-:Y:S02]  /*28340*/  IMAD.MOV.U32 R4, RZ, RZ, R15 ;  /* 0x000000ffff047224 */ /* 0x010fe400078e000f */
[----:B------:R-:W2:Y:S01]  /*28350*/  LDL.LU R15, [R1+0x4918] ;  /* 0x00491800010f7983 */ /* 0x000ea20000300800 */
[----:B------:R-:W3:Y:S02]  /*28360*/  LDL.LU R5, [R1+0xb4] ;  /* 0x0000b40001057983 */ /* 0x000ee40000300800 */
[----:B0-----:R-:W3:Y:S02]  /*28370*/  LDL.LU R6, [R1+0xb8] ;  /* 0x0000b80001067983 */ /* 0x001ee40000300800 */
[----:B------:R-:W3:Y:S02]  /*28380*/  LDL.LU R7, [R1+0xbc] ;  /* 0x0000bc0001077983 */ /* 0x000ee40000300800 */
[----:B---3--:R-:W-:Y:S08]  /*28390*/  HMMA.16816.F32 R8, R8, R12, R4 ;  /* 0x0000000c0808723c */ /* 0x008ff00000001804 */
[-C--:B--2---:R-:W-:Y:S01]  /*283a0*/  HMMA.16816.F32 R16, R16, R14.reuse, R20 ;  /* 0x0000000e1010723c */ /* 0x084fe20000001814 */
[----:B------:R-:W-:Y:S11]  /*283b0*/  LDSM.16.MT88.4 R4, [R3+0x22100] ;  /* 0x022100000304783b */ /* 0x000ff60000004200 */
[----:B------:R-:W-:Y:S03]  /*283c0*/  @!UPT UIADD3 URZ, URZ, URZ, URZ ;  /* 0x0000003f3f3ff290 */ /* 0x000fe6000fffe03f */
[----:B------:R-:W-:Y:S01]  /*283d0*/  STL.64 [R1+0x50], R8 ;  /* 0x0000500801007387 */ /* 0x000fe20000100a00 */
[----:B------:R-:W-:Y:S02]  /*283e0*/  STL.64 [R1+0x58], R10 ;  /* 0x0000580a01007387 */ /* 0x000fe40000100a00 */
[----:B------:R-:W2:Y:S02]  /*283f0*/  LDL.LU.64 R22, [R1+0x4910] ;  /* 0x0049100001167983 */ /* 0x000ea40000300a00 */
[----:B------:R-:W2:Y:S03]  /*28400*/  LDL.LU.64 R20, [R1+0x4908] ;  /* 0x0049080001147983 */ /* 0x000ea60000300a00 */
[----:B------:R-:W-:Y:S01]  /*28410*/  STL.64 [R1+0x40], R16 ;  /* 0x0000401001007387 */ /* 0x000fe20000100a00 */
[----:B------:R0:W-:Y:S03]  /*28420*/  STL.64 [R1+0x48], R18 ;  /* 0x0000481201007387 */ /* 0x0001e60000100a00 */
[----:B------:R-:W-:Y:S04]  /*28430*/  LDSM.16.MT88.4 R8, [R3+0x22180] ;  /* 0x022180000308783b */ /* 0x000fe80000004200 */
[----:B0-----:R-:W2:Y:S01]  /*28440*/  LDL.LU.64 R18, [R1+0x4900] ;  /* 0x0049000001127983 */ /* 0x001ea20000300a00 */
[----:B------:R-:W2:Y:S02]  /*28450*/  LDL.LU.64 R16, [R1+0x48f8] ;  /* 0x0048f80001107983 */ /* 0x000ea40000300a00 */
[-C--:B--2---:R-:W-:Y:S01]  /*28460*/  HMMA.16816.F32 R16, R16, R14.reuse, R20 ;  /* 0x0000000e1010723c */ /* 0x084fe20000001814 */
[----:B------:R-:W2:Y:S01]  /*28470*/  LDL.LU.64 R22, [R1+0x48f0] ;  /* 0x0048f00001167983 */ /* 0x000ea20000300a00 */
[----:B------:R-:W2:Y:S11]  /*28480*/  LDL.LU.64 R20, [R1+0x48e8] ;  /* 0x0048e80001147983 */ /* 0x000eb60000300a00 */
[----:B------:R-:W-:Y:S10]  /*28490*/  @!UPT UIADD3 URZ, URZ, URZ, URZ ;  /* 0x0000003f3f3ff290 */ /* 0x000ff4000fffe03f */
[----:B------:R-:W-:Y:S01]  /*284a0*/  STL.64 [R1+0x70], R16 ;  /* 0x0000701001007387 */ /* 0x000fe20000100a00 */
[----:B------:R0:W-:Y:S03]  /*284b0*/  STL.64 [R1+0x78], R18 ;  /* 0x0000781201007387 */ /* 0x0001e60000100a00 */
[----:B0-----:R-:W2:Y:S01]  /*284c0*/  LDL.LU.64 R18, [R1+0x48e0] ;  /* 0x0048e00001127983 */ /* 0x001ea20000300a00 */
[----:B------:R-:W2:Y:S02]  /*284d0*/  LDL.LU.64 R16, [R1+0x48d8] ;  /* 0x0048d80001107983 */ /* 0x000ea40000300a00 */
[----:B--2---:R-:W-:Y:S01]  /*284e0*/  HMMA.16816.F32 R16, R16, R14, R20 ;  /* 0x0000000e1010723c */ /* 0x004fe20000001814 */
[----:B------:R-:W2:Y:S01]  /*284f0*/  LDL.LU.64 R22, [R1+0x48d0] ;  /* 0x0048d00001167983 */ /* 0x000ea20000300a00 */
[----:B------:R-:W2:Y:S11]  /*28500*/  LDL.LU.64 R20, [R1+0x48c8] ;  /* 0x0048c80001147983 */ /* 0x000eb60000300a00 */
[----:B------:R-:W-:Y:S10]  /*28510*/  @!UPT UIADD3 URZ, URZ, URZ, URZ ;  /* 0x0000003f3f3ff290 */ /* 0x000ff4000fffe03f */
[----:B------:R-:W-:Y:S01]  /*28520*/  STL.64 [R1+0x90], R16 ;  /* 0x0000901001007387 */ /* 0x000fe20000100a00 */
[----:B------:R-:W-:Y:S01]  /*28530*/  MOV R13, R18 ;  /* 0x00000012000d7202 */ /* 0x000fe20000000f00 */
[----:B------:R-:W-:Y:S02]  /*28540*/  IMAD.MOV.U32 R12, RZ, RZ, R19 ;  /* 0x000000ffff0c7224 */ /* 0x000fe400078e0013 */
[----:B------:R-:W0:Y:S04]  /*28550*/  LDSM.16.MT88.4 R16, [R2+0x22000] ;  /* 0x022000000210783b */ /* 0x000e280000004200 */
[----:B------:R-:W-:Y:S01]  /*28560*/  STL [R1+0x4804], R12 ;  /* 0x0048040c01007387 */ /* 0x000fe20000100800 */
[----:B------:R-:W-:Y:S01]  /*28570*/  STL [R1+0x4800], R13 ;  /* 0x0048000d01007387 */ /* 0x000fe20000100800 */
[----:B0-----:R-:W-:-:S02]  /*28580*/  MOV R29, R18 ;  /* 0x00000012001d7202 */ /* 0x001fc40000000f00 */
[----:B------:R0:W-:Y:S01]  /*28590*/  STL.64 [R1+0x30], R16 ;  /* 0x0000301001007387 */ /* 0x0001e20000100a00 */
[----:B------:R-:W-:Y:S02]  /*285a0*/  IMAD.MOV.U32 R28, RZ, RZ, R19 ;  /* 0x000000ffff1c7224 */ /* 0x000fe400078e0013 */
[----:B------:R-:W2:Y:S01]  /*285b0*/  LDL.LU.64 R18, [R1+0x48c0] ;  /* 0x0048c00001127983 */ /* 0x000ea20000300a00 */
[----:B0-----:R-:W2:Y:S02]  /*285c0*/  LDL.LU.64 R16, [R1+0x48b8] ;  /* 0x0048b80001107983 */ /* 0x001ea40000300a00 */
[-C--:B--2---:R-:W-:Y:S02]  /*285d0*/  HMMA.16816.F32 R16, R16, R14.reuse, R20 ;  /* 0x0000000e1010723c */ /* 0x084fe40000001814 */
[----:B------:R-:W2:Y:S01]  /*285e0*/  LDL.LU.64 R22, [R1+0x48b0] ;  /* 0x0048b00001167983 */ /* 0x000ea20000300a00 */
[----:B------:R-:W2:Y:S11]  /*285f0*/  LDL.LU.64 R20, [R1+0x48a8] ;  /* 0x0048a80001147983 */ /* 0x000eb60000300a00 */
[----:B------:R-:W-:Y:S09]  /*28600*/  @!UPT UIADD3 URZ, URZ, URZ, URZ ;  /* 0x0000003f3f3ff290 */ /* 0x000ff2000fffe03f */
[----:B------:R0:W-:Y:S01]  /*28610*/  STL.64 [R1+0x60], R16 ;  /* 0x0000601001007387 */ /* 0x0001e20000100a00 */
[----:B------:R-:W-:Y:S01]  /*28620*/  MOV R12, R18 ;  /* 0x00000012000c7202 */ /* 0x000fe20000000f00 */
[----:B------:R-:W-:Y:S02]  /*28630*/  IMAD.MOV.U32 R13, RZ, RZ, R19 ;  /* 0x000000ffff0d7224 */ /* 0x000fe400078e0013 */
[----:B0-----:R-:W3:Y:S01]  /*28640*/  LDL.LU R16, [R1+0xe0] ;  /* 0x0000e00001107983 */ /* 0x001ee20000300800 */
[----:B------:R-:W3:Y:S02]  /*28650*/  LDL.LU R17, [R1+0xe4] ;  /* 0x0000e40001117983 */ /* 0x000ee40000300800 */
[----:B------:R-:W3:Y:S02]  /*28660*/  LDL.LU R18, [R1+0xe8] ;  /* 0x0000e80001127983 */ /* 0x000ee40000300800 */
[----:B------:R-:W3:Y:S01]  /*28670*/  LDL.LU R19, [R1+0xec] ;  /* 0x0000ec0001137983 */ /* 0x000ee20000300800 */
[----:B------:R-:W-:Y:S01]  /*28680*/  STL [R1+0x480c], R12 ;  /* 0x00480c0c01007387 */ /* 0x000fe20000100800 */
[----:B------:R-:W-:Y:S01]  /*28690*/  STL [R1+0x4808], R13 ;  /* 0x0048080d01007387 */ /* 0x000fe20000100800 */
[----:B--2---:R-:W-:Y:S02]  /*286a0*/  HMMA.16816.F32 R24, R20, R14, R24 ;  /* 0x0000000e1418723c */ /* 0x004fe40000001818 */
        /* <DEDUP_REMOVED lines=9> */
[----:B------:R0:W-:Y:S01]  /*28740*/  STL [R1+0x20], R24 ;  /* 0x0000201801007387 */ /* 0x0001e20000100800 */
[----:B------:R-:W-:-:S02]  /*28750*/  MOV R12, R27 ;  /* 0x0000001b000c7202 */ /* 0x000fc40000000f00 */
[----:B------:R-:W-:Y:S01]  /*28760*/  MOV R3, R25 ;  /* 0x0000001900037202 */ /* 0x000fe20000000f00 */
[----:B------:R-:W2:Y:S01]  /*28770*/  LDL.LU.64 R26, [R1+0x48a0] ;  /* 0x0048a000011a7983 */ /* 0x000ea20000300a00 */
[----:B0-----:R-:W2:Y:S02]  /*28780*/  LDL.LU.64 R24, [R1+0x4898] ;  /* 0x0048980001187983 */ /* 0x001ea40000300a00 */
[-C--:B--2---:R-:W-:Y:S02]  /*28790*/  HMMA.16816.F32 R24, R24, R14.reuse, R20 ;  /* 0x0000000e1818723c */ /* 0x084fe40000001814 */
[----:B------:R-:W0:Y:S04]  /*287a0*/  LDSM.16.MT88.4 R20, [R2+0x22100] ;  /* 0x022100000214783b */ /* 0x000e280000004200 */
[----:B0-----:R-:W-:Y:S11]  /*287b0*/  STL.64 [R1+0x4868], R22 ;  /* 0x0048681601007387 */ /* 0x001ff60000100a00 */
[----:B------:R-:W-:Y:S06]  /*287c0*/  @!UPT UIADD3 URZ, URZ, URZ, URZ ;  /* 0x0000003f3f3ff290 */ /* 0x000fec000fffe03f */
[----:B------:R-:W-:Y:S02]  /*287d0*/  STL.64 [R1+0x170], R24 ;  /* 0x0001701801007387 */ /* 0x000fe40000100a00 */
[----:B------:R-:W-:Y:S02]  /*287e0*/  STL.64 [R1+0x178], R26 ;  /* 0x0001781a01007387 */ /* 0x000fe40000100a00 */
[----:B------:R0:W-:Y:S01]  /*287f0*/  STL.64 [R1+0x4860], R20 ;  /* 0x0048601401007387 */ /* 0x0001e20000100a00 */
[----:B------:R-:W1:Y:S04]  /*28800*/  LDSM.16.MT88.4 R24, [R2+0x22180] ;  /* 0x022180000218783b */ /* 0x000e680000004200 */
[----:B0-----:R-:W2:Y:S01]  /*28810*/  LDL.LU R20, [R1+0x110] ;  /* 0x0001100001147983 */ /* 0x001ea20000300800 */
[----:B------:R-:W2:Y:S02]  /*28820*/  LDL.LU R21, [R1+0x114] ;  /* 0x0001140001157983 */ /* 0x000ea40000300800 */
[----:B------:R-:W2:Y:S02]  /*28830*/  LDL.LU R22, [R1+0x118] ;  /* 0x0001180001167983 */ /* 0x000ea40000300800 */
[----:B------:R-:W2:Y:S01]  /*28840*/  LDL.LU R23, [R1+0x11c] ;  /* 0x00011c0001177983 */ /* 0x000ea20000300800 */
[-C--:B---3--:R-:W-:Y:S01]  /*28850*/  HMMA.16816.F32 R8, R8, R14.reuse, R16 ;  /* 0x0000000e0808723c */ /* 0x088fe20000001810 */
[----:B------:R-:W-:Y:S04]  /*28860*/  LDSM.16.MT88.4 R16, [R0+0x22100] ;  /* 0x022100000010783b */ /* 0x000fe80000004200 */
[----:B-1----:R-:W-:Y:S01]  /*28870*/  STL.64 [R1+0x4858], R26 ;  /* 0x0048581a01007387 */ /* 0x002fe20000100a00 */
[----:B------:R-:W-:Y:S02]  /*28880*/  STL.64 [R1+0x4850], R24 ;  /* 0x0048501801007387 */ /* 0x000fe40000100a00 */
[----:B------:R-:W-:Y:S01]  /*28890*/  STL [R1+0x4810], R2 ;  /* 0x0048100201007387 */ /* 0x000fe20000100800 */
[----:B--2---:R-:W-:Y:S01]  /*288a0*/  HMMA.16816.F32 R20, R4, R14, R20 ;  /* 0x0000000e0414723c */ /* 0x004fe20000001814 */
[----:B------:R-:W0:Y:S11]  /*288b0*/  LDSM.16.MT88.4 R4, [R0+0x22000] ;  /* 0x022000000004783b */ /* 0x000e360000004200 */
[----:B------:R-:W-:Y:S11]  /*288c0*/  @!UPT UIADD3 URZ, URZ, URZ, URZ ;  /* 0x0000003f3f3ff290 */ /* 0x000ff6000fffe03f */
[----:B------:R-:W-:Y:S01]  /*288d0*/  STL.64 [R1+0xb0], R20 ;  /* 0x0000b01401007387 */ /* 0x000fe20000100a00 */
[----:B------:R0:W-:Y:S02]  /*288e0*/  STL.64 [R1+0xb8], R22 ;  /* 0x0000b81601007387 */ /* 0x0001e40000100a00 */
[----:B0-----:R-:W-:Y:S01]  /*288f0*/  IMAD.MOV.U32 R23, RZ, RZ, R4 ;  /* 0x000000ffff177224 */ /* 0x001fe200078e0004 */
[----:B------:R-:W-:Y:S01]  /*28900*/  MOV R22, R5 ;  /* 0x0000000500167202 */ /* 0x000fe20000000f00 */
[----:B------:R-:W-:Y:S01]  /*28910*/  IMAD.MOV.U32 R21, RZ, RZ, R6 ;  /* 0x000000ffff157224 */ /* 0x000fe200078e0006 */
[----:B------:R-:W-:Y:S02]  /*28920*/  MOV R20, R7 ;  /* 0x0000000700147202 */ /* 0x000fe40000000f00 */
[----:B------:R-:W0:Y:S04]  /*28930*/  LDSM.16.MT88.4 R4, [R0+0x22080] ;  /* 0x022080000004783b */ /* 0x000e280000004200 */
[----:B------:R-:W-:Y:S01]  /*28940*/  STL.64 [R1+0x150], R8 ;  /* 0x0001500801007387 */ /* 0x000fe20000100a00 */
[----:B------:R-:W-:Y:S02]  /*28950*/  STL.64 [R1+0x158], R10 ;  /* 0x0001580a01007387 */ /* 0x000fe40000100a00 */
[----:B------:R-:W-:Y:S02]  /*28960*/  STL.64 [R1+0x4878], R22 ;  /* 0x0048781601007387 */ /* 0x000fe40000100a00 */
[----:B------:R1:W-:Y:S02]  /*28970*/  STL.64 [R1+0x4870], R20 ;  /* 0x0048701401007387 */ /* 0x0003e40000100a00 */
[----:B-1----:R-:W2:Y:S01]  /*28980*/  LDL.LU R20, [R1+0x30] ;  /* 0x0000300001147983 */ /* 0x002ea20000300800 */
[----:B------:R-:W2:Y:S03]  /*28990*/  LDL.LU R21, [R1+0x34] ;  /* 0x0000340001157983 */ /* 0x000ea60000300800 */
[----:B0-----:R-:W-:Y:S01]  /*289a0*/  STL [R1], R4 ;  /* 0x0000000401007387 */ /* 0x001fe20000100800 */
[----:B------:R-:W-:Y:S02]  /*289b0*/  STL [R1+0xc], R7 ;  /* 0x00000c0701007387 */ /* 0x000fe40000100800 */
[----:B------:R-:W3:Y:S02]  /*289c0*/  LDL.LU R24, [R1+0xf0] ;  /* 0x0000f00001187983 */ /* 0x000ee40000300800 */
[----:B------:R-:W3:Y:S01]  /*289d0*/  LDL.LU R25, [R1+0xf4] ;  /* 0x0000f40001197983 */ /* 0x000ee20000300800 */
[----:B------:R-:W4:Y:S01]  /*289e0*/  LDL.LU R26, [R1+0xf8] ;  /* 0x0000f800011a7983 */ /* 0x000f220000300800 */
[----:B------:R-:W4:Y:S02]  /*289f0*/  LDL.LU R27, [R1+0xfc] ;  /* 0x0000fc00011b7983 */ /* 0x000f240000300800 */
[----:B------:R-:W-:Y:S01]  /*28a00*/  IMAD.MOV.U32 R22, RZ, RZ, R29 ;  /* 0x000000ffff167224 */ /* 0x000fe200078e001d */
[----:B------:R-:W-:Y:S01]  /*28a10*/  MOV R23, R28 ;  /* 0x0000001c00177202 */ /* 0x000fe20000000f00 */
[----:B------:R-:W-:Y:S01]  /*28a20*/  IMAD.MOV.U32 R29, RZ, RZ, R5 ;  /* 0x000000ffff1d7224 */ /* 0x000fe200078e0005 */
[----:B------:R-:W-:-:S02]  /*28a30*/  MOV R28, R6 ;  /* 0x00000006001c7202 */ /* 0x000fc40000000f00 */
[----:B------:R-:W0:Y:S04]  /*28a40*/  LDSM.16.MT88.4 R4, [R0+0x22180] ;  /* 0x022180000004783b */ /* 0x000e280000004200 */
[----:B----4-:R-:W-:Y:S01]  /*28a50*/  STL.64 [R1+0x4888], R26 ;  /* 0x0048881a01007387 */ /* 0x010fe20000100a00 */
[----:B---3--:R1:W-:Y:S03]  /*28a60*/  STL.64 [R1+0x4880], R24 ;  /* 0x0048801801007387 */ /* 0x0083e60000100a00 */
[----:B-1----:R-:W2:Y:S01]  /*28a70*/  LDL.LU R24, [R1+0x140] ;  /* 0x0001400001187983 */ /* 0x002ea20000300800 */
[----:B------:R-:W2:Y:S02]  /*28a80*/  LDL.LU R25, [R1+0x144] ;  /* 0x0001440001197983 */ /* 0x000ea40000300800 */
[----:B------:R-:W2:Y:S02]  /*28a90*/  LDL.LU R26, [R1+0x148] ;  /* 0x00014800011a7983 */ /* 0x000ea40000300800 */
[----:B------:R-:W2:Y:S01]  /*28aa0*/  LDL.LU R27, [R1+0x14c] ;  /* 0x00014c00011b7983 */ /* 0x000ea20000300800 */
[----:B------:R1:W-:Y:S01]  /*28ab0*/  STL [R1+0x4824], R16 ;  /* 0x0048241001007387 */ /* 0x0003e20000100800 */
[----:B------:R3:W-:Y:S02]  /*28ac0*/  STL [R1+0x4820], R17 ;  /* 0x0048201101007387 */ /* 0x0007e40000100800 */
[----:B------:R4:W-:Y:S02]  /*28ad0*/  STL [R1+0x481c], R18 ;  /* 0x00481c1201007387 */ /* 0x0009e40000100800 */
[----:B------:R-:W-:Y:S01]  /*28ae0*/  STL [R1+0x4818], R19 ;  /* 0x0048181301007387 */ /* 0x000fe20000100800 */
[----:B-1----:R-:W2:Y:S01]  /*28af0*/  LDL.LU R16, [R1+0x20] ;  /* 0x0000200001107983 */ /* 0x002ea20000300800 */
[----:B---3--:R-:W-:-:S02]  /*28b00*/  IMAD.MOV.U32 R17, RZ, RZ, R3 ;  /* 0x000000ffff117224 */ /* 0x008fc400078e0003 */
[----:B------:R-:W3:Y:S02]  /*28b10*/  LDL.LU R3, [R1+0x4890] ;  /* 0x0048900001037983 */ /* 0x000ee40000300800 */
[----:B0-----:R-:W-:Y:S01]  /*28b20*/  STL.64 [R1+0x4830], R6 ;  /* 0x0048300601007387 */ /* 0x001fe20000100a00 */
[----:B------:R0:W-:Y:S01]  /*28b30*/  STL.64 [R1+0x4828], R4 ;  /* 0x0048280401007387 */ /* 0x0001e20000100a00 */
[----:B----4-:R-:W-:Y:S02]  /*28b40*/  MOV R18, R13 ;  /* 0x0000000d00127202 */ /* 0x010fe40000000f00 */
[----:B------:R-:W1:Y:S01]  /*28b50*/  S2R R13, SR_TID.X ;  /* 0x00000000000d7919 */ /* 0x000e620000002100 */
[----:B0-----:R-:W4:Y:S01]  /*28b60*/  LDL.LU R4, [R1+0x120] ;  /* 0x0001200001047983 */ /* 0x001f220000300800 */
[----:B------:R-:W4:Y:S02]  /*28b70*/  LDL.LU R5, [R1+0x124] ;  /* 0x0001240001057983 */ /* 0x000f240000300800 */
[----:B------:R-:W4:Y:S02]  /*28b80*/  LDL.LU R6, [R1+0x128] ;  /* 0x0001280001067983 */ /* 0x000f240000300800 */
[----:B------:R-:W4:Y:S01]  /*28b90*/  LDL.LU R7, [R1+0x12c] ;  /* 0x00012c0001077983 */ /* 0x000f220000300800 */
[----:B------:R-:W-:Y:S01]  /*28ba0*/  STL [R1+0x4814], R0 ;  /* 0x0048140001007387 */ /* 0x000fe20000100800 */
[----:B------:R-:W-:-:S02]  /*28bb0*/  IMAD.MOV.U32 R19, RZ, RZ, R12 ;  /* 0x000000ffff137224 */ /* 0x000fc400078e000c */
[----:B------:R-:W0:Y:S01]  /*28bc0*/  S2R R12, SR_TID.X ;  /* 0x00000000000c7919 */ /* 0x000e220000002100 */
[----:B-1----:R-:W-:-:S04]  /*28bd0*/  LOP3.LUT R13, R13, 0x7, RZ, 0xc0, !PT ;  /* 0x000000070d0d7812 */ /* 0x002fc800078ec0ff */
[----:B------:R-:W-:Y:S02]  /*28be0*/  SHF.L.U32 R11, R13, 0x4, RZ ;  /* 0x000000040d0b7819 */ /* 0x000fe400000006ff */
[C---:B0-----:R-:W-:Y:S01]  /*28bf0*/  LOP3.LUT R2, R12.reuse, 0x1e0, RZ, 0xc0, !PT ;  /* 0x000001e00c027812 */ /* 0x041fe200078ec0ff */
[----:B------:R-:W-:-:S03]  /*28c00*/  IMAD.SHL.U32 R13, R12, 0x2, RZ ;  /* 0x000000020c0d7824 */ /* 0x000fc600078e00ff */
[----:B------:R-:W-:Y:S02]  /*28c10*/  LEA R11, R2, R11, 0x8 ;  /* 0x0000000b020b7211 */ /* 0x000fe400078e40ff */
[----:B------:R-:W-:Y:S02]  /*28c20*/  LOP3.LUT R12, R12, 0x7, RZ, 0xc0, !PT ;  /* 0x000000070c0c7812 */ /* 0x000fe400078ec0ff */
[----:B------:R-:W-:-:S05]  /*28c30*/  LOP3.LUT R11, R11, 0x30, R13, 0x78, !PT ;  /* 0x000000300b0b7812 */ /* 0x000fca00078e780d */
[----:B------:R-:W-:Y:S01]  /*28c40*/  IMAD R11, R12, 0x400, R11 ;  /* 0x000004000c0b7824 */ /* 0x000fe200078e020b */
[-C--:B--2---:R-:W-:Y:S01]  /*28c50*/  HMMA.16816.F32 R20, R20, R14.reuse, R24 ;  /* 0x0000000e1414723c */ /* 0x084fe20000001818 */
[----:B------:R-:W2:Y:S01]  /*28c60*/  LDL.LU.64 R26, [R1+0x4888] ;  /* 0x00488800011a7983 */ /* 0x000ea20000300a00 */
[----:B------:R-:W2:Y:S11]  /*28c70*/  LDL.LU.64 R24, [R1+0x4880] ;  /* 0x0048800001187983 */ /* 0x000eb60000300a00 */
[----:B------:R-:W-:Y:S10]  /*28c80*/  @!UPT UIADD3 URZ, URZ, URZ, URZ ;  /* 0x0000003f3f3ff290 */ /* 0x000ff4000fffe03f */
[----:B------:R-:W-:Y:S01]  /*28c90*/  STL.64 [R1+0x180], R20 ;  /* 0x0001801401007387 */ /* 0x000fe20000100a00 */
[----:B------:R-:W-:Y:S02]  /*28ca0*/  STL.64 [R1+0x188], R22 ;  /* 0x0001881601007387 */ /* 0x000fe40000100a00 */
[----:B---3--:R-:W0:Y:S02]  /*28cb0*/  LDSM.16.MT88.4 R20, [R3+0x24000] ;  /* 0x024000000314783b */ /* 0x008e240000004200 */
[----:B0-----:R-:W-:Y:S02]  /*28cc0*/  MOV R12, R22 ;  /* 0x00000016000c7202 */ /* 0x001fe40000000f00 */
[----:B------:R-:W-:Y:S01]  /*28cd0*/  IMAD.MOV.U32 R13, RZ, RZ, R23 ;  /* 0x000000ffff0d7224 */ /* 0x000fe200078e0017 */
[----:B------:R-:W-:Y:S01]  /*28ce0*/  MOV R0, R20 ;  /* 0x0000001400007202 */ /* 0x000fe20000000f00 */
[----:B------:R-:W-:Y:S01]  /*28cf0*/  IMAD.MOV.U32 R2, RZ, RZ, R21 ;  /* 0x000000ffff027224 */ /* 0x000fe200078e0015 */
[----:B------:R-:W3:Y:S01]  /*28d00*/  LDL.LU.64 R22, [R1+0x4878] ;  /* 0x0048780001167983 */ /* 0x000ee20000300a00 */
[----:B------:R-:W2:Y:S01]  /*28d10*/  LDL.LU.64 R20, [R1+0x4870] ;  /* 0x0048700001147983 */ /* 0x000ea20000300a00 */
[----:B------:R-:W-:Y:S01]  /*28d20*/  LOP3.LUT R11, R11, 0x40, RZ, 0x3c, !PT ;  /* 0x000000400b0b7812 */ /* 0x000fe200078e3cff */
[-C--:B----4-:R-:W-:Y:S05]  /*28d30*/  HMMA.16816.F32 R16, R16, R14.reuse, R4 ;  /* 0x0000000e1010723c */ /* 0x090fea0000001804 */
[----:B------:R-:W0:Y:S04]  /*28d40*/  LDSM.16.M88.4 R8, [R11+0x40200] ;  /* 0x040200000b08783b */ /* 0x000e280000000200 */
[----:B0-----:R-:W-:Y:S01]  /*28d50*/  STL [R1+0x46b4], R10 ;  /* 0x0046b40a01007387 */ /* 0x001fe20000100800 */
[----:B------:R-:W-:Y:S11]  /*28d60*/  STL [R1+0x46b0], R11 ;  /* 0x0046b00b01007387 */ /* 0x000ff60000100800 */
[----:B------:R-:W-:Y:S02]  /*28d70*/  @!UPT UIADD3 URZ, URZ, URZ, URZ ;  /* 0x0000003f3f3ff290 */ /* 0x000fe4000fffe03f */
[----:B------:R-:W-:Y:S02]  /*28d80*/  STL.64 [R1+0x160], R16 ;  /* 0x0001601001007387 */ /* 0x000fe40000100a00 */
[----:B------:R-:W-:Y:S01]  /*28d90*/  STL.64 [R1+0x168], R18 ;  /* 0x0001681201007387 */ /* 0x000fe20000100a00 */
[----:B---3--:R-:W-:Y:S01]  /*28da0*/  MOV R4, R23 ;  /* 0x0000001700047202 */ /* 0x008fe20000000f00 */
[----:B------:R-:W-:Y:S01]  /*28db0*/  IMAD.MOV.U32 R5, RZ, RZ, R22 ;  /* 0x000000ffff057224 */ /* 0x000fe200078e0016 */
[----:B--2---:R-:W-:Y:S01]  /*28dc0*/  MOV R6, R21 ;  /* 0x0000001500067202 */ /* 0x004fe20000000f00 */
[----:B------:R-:W-:Y:S02]  /*28dd0*/  IMAD.MOV.U32 R7, RZ, RZ, R20 ;  /* 0x000000ffff077224 */ /* 0x000fe400078e0014 */
[----:B------:R-:W0:Y:S02]  /*28de0*/  LDSM.16.MT88.4 R20, [R3+0x24080] ;  /* 0x024080000314783b */ /* 0x000e240000004200 */
[----:B0-----:R-:W-:Y:S01]  /*28df0*/  MOV R18, R22 ;  /* 0x0000001600127202 */ /* 0x001fe20000000f00 */
[----:B------:R-:W-:Y:S01]  /*28e00*/  IMAD.MOV.U32 R19, RZ, RZ, R23 ;  /* 0x000000ffff137224 */ /* 0x000fe200078e0017 */
[----:B------:R-:W-:Y:S01]  /*28e10*/  MOV R16, R20 ;  /* 0x0000001400107202 */ /* 0x000fe20000000f00 */
[----:B------:R-:W-:Y:S01]  /*28e20*/  IMAD.MOV.U32 R17, RZ, RZ, R21 ;  /* 0x000000ffff117224 */ /* 0x000fe200078e0015 */
[----:B------:R-:W2:Y:S01]  /*28e30*/  LDL.LU.64 R22, [R1+0x4868] ;  /* 0x0048680001167983 */ /* 0x000ea20000300a00 */
[----:B------:R-:W2:Y:S02]  /*28e40*/  LDL.LU.64 R20, [R1+0x4860] ;  /* 0x0048600001147983 */ /* 0x000ea40000300a00 */
[----:B------:R-:W-:Y:S01]  /*28e50*/  STL.64 [R1+0x4840], R18 ;  /* 0x0048401201007387 */ /* 0x000fe20000100a00 */
[----:B------:R0:W-:Y:S04]  /*28e60*/  STL.64 [R1+0x4838], R16 ;  /* 0x0048381001007387 */ /* 0x0001e80000100a00 */
[----:B0-----:R-:W3:Y:S01]  /*28e70*/  LDL.LU R16, [R1+0xd0] ;  /* 0x0000d00001107983 */ /* 0x001ee20000300800 */
[----:B------:R-:W3:Y:S02]  /*28e80*/  LDL.LU R17, [R1+0xd4] ;  /* 0x0000d40001117983 */ /* 0x000ee40000300800 */
[----:B------:R-:W3:Y:S02]  /*28e90*/  LDL.LU R18, [R1+0xd8] ;  /* 0x0000d80001127983 */ /* 0x000ee40000300800 */
[----:B------:R-:W3:Y:S01]  /*28ea0*/  LDL.LU R19, [R1+0xdc] ;  /* 0x0000dc0001137983 */ /* 0x000ee20000300800 */
[-C--:B--2---:R-:W-:Y:S01]  /*28eb0*/  HMMA.16816.F32 R20, R20, R14.reuse, R24 ;  /* 0x0000000e1414723c */ /* 0x084fe20000001818 */
[----:B------:R-:W2:Y:S01]  /*28ec0*/  LDL.LU.64 R26, [R1+0x4858] ;  /* 0x00485800011a7983 */ /* 0x000ea20000300a00 */
[----:B------:R-:W2:Y:S11]  /*28ed0*/  LDL.LU.64 R24, [R1+0x4850] ;  /* 0x0048500001187983 */ /* 0x000eb60000300a00 */
[----:B------:R-:W-:Y:S10]  /*28ee0*/  @!UPT UIADD3 URZ, URZ, URZ, URZ ;  /* 0x0000003f3f3ff290 */ /* 0x000ff4000fffe03f */
[----:B------:R0:W-:Y:S01]  /*28ef0*/  STL.64 [R1+0x120], R20 ;  /* 0x0001201401007387 */ /* 0x0001e20000100a00 */
[----:B------:R1:W-:Y:S03]  /*28f00*/  STL.64 [R1+0x128], R22 ;  /* 0x0001281601007387 */ /* 0x0003e60000100a00 */
[----:B0-----:R-:W2:Y:S01]  /*28f10*/  LDL.LU R20, [R1+0xc0] ;  /* 0x0000c00001147983 */ /* 0x001ea20000300800 */
[----:B------:R-:W2:Y:S02]  /*28f20*/  LDL.LU R21, [R1+0xc4] ;  /* 0x0000c40001157983 */ /* 0x000ea40000300800 */
[----:B-1----:R-:W2:Y:S02]  /*28f30*/  LDL.LU R22, [R1+0xc8] ;  /* 0x0000c80001167983 */ /* 0x002ea40000300800 */
[----:B------:R-:W2:Y:S01]  /*28f40*/  LDL.LU R23, [R1+0xcc] ;  /* 0x0000cc0001177983 */ /* 0x000ea20000300800 */
[-C--:B---3--:R-:W-:Y:S08]  /*28f50*/  HMMA.16816.F32 R4, R4, R14.reuse, R16 ;  /* 0x0000000e0404723c */ /* 0x088ff00000001810 */
[----:B--2---:R-:W-:Y:S01]  /*28f60*/  HMMA.16816.F32 R24, R24, R14, R20 ;  /* 0x0000000e1818723c */ /* 0x004fe20000001814 */
[----:B------:R-:W0:Y:S11]  /*28f70*/  LDSM.16.MT88.4 R20, [R3+0x24100] ;  /* 0x024100000314783b */ /* 0x000e360000004200 */
[----:B------:R-:W-:Y:S11]  /*28f80*/  @!UPT UIADD3 URZ, URZ, URZ, URZ ;  /* 0x0000003f3f3ff290 */ /* 0x000ff6000fffe03f */
[----:B------:R-:W-:Y:S01]  /*28f90*/  STL.64 [R1+0x140], R24 ;  /* 0x0001401801007387 */ /* 0x000fe20000100a00 */
[----:B------:R-:W-:Y:S01]  /*28fa0*/  MOV R11, R26 ;  /* 0x0000001a000b7202 */ /* 0x000fe20000000f00 */
[----:B------:R-:W-:Y:S02]  /*28fb0*/  IMAD.MOV.U32 R10, RZ, RZ, R27 ;  /* 0x000000ffff0a7224 */ /* 0x000fe400078e001b */
[----:B------:R-:W1:Y:S04]  /*28fc0*/  LDSM.16.MT88.4 R24, [R3+0x24180] ;  /* 0x024180000318783b */ /* 0x000e680000004200 */
[----:B------:R-:W-:Y:S01]  /*28fd0*/  STL [R1+0x478c], R10 ;  /* 0x00478c0a01007387 */ /* 0x000fe20000100800 */
[----:B------:R-:W-:Y:S02]  /*28fe0*/  STL [R1+0x4788], R11 ;  /* 0x0047880b01007387 */ /* 0x000fe40000100800 */
[----:B------:R2:W-:Y:S02]  /*28ff0*/  STL.64 [R1+0x47f8], R8 ;  /* 0x0047f80801007387 */ /* 0x0005e40000100a00 */
[----:B--2---:R-:W2:Y:S01]  /*29000*/  LDL.LU R8, [R1+0x80] ;  /* 0x0000800001087983 */ /* 0x004ea20000300800 */
[----:B------:R-:W2:Y:S02]  /*29010*/  LDL.LU R9, [R1+0x84] ;  /* 0x0000840001097983 */ /* 0x000ea40000300800 */
[----:B------:R-:W2:Y:S02]  /*29020*/  LDL.LU R10, [R1+0x88] ;  /* 0x00008800010a7983 */ /* 0x000ea40000300800 */
[----:B------:R-:W2:Y:S01]  /*29030*/  LDL.LU R11, [R1+0x8c] ;  /* 0x00008c00010b7983 */ /* 0x000ea20000300800 */
[----:B0-----:R0:W-:Y:S01]  /*29040*/  STL.64 [R1+0x47b0], R22 ;  /* 0x0047b01601007387 */ /* 0x0011e20000100a00 */
[----:B------:R3:W-:Y:S02]  /*29050*/  STL.64 [R1+0x47a8], R20 ;  /* 0x0047a81401007387 */ /* 0x0007e40000100a00 */
[----:B0-----:R-:W-:Y:S01]  /*29060*/  IMAD.MOV.U32 R22, RZ, RZ, R28 ;  /* 0x000000ffff167224 */ /* 0x001fe200078e001c */
[----:B---3--:R-:W3:Y:S01]  /*29070*/  LDL.LU R20, [R1] ;  /* 0x0000000001147983 */ /* 0x008ee20000300800 */
[----:B------:R-:W-:-:S02]  /*29080*/  MOV R21, R29 ;  /* 0x0000001d00157202 */ /* 0x000fc40000000f00 */
[----:B------:R-:W4:Y:S02]  /*29090*/  LDL.LU R29, [R1+0x484c] ;  /* 0x00484c00011d7983 */ /* 0x000f240000300800 */
[----:B------:R-:W2:Y:S01]  /*290a0*/  LDL.LU R28, [R1+0x4848] ;  /* 0x00484800011c7983 */ /* 0x000ea20000300800 */
[----:B------:R-:W3:Y:S04]  /*290b0*/  LDL.LU R23, [R1+0xc] ;  /* 0x00000c0001177983 */ /* 0x000ee80000300800 */
[----:B-1----:R-:W-:Y:S01]  /*290c0*/  STL.64 [R1+0x47c0], R26 ;  /* 0x0047c01a01007387 */ /* 0x002fe20000100a00 */
[----:B------:R0:W-:Y:S03]  /*290d0*/  STL.64 [R1+0x47b8], R24 ;  /* 0x0047b81801007387 */ /* 0x0001e60000100a00 */
[----:B0-----:R-:W3:Y:S01]  /*290e0*/  LDL.LU R24, [R1+0xa0] ;  /* 0x0000a00001187983 */ /* 0x001ee20000300800 */
[----:B------:R-:W3:Y:S02]  /*290f0*/  LDL.LU R25, [R1+0xa4] ;  /* 0x0000a40001197983 */ /* 0x000ee40000300800 */
[----:B------:R-:W-:Y:S02]  /*29100*/  STL [R1+0x4790], R3 ;  /* 0x0047900301007387 */ /* 0x000fe40000100800 */
[----:B------:R-:W3:Y:S01]  /*29110*/  LDL.LU.64 R18, [R1+0x4840] ;  /* 0x0048400001127983 */ /* 0x000ee20000300a00 */
[----:B------:R-:W3:Y:S01]  /*29120*/  LDL.LU.64 R16, [R1+0x4838] ;  /* 0x0048380001107983 */ /* 0x000ee20000300a00 */
[----:B------:R-:W-:Y:S02]  /*29130*/  STL.64 [R1+0x130], R4 ;  /* 0x0001300401007387 */ /* 0x000fe40000100a00 */
[----:B------:R0:W-:Y:S02]  /*29140*/  STL.64 [R1+0x138], R6 ;  /* 0x0001380601007387 */ /* 0x0001e40000100a00 */
[----:B0-----:R-:W3:Y:S01]  /*29150*/  LDL.LU.64 R6, [R1+0x4830] ;  /* 0x0048300001067983 */ /* 0x001ee20000300a00 */
[----:B------:R-:W3:Y:S01]  /*29160*/  LDL.LU.64 R4, [R1+0x4828] ;  /* 0x0048280001047983 */ /* 0x000ee20000300a00 */
[----:B----4-:R-:W-:Y:S01]  /*29170*/  MOV R26, R29 ;  /* 0x0000001d001a7202 */ /* 0x010fe20000000f00 */
[----:B--2---:R-:W-:-:S07]  /*29180*/  IMAD.MOV.U32 R27, RZ, RZ, R28 ;  /* 0x000000ffff1b7224 */ /* 0x004fce00078e001c */
[-C--:B---3--:R-:W-:Y:S07]  /*29190*/  HMMA.16816.F32 R20, R20, R14.reuse, R24 ;  /* 0x0000000e1414723c */ /* 0x088fee0000001818 */
[----:B------:R-:W-:Y:S01]  /*291a0*/  MOV R24, R16 ;  /* 0x0000001000187202 */ /* 0x000fe20000000f00 */
[----:B------:R-:W-:Y:S01]  /*291b0*/  IMAD.MOV.U32 R25, RZ, RZ, R17 ;  /* 0x000000ffff197224 */ /* 0x000fe200078e0011 */
[----:B------:R-:W-:Y:S01]  /*291c0*/  MOV R26, R18 ;  /* 0x00000012001a7202 */ /* 0x000fe20000000f00 */
[----:B------:R-:W-:Y:S11]  /*291d0*/  IMAD.MOV.U32 R27, RZ, RZ, R19 ;  /* 0x000000ffff1b7224 */ /* 0x000ff600078e0013 */
[----:B------:R-:W-:Y:S02]  /*291e0*/  @!UPT UIADD3 URZ, URZ, URZ, URZ ;  /* 0x0000003f3f3ff290 */ /* 0x000fe4000fffe03f */
[----:B------:R0:W-:Y:S01]  /*291f0*/  STL.64 [R1+0x110], R20 ;  /* 0x0001101401007387 */ /* 0x0001e20000100a00 */
[----:B------:R-:W-:Y:S01]  /*29200*/  MOV R29, R22 ;  /* 0x00000016001d7202 */ /* 0x000fe20000000f00 */
[----:B------:R-:W-:Y:S02]  /*29210*/  IMAD.MOV.U32 R28, RZ, RZ, R23 ;  /* 0x000000ffff1c7224 */ /* 0x000fe400078e0017 */
[----:B0-----:R-:W2:Y:S01]  /*29220*/  LDL.LU R20, [R1+0x50] ;  /* 0x0000500001147983 */ /* 0x001ea20000300800 */
[----:B------:R-:W2:Y:S02]  /*29230*/  LDL.LU R21, [R1+0x54] ;  /* 0x0000540001157983 */ /* 0x000ea40000300800 */
[----:B------:R-:W2:Y:S02]  /*29240*/  LDL.LU R22, [R1+0x58] ;  /* 0x0000580001167983 */ /* 0x000ea40000300800 */
[----:B------:R-:W2:Y:S01]  /*29250*/  LDL.LU R23, [R1+0x5c] ;  /* 0x00005c0001177983 */ /* 0x000ea20000300800 */
[----:B------:R-:W3:Y:S01]  /*29260*/  LDL.LU R16, [R1+0x4824] ;  /* 0x0048240001107983 */ /* 0x000ee20000300800 */
[----:B------:R-:W3:Y:S02]  /*29270*/  LDL.LU R17, [R1+0x4820] ;  /* 0x0048200001117983 */ /* 0x000ee40000300800 */
[----:B------:R-:W3:Y:S02]  /*29280*/  LDL.LU R18, [R1+0x481c] ;  /* 0x00481c0001127983 */ /* 0x000ee40000300800 */
[----:B------:R-:W3:Y:S01]  /*29290*/  LDL.LU R19, [R1+0x4818] ;  /* 0x0048180001137983 */ /* 0x000ee20000300800 */
[----:B------:R-:W-:Y:S01]  /*292a0*/  STL.64 [R1+0x47e0], R26 ;  /* 0x0047e01a01007387 */ /* 0x000fe20000100a00 */
        /* <DEDUP_REMOVED lines=8> */
[----:B------:R-:W2:Y:S02]  /*29330*/  LDL.LU R13, [R1+0x4808] ;  /* 0x00480800010d7983 */ /* 0x000ea40000300800 */
[----:B------:R-:W-:Y:S02]  /*29340*/  STL [R1+0x46f4], R29 ;  /* 0x0046f41d01007387 */ /* 0x000fe40000100800 */
[----:B------:R-:W-:Y:S01]  /*29350*/  STL [R1+0x46f0], R28 ;  /* 0x0046f01c01007387 */ /* 0x000fe20000100800 */
[-C--:B---3--:R-:W-:Y:S01]  /*29360*/  HMMA.16816.F32 R8, R16, R14.reuse, R8 ;  /* 0x0000000e1008723c */ /* 0x088fe20000001808 */
[----:B------:R-:W3:Y:S11]  /*29370*/  LDL.LU R16, [R1+0x60] ;  /* 0x0000600001107983 */ /* 0x000ef60000300800 */
[----:B------:R-:W-:Y:S11]  /*29380*/  @!UPT UIADD3 URZ, URZ, URZ, URZ ;  /* 0x0000003f3f3ff290 */ /* 0x000ff6000fffe03f */
[----:B------:R-:W-:Y:S01]  /*29390*/  STL.64 [R1+0x100], R8 ;  /* 0x0001000801007387 */ /* 0x000fe20000100a00 */
[----:B------:R0:W-:Y:S02]  /*293a0*/  STL.64 [R1+0x108], R10 ;  /* 0x0001080a01007387 */ /* 0x0001e40000100a00 */
[----:B------:R-:W3:Y:S01]  /*293b0*/  LDL.LU R17, [R1+0x64] ;  /* 0x0000640001117983 */ /* 0x000ee20000300800 */
[----:B--2---:R-:W-:Y:S01]  /*293c0*/  MOV R18, R12 ;  /* 0x0000000c00127202 */ /* 0x004fe20000000f00 */
[----:B------:R-:W-:Y:S01]  /*293d0*/  IMAD.MOV.U32 R19, RZ, RZ, R13 ;  /* 0x000000ffff137224 */ /* 0x000fe200078e000d */
[----:B------:R-:W2:Y:S01]  /*293e0*/  LDL.LU R12, [R1+0x4804] ;  /* 0x00480400010c7983 */ /* 0x000ea20000300800 */
[----:B------:R-:W2:Y:S03]  /*293f0*/  LDL.LU R13, [R1+0x4800] ;  /* 0x00480000010d7983 */ /* 0x000ea60000300800 */
[----:B------:R-:W-:Y:S04]  /*29400*/  STL.64 [R1+0x47d0], R18 ;  /* 0x0047d01201007387 */ /* 0x000fe80000100a00 */
[----:B0-----:R-:W0:Y:S04]  /*29410*/  S2R R10, SR_TID.X ;  /* 0x00000000000a7919 */ /* 0x001e280000002100 */
[----:B------:R-:W1:Y:S04]  /*29420*/  S2R R9, SR_TID.X ;  /* 0x0000000000097919 */ /* 0x000e680000002100 */
[----:B---3--:R3:W-:Y:S04]  /*29430*/  STL.64 [R1+0x47c8], R16 ;  /* 0x0047c81001007387 */ /* 0x0087e80000100a00 */
[----:B---3--:R-:W3:Y:S01]  /*29440*/  LDL.LU R16, [R1+0x70] ;  /* 0x0000700001107983 */ /* 0x008ee20000300800 */
[----:B------:R-:W3:Y:S02]  /*29450*/  LDL.LU R17, [R1+0x74] ;  /* 0x0000740001117983 */ /* 0x000ee40000300800 */
[----:B------:R-:W2:Y:S02]  /*29460*/  LDL.LU R18, [R1+0x78] ;  /* 0x0000780001127983 */ /* 0x000ea40000300800 */
[----:B------:R-:W2:Y:S01]  /*29470*/  LDL.LU R19, [R1+0x7c] ;  /* 0x00007c0001137983 */ /* 0x000ea20000300800 */
[----:B------:R-:W-:Y:S01]  /*29480*/  HMMA.16816.F32 R20, R4, R14, R20 ;  /* 0x0000000e0414723c */ /* 0x000fe20000001814 */
[----:B0-----:R-:W-:Y:S01]  /*29490*/  LOP3.LUT R11, R10, 0x7, RZ, 0xc0, !PT ;  /* 0x000000070a0b7812 */ /* 0x001fe200078ec0ff */
[C---:B-1----:R-:W-:Y:S01]  /*294a0*/  LOP3.LUT R10, R9.reuse, 0x10, RZ, 0xc0, !PT ;  /* 0x00000010090a7812 */ /* 0x042fe200078ec0ff */
[----:B------:R-:W-:-:S03]  /*294b0*/  SHF.L.U32 R9, R9, 0x1, RZ ;  /* 0x0000000109097819 */ /* 0x000fc600000006ff */
[----:B------:R-:W-:Y:S02]  /*294c0*/  IMAD R11, R11, 0x210, RZ ;  /* 0x000002100b0b7824 */ /* 0x000fe400078e02ff */
[----:B------:R-:W-:Y:S01]  /*294d0*/  IMAD.SHL.U32 R10, R10, 0x100, RZ ;  /* 0x000001000a0a7824 */ /* 0x000fe200078e00ff */
[----:B--2---:R-:W-:Y:S01]  /*294e0*/  STL.64 [R1+0x47f0], R18 ;  /* 0x0047f01201007387 */ /* 0x004fe20000100a00 */
[----:B---3--:R0:W-:Y:S03]  /*294f0*/  STL.64 [R1+0x47e8], R16 ;  /* 0x0047e81001007387 */ /* 0x0081e60000100a00 */
[----:B0-----:R-:W2:Y:S01]  /*29500*/  LDL.LU R16, [R1+0x40] ;  /* 0x0000400001107983 */ /* 0x001ea20000300800 */
[----:B------:R-:W2:Y:S02]  /*29510*/  LDL.LU R17, [R1+0x44] ;  /* 0x0000440001117983 */ /* 0x000ea40000300800 */
[----:B------:R-:W2:Y:S02]  /*29520*/  LDL.LU R18, [R1+0x48] ;  /* 0x0000480001127983 */ /* 0x000ea40000300800 */
[----:B------:R-:W2:Y:S01]  /*29530*/  LDL.LU R19, [R1+0x4c] ;  /* 0x00004c0001137983 */ /* 0x000ea20000300800 */
[----:B------:R-:W3:Y:S04]  /*29540*/  LDL.LU R4, [R1+0x90] ;  /* 0x0000900001047983 */ /* 0x000ee80000300800 */
[----:B------:R-:W-:Y:S02]  /*29550*/  STL.64 [R1+0xa0], R20 ;  /* 0x0000a01401007387 */ /* 0x000fe40000100a00 */
[----:B------:R0:W-:Y:S02]  /*29560*/  STL.64 [R1+0xa8], R22 ;  /* 0x0000a81601007387 */ /* 0x0001e40000100a00 */
[----:B------:R-:W3:Y:S01]  /*29570*/  LDL.LU R5, [R1+0x94] ;  /* 0x0000940001057983 */ /* 0x000ee20000300800 */
[----:B0-----:R-:W-:-:S04]  /*29580*/  LOP3.LUT R23, R11, 0x10, R9, 0x78, !PT ;  /* 0x000000100b177812 */ /* 0x001fc800078e7809 */
[----:B------:R-:W-:-:S04]  /*29590*/  LOP3.LUT R23, R23, R10, RZ, 0xfc, !PT ;  /* 0x0000000a17177212 */ /* 0x000fc800078efcff */
[----:B------:R-:W-:-:S05]  /*295a0*/  LOP3.LUT R23, R23, 0x20, RZ, 0x3c, !PT ;  /* 0x0000002017177812 */ /* 0x000fca00078e3cff */
[----:B------:R-:W0:Y:S02]  /*295b0*/  LDSM.16.MT88.4 R8, [R23+0x24000] ;  /* 0x024000001708783b */ /* 0x000e240000004200 */
[----:B0-----:R-:W-:Y:S01]  /*295c0*/  MOV R15, R8 ;  /* 0x00000008000f7202 */ /* 0x001fe20000000f00 */
[----:B------:R-:W-:Y:S02]  /*295d0*/  IMAD.MOV.U32 R14, RZ, RZ, R9 ;  /* 0x000000ffff0e7224 */ /* 0x000fe400078e0009 */
[----:B------:R-:W2:Y:S01]  /*295e0*/  LDL.LU.64 R8, [R1+0x47f8] ;  /* 0x0047f80001087983 */ /* 0x000ea20000300a00 */
[----:B------:R-:W-:Y:S01]  /*295f0*/  MOV R6, R13 ;  /* 0x0000000d00067202 */ /* 0x000fe20000000f00 */
[----:B------:R-:W-:Y:S01]  /*29600*/  IMAD.MOV.U32 R7, RZ, RZ, R12 ;  /* 0x000000ffff077224 */ /* 0x000fe200078e000c */
[----:B------:R-:W-:Y:S01]  /*29610*/  MOV R13, R10 ;  /* 0x0000000a000d7202 */ /* 0x000fe20000000f00 */
[----:B------:R-:W-:Y:S01]  /*29620*/  IMAD.MOV.U32 R12, RZ, RZ, R11 ;  /* 0x000000ffff0c7224 */ /* 0x000fe200078e000b */
[-C--:B--2---:R-:W-:Y:S01]  /*29630*/  HMMA.16816.F32 R24, R24, R8.reuse, R16 ;  /* 0x000000081818723c */ /* 0x084fe20000001810 */
[----:B------:R-:W2:Y:S01]  /*29640*/  LDL.LU.64 R18, [R1+0x47f0] ;  /* 0x0047f00001127983 */ /* 0x000ea20000300a00 */
[----:B------:R-:W2:Y:S11]  /*29650*/  LDL.LU.64 R16, [R1+0x47e8] ;  /* 0x0047e80001107983 */ /* 0x000eb60000300a00 */
[----:B------:R-:W-:Y:S10]  /*29660*/  @!UPT UIADD3 URZ, URZ, URZ, URZ ;  /* 0x0000003f3f3ff290 */ /* 0x000ff4000fffe03f */
[----:B------:R-:W-:Y:S01]  /*29670*/  STL.64 [R1+0x50], R24 ;  /* 0x0000501801007387 */ /* 0x000fe20000100a00 */
[----:B------:R-:W-:Y:S02]  /*29680*/  STL.64 [R1+0x58], R26 ;  /* 0x0000581a01007387 */ /* 0x000fe40000100a00 */
[----:B------:R-:W0:Y:S02]  /*29690*/  LDSM.16.MT88.4 R24, [R23+0x24080] ;  /* 0x024080001718783b */ /* 0x000e240000004200 */
[----:B0-----:R-:W-:Y:S02]  /*296a0*/  MOV R29, R26 ;  /* 0x0000001a001d7202 */ /* 0x001fe40000000f00 */
[----:B------:R-:W-:Y:S01]  /*296b0*/  IMAD.MOV.U32 R28, RZ, RZ, R27 ;  /* 0x000000ffff1c7224 */ /* 0x000fe200078e001b */
[----:B------:R-:W-:Y:S01]  /*296c0*/  MOV R10, R24 ;  /* 0x00000018000a7202 */ /* 0x000fe20000000f00 */
[----:B------:R-:W-:Y:S01]  /*296d0*/  IMAD.MOV.U32 R11, RZ, RZ, R25 ;  /* 0x000000ffff0b7224 */ /* 0x000fe200078e0019 */
[----:B------:R-:W2:Y:S01]  /*296e0*/  LDL.LU.64 R26, [R1+0x47e0] ;  /* 0x0047e000011a7983 */ /* 0x000ea20000300a00 */
[----:B------:R-:W2:Y:S02]  /*296f0*/  LDL.LU.64 R24, [R1+0x47d8] ;  /* 0x0047d80001187983 */ /* 0x000ea40000300a00 */
[----:B------:R-:W-:Y:S02]  /*29700*/  STL [R1+0x47a0], R28 ;  /* 0x0047a01c01007387 */ /* 0x000fe40000100800 */
[----:B------:R-:W-:Y:S01]  /*29710*/  STL [R1+0x479c], R10 ;  /* 0x00479c0a01007387 */ /* 0x000fe20000100800 */
[----:B------:R-:W-:Y:S01]  /*29720*/  STL [R1+0x4798], R11 ;  /* 0x0047980b01007387 */ /* 0x000fe20000100800 */
[----:B------:R-:W-:Y:S01]  /*29730*/  STL [R1+0x4794], R29 ;  /* 0x0047941d01007387 */ /* 0x000fe20000100800 */
[----:B--2---:R-:W-:Y:S02]  /*29740*/  HMMA.16816.F32 R24, R24, R8, R16 ;  /* 0x000000081818723c */ /* 0x004fe40000001810 */
[----:B------:R-:W2:Y:S01]  /*29750*/  LDL.LU.64 R18, [R1+0x47d0] ;  /* 0x0047d00001127983 */ /* 0x000ea20000300a00 */
[----:B------:R-:W2:Y:S11]  /*29760*/  LDL.LU.64 R16, [R1+0x47c8] ;  /* 0x0047c80001107983 */ /* 0x000eb60000300a00 */
[----:B------:R-:W-:Y:S09]  /*29770*/  @!UPT UIADD3 URZ, URZ, URZ, URZ ;  /* 0x0000003f3f3ff290 */ /* 0x000ff2000fffe03f */
[----:B------:R-:W-:Y:S01]  /*29780*/  STL.64 [R1+0xe0], R24 ;  /* 0x0000e01801007387 */ /* 0x000fe20000100a00 */
[----:B------:R-:W-:Y:S02]  /*29790*/  STL.64 [R1+0xe8], R26 ;  /* 0x0000e81a01007387 */ /* 0x000fe40000100a00 */
[----:B------:R-:W0:Y:S02]  /*297a0*/  LDSM.16.MT88.4 R24, [R23+0x24100] ;  /* 0x024100001718783b */ /* 0x000e240000004200 */
[----:B------:R-:W1:Y:S04]  /*297b0*/  LDSM.16.MT88.4 R20, [R23+0x24180] ;  /* 0x024180001714783b */ /* 0x000e680000004200 */
[----:B0-----:R0:W-:Y:S01]  /*297c0*/  STL [R1+0x38], R26 ;  /* 0x0000381a01007387 */ /* 0x0011e20000100800 */
[----:B------:R-:W-:-:S02]  /*297d0*/  MOV R3, R27 ;  /* 0x0000001b00037202 */ /* 0x000fc40000000f00 */
[----:B------:R-:W-:Y:S01]  /*297e0*/  MOV R11, R24 ;  /* 0x00000018000b7202 */ /* 0x000fe20000000f00 */
[----:B------:R-:W-:Y:S02]  /*297f0*/  IMAD.MOV.U32 R29, RZ, RZ, R25 ;  /* 0x000000ffff1d7224 */ /* 0x000fe400078e0019 */
[----:B-1----:R-:W-:Y:S01]  /*29800*/  IMAD.MOV.U32 R28, RZ, RZ, R22 ;  /* 0x000000ffff1c7224 */ /* 0x002fe200078e0016 */
[----:B------:R-:W-:Y:S01]  /*29810*/  MOV R10, R23 ;  /* 0x00000017000a7202 */ /* 0x000fe20000000f00 */
[----:B0-----:R-:W2:Y:S01]  /*29820*/  LDL.LU.64 R26, [R1+0x47c0] ;  /* 0x0047c000011a7983 */ /* 0x001ea20000300a00 */
[----:B------:R-:W2:Y:S02]  /*29830*/  LDL.LU.64 R24, [R1+0x47b8] ;  /* 0x0047b80001187983 */ /* 0x000ea40000300a00 */
[----:B------:R0:W-:Y:S02]  /*29840*/  STL.64 [R1+0x20], R20 ;  /* 0x0000201401007387 */ /* 0x0001e40000100a00 */
[----:B------:R-:W3:Y:S01]  /*29850*/  LDL.LU.64 R22, [R1+0x47b0] ;  /* 0x0047b00001167983 */ /* 0x000ee20000300a00 */
[----:B0-----:R-:W3:Y:S02]  /*29860*/  LDL.LU.64 R20, [R1+0x47a8] ;  /* 0x0047a80001147983 */ /* 0x001ee40000300a00 */
[-C--:B---3--:R-:W-:Y:S02]  /*29870*/  HMMA.16816.F32 R20, R20, R8.reuse, R4 ;  /* 0x000000081414723c */ /* 0x088fe40000001804 */
[----:B------:R-:W0:Y:S06]  /*29880*/  LDSM.16.MT88.4 R4, [R2+0x24000] ;  /* 0x024000000204783b */ /* 0x000e2c0000004200 */
[----:B--2---:R-:W-:Y:S07]  /*29890*/  HMMA.16816.F32 R16, R24, R8, R16 ;  /* 0x000000081810723c */ /* 0x004fee0000001810 */
[----:B0-----:R-:W-:Y:S01]  /*298a0*/  IMAD.MOV.U32 R27, RZ, RZ, R4 ;  /* 0x000000ffff1b7224 */ /* 0x001fe200078e0004 */
[----:B------:R-:W-:Y:S01]  /*298b0*/  MOV R26, R5 ;  /* 0x00000005001a7202 */ /* 0x000fe20000000f00 */
[----:B------:R-:W-:Y:S01]  /*298c0*/  IMAD.MOV.U32 R25, RZ, RZ, R6 ;  /* 0x000000ffff197224 */ /* 0x000fe200078e0006 */
[----:B------:R-:W-:-:S02]  /*298d0*/  MOV R24, R7 ;  /* 0x0000000700187202 */ /* 0x000fc40000000f00 */
[----:B------:R-:W0:Y:S04]  /*298e0*/  LDSM.16.MT88.4 R4, [R2+0x24080] ;  /* 0x024080000204783b */ /* 0x000e280000004200 */
[----:B------:R-:W-:Y:S01]  /*298f0*/  STL.64 [R1+0x80], R20 ;  /* 0x0000801401007387 */ /* 0x000fe20000100a00 */
[----:B------:R-:W-:Y:S06]  /*29900*/  STL.64 [R1+0x88], R22 ;  /* 0x0000881601007387 */ /* 0x000fec0000100a00 */
[----:B------:R-:W-:Y:S02]  /*29910*/  STL.64 [R1+0x70], R16 ;  /* 0x0000701001007387 */ /* 0x000fe40000100a00 */
[----:B------:R-:W-:Y:S02]  /*29920*/  STL.64 [R1+0x78], R18 ;  /* 0x0000781201007387 */ /* 0x000fe40000100a00 */
[----:B------:R-:W-:Y:S04]  /*29930*/  LDSM.16.MT88.4 R16, [R2+0x24180] ;  /* 0x024180000210783b */ /* 0x000fe80000004200 */
[----:B----4-:R-:W-:Y:S04]  /*29940*/  LDSM.16.MT88.4 R20, [R0+0x24000] ;  /* 0x024000000014783b */ /* 0x010fe80000004200 */
[----:B0-----:R0:W-:Y:S01]  /*29950*/  STL.64 [R1+0x4720], R6 ;  /* 0x0047200601007387 */ /* 0x0011e20000100a00 */
[----:B------:R1:W-:Y:S02]  /*29960*/  STL.64 [R1+0x4718], R4 ;  /* 0x0047180401007387 */ /* 0x0003e40000100a00 */
[----:B0-----:R-:W-:-:S02]  /*29970*/  IMAD.MOV.U32 R6, RZ, RZ, R13 ;  /* 0x000000ffff067224 */ /* 0x001fc400078e000d */
[----:B-1----:R-:W-:Y:S01]  /*29980*/  IMAD.MOV.U32 R4, RZ, RZ, R15 ;  /* 0x000000ffff047224 */ /* 0x002fe200078e000f */
[----:B------:R-:W-:Y:S02]  /*29990*/  MOV R5, R14 ;  /* 0x0000000e00057202 */ /* 0x000fe40000000f00 */
[----:B------:R-:W-:Y:S02]  /*299a0*/  MOV R7, R12 ;  /* 0x0000000c00077202 */ /* 0x000fe40000000f00 */
[----:B------:R-:W0:Y:S04]  /*299b0*/  LDSM.16.MT88.4 R12, [R2+0x24100] ;  /* 0x02410000020c783b */ /* 0x000e280000004200 */
[----:B0-----:R-:W-:Y:S01]  /*299c0*/  STL.64 [R1+0x4710], R14 ;  /* 0x0047100e01007387 */ /* 0x001fe20000100a00 */
[----:B------:R0:W-:Y:S03]  /*299d0*/  STL.64 [R1+0x4708], R12 ;  /* 0x0047080c01007387 */ /* 0x0001e60000100a00 */
[----:B0-----:R-:W2:Y:S01]  /*299e0*/  LDL.LU R12, [R1+0x190] ;  /* 0x00019000010c7983 */ /* 0x001ea20000300800 */
[----:B------:R-:W2:Y:S02]  /*299f0*/  LDL.LU R13, [R1+0x194] ;  /* 0x00019400010d7983 */ /* 0x000ea40000300800 */
[----:B------:R-:W2:Y:S02]  /*29a00*/  LDL.LU R14, [R1+0x198] ;  /* 0x00019800010e7983 */ /* 0x000ea40000300800 */
[----:B------:R-:W2:Y:S01]  /*29a10*/  LDL.LU R15, [R1+0x19c] ;  /* 0x00019c00010f7983 */ /* 0x000ea20000300800 */
[----:B------:R-:W-:Y:S01]  /*29a20*/  STL.64 [R1+0x4700], R18 ;  /* 0x0047001201007387 */ /* 0x000fe20000100a00 */
[----:B------:R-:W-:Y:S02]  /*29a30*/  STL.64 [R1+0x46f8], R16 ;  /* 0x0046f81001007387 */ /* 0x000fe40000100a00 */
[----:B------:R-:W-:Y:S02]  /*29a40*/  STL [R1+0x46b8], R2 ;  /* 0x0046b80201007387 */ /* 0x000fe40000100800 */
[----:B------:R-:W-:Y:S01]  /*29a50*/  STL.64 [R1+0x46e8], R22 ;  /* 0x0046e81601007387 */ /* 0x000fe20000100a00 */
[----:B------:R-:W-:Y:S01]  /*29a60*/  STL.64 [R1+0x46e0], R20 ;  /* 0x0046e01401007387 */ /* 0x000fe20000100a00 */
[----:B--2---:R-:W-:Y:S07]  /*29a70*/  HMMA.16816.F32 R12, R4, R8, R12 ;  /* 0x00000008040c723c */ /* 0x004fee000000180c */
[----:B------:R-:W-:Y:S01]  /*29a80*/  IMAD.MOV.U32 R6, RZ, RZ, R25 ;  /* 0x000000ffff067224 */ /* 0x000fe200078e0019 */
[----:B------:R-:W-:Y:S01]  /*29a90*/  MOV R7, R24 ;  /* 0x0000001800077202 */ /* 0x000fe20000000f00 */
[----:B------:R-:W-:Y:S01]  /*29aa0*/  IMAD.MOV.U32 R4, RZ, RZ, R27 ;  /* 0x000000ffff047224 */ /* 0x000fe200078e001b */
[----:B------:R-:W-:-:S02]  /*29ab0*/  MOV R5, R26 ;  /* 0x0000001a00057202 */ /* 0x000fc40000000f00 */
[----:B------:R-:W0:Y:S11]  /*29ac0*/  LDSM.16.MT88.4 R24, [R0+0x24080] ;  /* 0x024080000018783b */ /* 0x000e360000004200 */
[----:B------:R-:W-:Y:S01]  /*29ad0*/  STL.64 [R1+0x60], R12 ;  /* 0x0000600c01007387 */ /* 0x000fe20000100a00 */
[----:B------:R-:W-:Y:S02]  /*29ae0*/  STL.64 [R1+0x68], R14 ;  /* 0x0000680e01007387 */ /* 0x000fe40000100a00 */
[----:B------:R-:W-:Y:S02]  /*29af0*/  STL.64 [R1+0x4740], R6 ;  /* 0x0047400601007387 */ /* 0x000fe40000100a00 */
[----:B------:R1:W-:Y:S02]  /*29b00*/  STL.64 [R1+0x4738], R4 ;  /* 0x0047380401007387 */ /* 0x0003e40000100a00 */
[----:B-1----:R-:W2:Y:S01]  /*29b10*/  LDL.LU R4, [R1+0x20] ;  /* 0x0000200001047983 */ /* 0x002ea20000300800 */
[----:B------:R-:W2:Y:S02]  /*29b20*/  LDL.LU R5, [R1+0x24] ;  /* 0x0000240001057983 */ /* 0x000ea40000300800 */
[----:B------:R-:W-:Y:S01]  /*29b30*/  IMAD.MOV.U32 R6, RZ, RZ, R28 ;  /* 0x000000ffff067224 */ /* 0x000fe200078e001c */
[----:B------:R-:W-:Y:S01]  /*29b40*/  MOV R7, R10 ;  /* 0x0000000a00077202 */ /* 0x000fe20000000f00 */
[----:B------:R-:W3:Y:S01]  /*29b50*/  LDL.LU R28, [R1+0x47a0] ;  /* 0x0047a000011c7983 */ /* 0x000ee20000300800 */
[----:B------:R-:W4:Y:S03]  /*29b60*/  LDL.LU R10, [R1+0x479c] ;  /* 0x00479c00010a7983 */ /* 0x000f260000300800 */
[----:B------:R-:W-:Y:S04]  /*29b70*/  STL.64 [R1+0x4750], R6 ;  /* 0x0047500601007387 */ /* 0x000fe80000100a00 */
[----:B--2---:R1:W-:Y:S02]  /*29b80*/  STL.64 [R1+0x4748], R4 ;  /* 0x0047480401007387 */ /* 0x0043e40000100a00 */
[----:B-1----:R-:W-:Y:S01]  /*29b90*/  IMAD.MOV.U32 R4, RZ, RZ, R11 ;  /* 0x000000ffff047224 */ /* 0x002fe200078e000b */
[----:B------:R-:W-:Y:S01]  /*29ba0*/  MOV R5, R29 ;  /* 0x0000001d00057202 */ /* 0x000fe20000000f00 */
[----:B------:R-:W2:Y:S01]  /*29bb0*/  LDL.LU R11, [R1+0x4798] ;  /* 0x00479800010b7983 */ /* 0x000ea20000300800 */
[----:B------:R-:W2:Y:S02]  /*29bc0*/  LDL.LU R29, [R1+0x4794] ;  /* 0x00479400011d7983 */ /* 0x000ea40000300800 */
[----:B------:R-:W2:Y:S02]  /*29bd0*/  LDL.LU R6, [R1+0x38] ;  /* 0x0000380001067983 */ /* 0x000ea40000300800 */
[----:B------:R-:W-:-:S02]  /*29be0*/  IMAD.MOV.U32 R7, RZ, RZ, R3 ;  /* 0x000000ffff077224 */ /* 0x000fc400078e0003 */
[----:B------:R-:W3:Y:S04]  /*29bf0*/  LDL.LU R3, [R1+0x4790] ;  /* 0x0047900001037983 */ /* 0x000ee80000300800 */
[----:B--2---:R-:W-:Y:S01]  /*29c00*/  STL.64 [R1+0x4770], R6 ;  /* 0x0047700601007387 */ /* 0x004fe20000100a00 */
[----:B------:R4:W-:Y:S02]  /*29c10*/  STL.64 [R1+0x4768], R4 ;  /* 0x0047680401007387 */ /* 0x0009e40000100a00 */
[----:B----4-:R-:W-:Y:S01]  /*29c20*/  MOV R4, R10 ;  /* 0x0000000a00047202 */ /* 0x010fe20000000f00 */
[----:B------:R-:W-:Y:S01]  /*29c30*/  IMAD.MOV.U32 R5, RZ, RZ, R11 ;  /* 0x000000ffff057224 */ /* 0x000fe200078e000b */
[----:B------:R-:W2:Y:S01]  /*29c40*/  LDL.LU R10, [R1+0x478c] ;  /* 0x00478c00010a7983 */ /* 0x000ea20000300800 */
[----:B------:R-:W4:Y:S02]  /*29c50*/  LDL.LU R11, [R1+0x4788] ;  /* 0x00478800010b7983 */ /* 0x000f240000300800 */
[----:B------:R-:W2:Y:S02]  /*29c60*/  LDL.LU R12, [R1+0x160] ;  /* 0x00016000010c7983 */ /* 0x000ea40000300800 */
[----:B------:R-:W2:Y:S01]  /*29c70*/  LDL.LU R13, [R1+0x164] ;  /* 0x00016400010d7983 */ /* 0x000ea20000300800 */
[----:B------:R-:W2:Y:S01]  /*29c80*/  LDL.LU R14, [R1+0x168] ;  /* 0x00016800010e7983 */ /* 0x000ea20000300800 */
[----:B------:R-:W2:Y:S03]  /*29c90*/  LDL.LU R15, [R1+0x16c] ;  /* 0x00016c00010f7983 */ /* 0x000ea60000300800 */
[----:B--2---:R-:W-:Y:S01]  /*29ca0*/  STL.64 [R1+0x4730], R14 ;  /* 0x0047300e01007387 */ /* 0x004fe20000100a00 */
[----:B------:R1:W-:Y:S03]  /*29cb0*/  STL.64 [R1+0x4728], R12 ;  /* 0x0047280c01007387 */ /* 0x0003e60000100a00 */
[----:B-1----:R-:W2:Y:S01]  /*29cc0*/  LDL.LU R12, [R1+0x180] ;  /* 0x00018000010c7983 */ /* 0x002ea20000300800 */
[----:B------:R-:W2:Y:S02]  /*29cd0*/  LDL.LU R13, [R1+0x184] ;  /* 0x00018400010d7983 */ /* 0x000ea40000300800 */
[----:B------:R-:W2:Y:S02]  /*29ce0*/  LDL.LU R14, [R1+0x188] ;  /* 0x00018800010e7983 */ /* 0x000ea40000300800 */
[----:B------:R-:W2:Y:S02]  /*29cf0*/  LDL.LU R15, [R1+0x18c] ;  /* 0x00018c00010f7983 */ /* 0x000ea40000300800 */
[----:B--2---:R-:W-:Y:S01]  /*29d00*/  STL.64 [R1+0x4760], R14 ;  /* 0x0047600e01007387 */ /* 0x004fe20000100a00 */
[----:B------:R1:W-:Y:S03]  /*29d10*/  STL.64 [R1+0x4758], R12 ;  /* 0x0047580c01007387 */ /* 0x0003e60000100a00 */
[----:B-1----:R-:W2:Y:S01]  /*29d20*/  LDL.LU R12, [R1+0xb0] ;  /* 0x0000b000010c7983 */ /* 0x002ea20000300800 */
[----:B------:R-:W2:Y:S02]  /*29d30*/  LDL.LU R13, [R1+0xb4] ;  /* 0x0000b400010d7983 */ /* 0x000ea40000300800 */
[----:B------:R-:W2:Y:S02]  /*29d40*/  LDL.LU R14, [R1+0xb8] ;  /* 0x0000b800010e7983 */ /* 0x000ea40000300800 */
[----:B------:R-:W2:Y:S01]  /*29d50*/  LDL.LU R15, [R1+0xbc] ;  /* 0x0000bc00010f7983 */ /* 0x000ea20000300800 */
[----:B------:R-:W-:Y:S01]  /*29d60*/  MOV R6, R29 ;  /* 0x0000001d00067202 */ /* 0x000fe20000000f00 */
[----:B---3--:R-:W-:Y:S01]  /*29d70*/  IMAD.MOV.U32 R7, RZ, RZ, R28 ;  /* 0x000000ffff077224 */ /* 0x008fe200078e001c */
[----:B--2---:R-:W-:Y:S01]  /*29d80*/  STL.64 [R1+0x4780], R14 ;  /* 0x0047800e01007387 */ /* 0x004fe20000100a00 */
[----:B------:R1:W-:Y:S03]  /*29d90*/  STL.64 [R1+0x4778], R12 ;  /* 0x0047780c01007387 */ /* 0x0003e60000100a00 */
[----:B-1----:R-:W2:Y:S01]  /*29da0*/  LDL.LU R12, [R1+0x170] ;  /* 0x00017000010c7983 */ /* 0x002ea20000300800 */
[----:B------:R-:W2:Y:S02]  /*29db0*/  LDL.LU R13, [R1+0x174] ;  /* 0x00017400010d7983 */ /* 0x000ea40000300800 */
[----:B------:R-:W2:Y:S02]  /*29dc0*/  LDL.LU R14, [R1+0x178] ;  /* 0x00017800010e7983 */ /* 0x000ea40000300800 */
[----:B------:R-:W2:Y:S01]  /*29dd0*/  LDL.LU R15, [R1+0x17c] ;  /* 0x00017c00010f7983 */ /* 0x000ea20000300800 */
[----:B------:R-:W3:Y:S01]  /*29de0*/  LDL.LU R16, [R1+0x120] ;  /* 0x0001200001107983 */ /* 0x000ee20000300800 */
[----:B------:R-:W3:Y:S02]  /*29df0*/  LDL.LU R17, [R1+0x124] ;  /* 0x0001240001117983 */ /* 0x000ee40000300800 */
[----:B------:R-:W3:Y:S02]  /*29e00*/  LDL.LU R18, [R1+0x128] ;  /* 0x0001280001127983 */ /* 0x000ee40000300800 */
[----:B------:R-:W3:Y:S01]  /*29e10*/  LDL.LU R19, [R1+0x12c] ;  /* 0x00012c0001137983 */ /* 0x000ee20000300800 */
[----:B------:R-:W3:Y:S01]  /*29e20*/  LDL.LU R20, [R1+0x140] ;  /* 0x0001400001147983 */ /* 0x000ee20000300800 */
[----:B------:R-:W3:Y:S02]  /*29e30*/  LDL.LU R21, [R1+0x144] ;  /* 0x0001440001157983 */ /* 0x000ee40000300800 */
[----:B0-----:R0:W-:Y:S02]  /*29e40*/  STL [R1+0x46dc], R24 ;  /* 0x0046dc1801007387 */ /* 0x0011e40000100800 */
[----:B------:R1:W-:Y:S01]  /*29e50*/  STL [R1+0x46d8], R25 ;  /* 0x0046d81901007387 */ /* 0x0003e20000100800 */
[----:B------:R4:W-:Y:S01]  /*29e60*/  STL [R1+0x46d4], R26 ;  /* 0x0046d41a01007387 */ /* 0x0009e20000100800 */
[----:B------:R4:W-:Y:S03]  /*29e70*/  STL [R1+0x46d0], R27 ;  /* 0x0046d01b01007387 */ /* 0x0009e60000100800 */
[----:B0-----:R-:W3:Y:S01]  /*29e80*/  LDL.LU R24, [R1+0x150] ;  /* 0x0001500001187983 */ /* 0x001ee20000300800 */
[----:B-1----:R-:W3:Y:S02]  /*29e90*/  LDL.LU R25, [R1+0x154] ;  /* 0x0001540001197983 */ /* 0x002ee40000300800 */
[----:B----4-:R-:W3:Y:S02]  /*29ea0*/  LDL.LU R26, [R1+0x158] ;  /* 0x00015800011a7983 */ /* 0x010ee40000300800 */
[----:B------:R-:W3:Y:S01]  /*29eb0*/  LDL.LU R27, [R1+0x15c] ;  /* 0x00015c00011b7983 */ /* 0x000ee20000300800 */
[-C--:B--2---:R-:W-:Y:S01]  /*29ec0*/  HMMA.16816.F32 R4, R4, R8.reuse, R12 ;  /* 0x000000080404723c */ /* 0x084fe2000000180c */
[----:B------:R-:W2:Y:S01]  /*29ed0*/  LDL.LU.64 R14, [R1+0x4780] ;  /* 0x00478000010e7983 */ /* 0x000ea20000300a00 */
[----:B------:R-:W2:Y:S11]  /*29ee0*/  LDL.LU.64 R12, [R1+0x4778] ;  /* 0x00477800010c7983 */ /* 0x000eb60000300a00 */
[----:B------:R-:W-:Y:S10]  /*29ef0*/  @!UPT UIADD3 URZ, URZ, URZ, URZ ;  /* 0x0000003f3f3ff290 */ /* 0x000ff4000fffe03f */
[----:B------:R-:W-:Y:S01]  /*29f00*/  STL.64 [R1+0xd0], R4 ;  /* 0x0000d00401007387 */ /* 0x000fe20000100a00 */
[----:B------:R-:W-:Y:S02]  /*29f10*/  STL.64 [R1+0xd8], R6 ;  /* 0x0000d80601007387 */ /* 0x000fe40000100a00 */
[----:B------:R-:W0:Y:S02]  /*29f20*/  LDSM.16.MT88.4 R4, [R0+0x24100] ;  /* 0x024100000004783b */ /* 0x000e240000004200 */
[----:B0-----:R-:W-:Y:S01]  /*29f30*/  MOV R29, R6 ;  /* 0x00000006001d7202 */ /* 0x001fe20000000f00 */
        /* <DEDUP_REMOVED lines=8> */
[----:B------:R-:W-:Y:S01]  /*29fc0*/  STL.64 [R1+0xb0], R4 ;  /* 0x0000b00401007387 */ /* 0x000fe20000100a00 */
[----:B------:R0:W-:Y:S03]  /*29fd0*/  STL.64 [R1+0xb8], R6 ;  /* 0x0000b80601007387 */ /* 0x0001e60000100a00 */
[----:B0-----:R-:W3:Y:S01]  /*29fe0*/  LDL.LU.64 R6, [R1+0x4750] ;  /* 0x0047500001067983 */ /* 0x001ee20000300a00 */
[----:B------:R-:W3:Y:S01]  /*29ff0*/  LDL.LU.64 R4, [R1+0x4748] ;  /* 0x0047480001047983 */ /* 0x000ee20000300a00 */
[----:B------:R-:W-:Y:S01]  /*2a000*/  MOV R22, R11 ;  /* 0x0000000b00167202 */ /* 0x000fe20000000f00 */
[----:B------:R-:W-:Y:S01]  /*2a010*/  IMAD.MOV.U32 R23, RZ, RZ, R10 ;  /* 0x000000ffff177224 */ /* 0x000fe200078e000a */
[-C--:B---3--:R-:W-:Y:S01]  /*2a020*/  HMMA.16816.F32 R24, R4, R8.reuse, R24 ;  /* 0x000000080418723c */ /* 0x088fe20000001818 */
[----:B------:R-:W0:Y:S11]  /*2a030*/  LDSM.16.MT88.4 R4, [R0+0x24180] ;  /* 0x024180000004783b */ /* 0x000e360000004200 */
[----:B------:R-:W-:Y:S11]  /*2a040*/  @!UPT UIADD3 URZ, URZ, URZ, URZ ;  /* 0x0000003f3f3ff290 */ /* 0x000ff6000fffe03f */
[----:B------:R-:W-:Y:S01]  /*2a050*/  STL.64 [R1+0x90], R24 ;  /* 0x0000901801007387 */ /* 0x000fe20000100a00 */
[----:B------:R-:W-:Y:S01]  /*2a060*/  STL.64 [R1+0x98], R26 ;  /* 0x0000981a01007387 */ /* 0x000fe20000100a00 */
[----:B0-----:R-:W-:Y:S01]  /*2a070*/  MOV R2, R5 ;  /* 0x0000000500027202 */ /* 0x001fe20000000f00 */
[----:B------:R-:W-:Y:S01]  /*2a080*/  IMAD.MOV.U32 R10, RZ, RZ, R6 ;  /* 0x000000ffff0a7224 */ /* 0x000fe200078e0006 */
[----:B------:R-:W-:Y:S01]  /*2a090*/  STL [R1+0x20], R4 ;  /* 0x0000200401007387 */ /* 0x000fe20000100800 */
[----:B------:R-:W-:Y:S02]  /*2a0a0*/  MOV R11, R7 ;  /* 0x00000007000b7202 */ /* 0x000fe40000000f00 */
[----:B------:R-:W0:Y:S04]  /*2a0b0*/  LDSM.16.MT88.4 R4, [R3+0x26000] ;  /* 0x026000000304783b */ /* 0x000e280000004200 */
[----:B------:R1:W-:Y:S02]  /*2a0c0*/  STL [R1+0x4668], R0 ;  /* 0x0046680001007387 */ /* 0x0003e40000100800 */
[----:B0-----:R-:W-:Y:S01]  /*2a0d0*/  IMAD.MOV.U32 R26, RZ, RZ, R6 ;  /* 0x000000ffff1a7224 */ /* 0x001fe200078e0006 */
[----:B------:R-:W-:Y:S01]  /*2a0e0*/  MOV R27, R7 ;  /* 0x00000007001b7202 */ /* 0x000fe20000000f00 */
[----:B------:R-:W-:Y:S01]  /*2a0f0*/  IMAD.MOV.U32 R24, RZ, RZ, R4 ;  /* 0x000000ffff187224 */ /* 0x000fe200078e0004 */
[----:B------:R-:W-:Y:S01]  /*2a100*/  MOV R25, R5 ;  /* 0x0000000500197202 */ /* 0x000fe20000000f00 */
[----:B------:R-:W2:Y:S01]  /*2a110*/  LDL.LU.64 R6, [R1+0x4740] ;  /* 0x0047400001067983 */ /* 0x000ea20000300a00 */
[----:B------:R-:W2:Y:S02]  /*2a120*/  LDL.LU.64 R4, [R1+0x4738] ;  /* 0x0047380001047983 */ /* 0x000ea40000300a00 */
[-C--:B--2---:R-:W-:Y:S01]  /*2a130*/  HMMA.16816.F32 R4, R4, R8.reuse, R12 ;  /* 0x000000080404723c */ /* 0x084fe2000000180c */
[----:B------:R-:W2:Y:S01]  /*2a140*/  LDL.LU.64 R14, [R1+0x4730] ;  /* 0x00473000010e7983 */ /* 0x000ea20000300a00 */
[----:B------:R-:W2:Y:S11]  /*2a150*/  LDL.LU.64 R12, [R1+0x4728] ;  /* 0x00472800010c7983 */ /* 0x000eb60000300a00 */
[----:B------:R-:W-:Y:S10]  /*2a160*/  @!UPT UIADD3 URZ, URZ, URZ, URZ ;  /* 0x0000003f3f3ff290 */ /* 0x000ff4000fffe03f */
[----:B------:R-:W-:Y:S01]  /*2a170*/  STL.64 [R1+0xf0], R4 ;  /* 0x0000f00401007387 */ /* 0x000fe20000100a00 */
[----:B------:R0:W-:Y:S02]  /*2a180*/  STL [R1+0xf8], R6 ;  /* 0x0000f80601007387 */ /* 0x0001e40000100800 */
[----:B-1----:R-:W-:Y:S02]  /*2a190*/  IMAD.MOV.U32 R0, RZ, RZ, R7 ;  /* 0x000000ffff007224 */ /* 0x002fe400078e0007 */
[----:B0-----:R-:W2:Y:S01]  /*2a1a0*/  LDL.LU.64 R6, [R1+0x4720] ;  /* 0x0047200001067983 */ /* 0x001ea20000300a00 */
[----:B------:R-:W2:Y:S02]  /*2a1b0*/  LDL.LU.64 R4, [R1+0x4718] ;  /* 0x0047180001047983 */ /* 0x000ea40000300a00 */
[----:B------:R-:W-:Y:S01]  /*2a1c0*/  STL [R1+0x466c], R0 ;  /* 0x00466c0001007387 */ /* 0x000fe20000100800 */
[-C--:B--2---:R-:W-:Y:S01]  /*2a1d0*/  HMMA.16816.F32 R4, R4, R8.reuse, R12 ;  /* 0x000000080404723c */ /* 0x084fe2000000180c */
[----:B------:R-:W2:Y:S01]  /*2a1e0*/  LDL.LU.64 R14, [R1+0x4710] ;  /* 0x00471000010e7983 */ /* 0x000ea20000300a00 */
[----:B------:R-:W2:Y:S11]  /*2a1f0*/  LDL.LU.64 R12, [R1+0x4708] ;  /* 0x00470800010c7983 */ /* 0x000eb60000300a00 */
[----:B------:R-:W-:Y:S10]  /*2a200*/  @!UPT UIADD3 URZ, URZ, URZ, URZ ;  /* 0x0000003f3f3ff290 */ /* 0x000ff4000fffe03f */
[----:B------:R0:W-:Y:S01]  /*2a210*/  STL.64 [R1+0xc0], R4 ;  /* 0x0000c00401007387 */ /* 0x0001e20000100a00 */
[----:B------:R1:W-:Y:S03]  /*2a220*/  STL.64 [R1+0xc8], R6 ;  /* 0x0000c80601007387 */ /* 0x0003e60000100a00 */
        /* <DEDUP_REMOVED lines=9> */
[----:B------:R1:W-:Y:S03]  /*2a2c0*/  STL.64 [R1+0x128], R14 ;  /* 0x0001280e01007387 */ /* 0x0003e60000100a00 */
[----:B0-----:R-:W4:Y:S01]  /*2a2d0*/  LDL.LU R12, [R1+0x10] ;  /* 0x00001000010c7983 */ /* 0x001f220000300800 */
[----:B------:R-:W4:Y:S01]  /*2a2e0*/  LDL.LU R13, [R1+0x14] ;  /* 0x00001400010d7983 */ /* 0x000f220000300800 */
[----:B-1----:R-:W-:Y:S01]  /*2a2f0*/  MOV R14, R29 ;  /* 0x0000001d000e7202 */ /* 0x002fe20000000f00 */
[----:B------:R-:W-:Y:S01]  /*2a300*/  IMAD.MOV.U32 R15, RZ, RZ, R28 ;  /* 0x000000ffff0f7224 */ /* 0x000fe200078e001c */
[----:B------:R-:W3:Y:S01]  /*2a310*/  LDL.LU R29, [R1+0x46f4] ;  /* 0x0046f400011d7983 */ /* 0x000ee20000300800 */
[----:B------:R-:W3:Y:S01]  /*2a320*/  LDL.LU R28, [R1+0x46f0] ;  /* 0x0046f000011c7983 */ /* 0x000ee20000300800 */
[-C--:B--2---:R-:W-:Y:S02]  /*2a330*/  HMMA.16816.F32 R16, R16, R8.reuse, R20 ;  /* 0x000000081010723c */ /* 0x084fe40000001814 */
[----:B------:R-:W3:Y:S01]  /*2a340*/  LDL.LU.64 R22, [R1+0x46e8] ;  /* 0x0046e80001167983 */ /* 0x000ee20000300a00 */
[----:B------:R-:W3:Y:S11]  /*2a350*/  LDL.LU.64 R20, [R1+0x46e0] ;  /* 0x0046e00001147983 */ /* 0x000ef60000300a00 */
[----:B------:R-:W-:Y:S09]  /*2a360*/  @!UPT UIADD3 URZ, URZ, URZ, URZ ;  /* 0x0000003f3f3ff290 */ /* 0x000ff2000fffe03f */
[----:B------:R0:W-:Y:S01]  /*2a370*/  STL.64 [R1+0x140], R16 ;  /* 0x0001401001007387 */ /* 0x0001e20000100a00 */
[----:B------:R-:W-:Y:S03]  /*2a380*/  STL.64 [R1+0x148], R18 ;  /* 0x0001481201007387 */ /* 0x000fe60000100a00 */
[----:B0-----:R-:W2:Y:S01]  /*2a390*/  LDL.LU R16, [R1+0x110] ;  /* 0x0001100001107983 */ /* 0x001ea20000300800 */
[----:B------:R-:W2:Y:S01]  /*2a3a0*/  LDL.LU R17, [R1+0x114] ;  /* 0x0001140001117983 */ /* 0x000ea20000300800 */
[----:B---3--:R-:W-:Y:S07]  /*2a3b0*/  HMMA.16816.F32 R4, R20, R8, R4 ;  /* 0x000000081404723c */ /* 0x008fee0000001804 */
[----:B------:R-:W-:Y:S01]  /*2a3c0*/  MOV R20, R24 ;  /* 0x0000001800147202 */ /* 0x000fe20000000f00 */
[----:B------:R-:W-:Y:S01]  /*2a3d0*/  IMAD.MOV.U32 R21, RZ, RZ, R25 ;  /* 0x000000ffff157224 */ /* 0x000fe200078e0019 */
[----:B------:R-:W-:Y:S01]  /*2a3e0*/  MOV R22, R26 ;  /* 0x0000001a00167202 */ /* 0x000fe20000000f00 */
[----:B------:R-:W-:Y:S11]  /*2a3f0*/  IMAD.MOV.U32 R23, RZ, RZ, R27 ;  /* 0x000000ffff177224 */ /* 0x000ff600078e001b */
[----:B------:R-:W-:Y:S02]  /*2a400*/  @!UPT UIADD3 URZ, URZ, URZ, URZ ;  /* 0x0000003f3f3ff290 */ /* 0x000fe4000fffe03f */
[----:B------:R-:W-:Y:S01]  /*2a410*/  STL.64 [R1+0x150], R4 ;  /* 0x0001500401007387 */ /* 0x000fe20000100a00 */
[----:B------:R-:W2:Y:S02]  /*2a420*/  LDL.LU R24, [R1+0x46dc] ;  /* 0x0046dc0001187983 */ /* 0x000ea40000300800 */
[----:B------:R-:W2:Y:S02]  /*2a430*/  LDL.LU R25, [R1+0x46d8] ;  /* 0x0046d80001197983 */ /* 0x000ea40000300800 */
[----:B------:R-:W2:Y:S01]  /*2a440*/  LDL.LU R26, [R1+0x46d4] ;  /* 0x0046d400011a7983 */ /* 0x000ea20000300800 */
[----:B------:R-:W2:Y:S01]  /*2a450*/  LDL.LU R27, [R1+0x46d0] ;  /* 0x0046d000011b7983 */ /* 0x000ea20000300800 */
[----:B------:R-:W-:Y:S02]  /*2a460*/  STL.64 [R1+0x46c8], R22 ;  /* 0x0046c81601007387 */ /* 0x000fe40000100a00 */
[----:B------:R0:W-:Y:S02]  /*2a470*/  STL.64 [R1+0x46c0], R20 ;  /* 0x0046c01401007387 */ /* 0x0001e40000100a00 */
[----:B0-----:R-:W4:Y:S01]  /*2a480*/  LDL.LU R20, [R1+0x100] ;  /* 0x0001000001147983 */ /* 0x001f220000300800 */
[----:B------:R-:W4:Y:S02]  /*2a490*/  LDL.LU R21, [R1+0x104] ;  /* 0x0001040001157983 */ /* 0x000f240000300800 */
[----:B------:R-:W4:Y:S02]  /*2a4a0*/  LDL.LU R22, [R1+0x108] ;  /* 0x0001080001167983 */ /* 0x000f240000300800 */
[----:B------:R-:W4:Y:S01]  /*2a4b0*/  LDL.LU R23, [R1+0x10c] ;  /* 0x00010c0001177983 */ /* 0x000f220000300800 */
[----:B------:R-:W-:Y:S01]  /*2a4c0*/  MOV R18, R29 ;  /* 0x0000001d00127202 */ /* 0x000fe20000000f00 */
[----:B------:R-:W-:Y:S01]  /*2a4d0*/  IMAD.MOV.U32 R19, RZ, RZ, R28 ;  /* 0x000000ffff137224 */ /* 0x000fe200078e001c */
[----:B------:R-:W-:Y:S01]  /*2a4e0*/  MOV R29, R6 ;  /* 0x00000006001d7202 */ /* 0x000fe20000000f00 */
[----:B------:R-:W-:-:S02]  /*2a4f0*/  IMAD.MOV.U32 R28, RZ, RZ, R7 ;  /* 0x000000ffff1c7224 */ /* 0x000fc400078e0007 */
[----:B------:R-:W0:Y:S04]  /*2a500*/  LDSM.16.MT88.4 R4, [R3+0x26080] ;  /* 0x026080000304783b */ /* 0x000e280000004200 */
[----:B------:R-:W1:Y:S04]  /*2a510*/  S2R R0, SR_TID.X ;  /* 0x0000000000007919 */ /* 0x000e680000002100 */
[----:B------:R-:W-:Y:S01]  /*2a520*/  STL [R1+0x4654], R28 ;  /* 0x0046541c01007387 */ /* 0x000fe20000100800 */
[----:B------:R-:W-:Y:S03]  /*2a530*/  STL [R1+0x4650], R29 ;  /* 0x0046501d01007387 */ /* 0x000fe60000100800 */
[----:B0-----:R-:W-:Y:S01]  /*2a540*/  STL.64 [R1+0x46a8], R6 ;  /* 0x0046a80601007387 */ /* 0x001fe20000100a00 */
[----:B------:R0:W-:Y:S03]  /*2a550*/  STL.64 [R1+0x46a0], R4 ;  /* 0x0046a00401007387 */ /* 0x0001e60000100a00 */
[----:B0-----:R-:W3:Y:S01]  /*2a560*/  LDL.LU R4, [R1+0x50] ;  /* 0x0000500001047983 */ /* 0x001ee20000300800 */
[----:B------:R-:W3:Y:S02]  /*2a570*/  LDL.LU R5, [R1+0x54] ;  /* 0x0000540001057983 */ /* 0x000ee40000300800 */
[----:B------:R-:W3:Y:S02]  /*2a580*/  LDL.LU R6, [R1+0x58] ;  /* 0x0000580001067983 */ /* 0x000ee40000300800 */
[----:B------:R-:W3:Y:S01]  /*2a590*/  LDL.LU R7, [R1+0x5c] ;  /* 0x00005c0001077983 */ /* 0x000ee20000300800 */
[-C--:B--2---:R-:W-:Y:S01]  /*2a5a0*/  HMMA.16816.F32 R24, R24, R8.reuse, R16 ;  /* 0x000000081818723c */ /* 0x084fe20000001810 */
[----:B------:R-:W0:Y:S07]  /*2a5b0*/  S2R R18, SR_TID.X ;  /* 0x0000000000127919 */ /* 0x000e2e0000002100 */
[----:B----4-:R-:W-:Y:S01]  /*2a5c0*/  HMMA.16816.F32 R12, R12, R8, R20 ;  /* 0x000000080c0c723c */ /* 0x010fe20000001814 */
[----:B-1----:R-:W-:-:S05]  /*2a5d0*/  LOP3.LUT R19, R0, 0x7, RZ, 0xc0, !PT ;  /* 0x0000000700137812 */ /* 0x002fca00078ec0ff */
[----:B------:R-:W-:Y:S01]  /*2a5e0*/  IMAD R19, R19, 0x210, RZ ;  /* 0x0000021013137824 */ /* 0x000fe200078e02ff */
[C---:B0-----:R-:W-:Y:S01]  /*2a5f0*/  LOP3.LUT R0, R18.reuse, 0x10, RZ, 0xc0, !PT ;  /* 0x0000001012007812 */ /* 0x041fe200078ec0ff */
[----:B------:R-:W-:-:S07]  /*2a600*/  SHF.L.U32 R18, R18, 0x1, RZ ;  /* 0x0000000112127819 */ /* 0x000fce00000006ff */
[----:B------:R-:W-:Y:S01]  /*2a610*/  STL.64 [R1+0x110], R24 ;  /* 0x0001101801007387 */ /* 0x000fe20000100a00 */
[----:B------:R-:W-:Y:S02]  /*2a620*/  STL.64 [R1+0x118], R26 ;  /* 0x0001181a01007387 */ /* 0x000fe40000100a00 */
[----:B------:R-:W3:Y:S02]  /*2a630*/  LDL.LU.64 R22, [R1+0x46c8] ;  /* 0x0046c80001167983 */ /* 0x000ee40000300a00 */
[----:B------:R-:W-:Y:S01]  /*2a640*/  IMAD.SHL.U32 R0, R0, 0x100, RZ ;  /* 0x0000010000007824 */ /* 0x000fe200078e00ff */
[----:B------:R-:W-:Y:S01]  /*2a650*/  LOP3.LUT R28, R19, 0x10, R18, 0x78, !PT ;  /* 0x00000010131c7812 */ /* 0x000fe200078e7812 */
[----:B------:R-:W3:Y:S04]  /*2a660*/  LDL.LU.64 R20, [R1+0x46c0] ;  /* 0x0046c00001147983 */ /* 0x000ee80000300a00 */
[----:B------:R-:W-:Y:S01]  /*2a670*/  LDSM.16.MT88.4 R24, [R3+0x26100] ;  /* 0x026100000318783b */ /* 0x000fe20000004200 */
[----:B------:R-:W-:-:S03]  /*2a680*/  LOP3.LUT R28, R28, R0, RZ, 0xfc, !PT ;  /* 0x000000001c1c7212 */ /* 0x000fc600078efcff */
[----:B------:R-:W-:Y:S01]  /*2a690*/  STL.64 [R1+0x190], R12 ;  /* 0x0001900c01007387 */ /* 0x000fe20000100a00 */
[----:B------:R-:W-:Y:S02]  /*2a6a0*/  STL.64 [R1+0x198], R14 ;  /* 0x0001980e01007387 */ /* 0x000fe40000100a00 */
[----:B------:R-:W0:Y:S01]  /*2a6b0*/  LDSM.16.MT88.4 R12, [R3+0x26180] ;  /* 0x02618000030c783b */ /* 0x000e220000004200 */
[----:B------:R-:W-:-:S05]  /*2a6c0*/  LOP3.LUT R28, R28, 0x20, RZ, 0x3c, !PT ;  /* 0x000000201c1c7812 */ /* 0x000fca00078e3cff */
[----:B------:R-:W1:Y:S04]  /*2a6d0*/  LDSM.16.MT88.4 R16, [R28+0x26000] ;  /* 0x026000001c10783b */ /* 0x000e680000004200 */
[----:B0-----:R0:W-:Y:S01]  /*2a6e0*/  STL [R1+0x4680], R12 ;  /* 0x0046800c01007387 */ /* 0x0011e20000100800 */
[----:B------:R2:W-:Y:S02]  /*2a6f0*/  STL [R1+0x467c], R13 ;  /* 0x00467c0d01007387 */ /* 0x0005e40000100800 */
[----:B------:R4:W-:Y:S02]  /*2a700*/  STL [R1+0x4678], R14 ;  /* 0x0046780e01007387 */ /* 0x0009e40000100800 */
[----:B------:R1:W-:Y:S01]  /*2a710*/  STL [R1+0x4674], R15 ;  /* 0x0046740f01007387 */ /* 0x0003e20000100800 */
[----:B0-----:R-:W3:Y:S01]  /*2a720*/  LDL.LU R12, [R1+0x20] ;  /* 0x00002000010c7983 */ /* 0x001ee20000300800 */
[----:B--2---:R-:W-:-:S02]  /*2a730*/  MOV R13, R2 ;  /* 0x00000002000d7202 */ /* 0x004fc40000000f00 */
[----:B------:R-:W2:Y:S02]  /*2a740*/  LDL.LU R2, [R1+0x46b8] ;  /* 0x0046b80001027983 */ /* 0x000ea40000300800 */
[----:B----4-:R-:W-:Y:S01]  /*2a750*/  IMAD.MOV.U32 R14, RZ, RZ, R10 ;  /* 0x000000ffff0e7224 */ /* 0x010fe200078e000a */
[----:B-1----:R-:W-:Y:S01]  /*2a760*/  MOV R15, R11 ;  /* 0x0000000b000f7202 */ /* 0x002fe20000000f00 */
[----:B------:R-:W3:Y:S01]  /*2a770*/  LDL.LU R10, [R1+0x46b4] ;  /* 0x0046b400010a7983 */ /* 0x000ee20000300800 */
[----:B------:R-:W3:Y:S02]  /*2a780*/  LDL.LU R11, [R1+0x46b0] ;  /* 0x0046b000010b7983 */ /* 0x000ee40000300800 */
[----:B------:R-:W-:Y:S02]  /*2a790*/  STL [R1+0x4670], R3 ;  /* 0x0046700301007387 */ /* 0x000fe40000100800 */
[----:B------:R-:W-:Y:S01]  /*2a7a0*/  STL.64 [R1+0x4660], R18 ;  /* 0x0046601201007387 */ /* 0x000fe20000100a00 */
[----:B------:R0:W-:Y:S04]  /*2a7b0*/  STL.64 [R1+0x4658], R16 ;  /* 0x0046581001007387 */ /* 0x0001e80000100a00 */
[----:B0-----:R-:W4:Y:S01]  /*2a7c0*/  LDL.LU R16, [R1+0xa0] ;  /* 0x0000a00001107983 */ /* 0x001f220000300800 */
[----:B------:R-:W4:Y:S02]  /*2a7d0*/  LDL.LU R17, [R1+0xa4] ;  /* 0x0000a40001117983 */ /* 0x000f240000300800 */
[----:B------:R-:W4:Y:S02]  /*2a7e0*/  LDL.LU R18, [R1+0xa8] ;  /* 0x0000a80001127983 */ /* 0x000f240000300800 */
[----:B------:R-:W4:Y:S01]  /*2a7f0*/  LDL.LU R19, [R1+0xac] ;  /* 0x0000ac0001137983 */ /* 0x000f220000300800 */
[----:B---3--:R-:W-:Y:S01]  /*2a800*/  HMMA.16816.F32 R4, R20, R10, R4 ;  /* 0x0000000a1404723c */ /* 0x008fe20000001804 */
[----:B------:R-:W3:Y:S07]  /*2a810*/  LDL.LU R20, [R1+0xe0] ;  /* 0x0000e00001147983 */ /* 0x000eee0000300800 */
[----:B----4-:R-:W-:Y:S11]  /*2a820*/  HMMA.16816.F32 R12, R12, R8, R16 ;  /* 0x000000080c0c723c */ /* 0x010ff60000001810 */
[----:B------:R-:W-:Y:S11]  /*2a830*/  @!UPT UIADD3 URZ, URZ, URZ, URZ ;  /* 0x0000003f3f3ff290 */ /* 0x000ff6000fffe03f */
[----:B------:R-:W-:Y:S01]  /*2a840*/  @!UPT UIADD3 URZ, URZ, URZ, URZ ;  /* 0x0000003f3f3ff290 */ /* 0x000fe2000fffe03f */
[----:B------:R-:W-:Y:S01]  /*2a850*/  STL.64 [R1+0x160], R12 ;  /* 0x0001600c01007387 */ /* 0x000fe20000100a00 */
[----:B------:R-:W-:Y:S02]  /*2a860*/  STL.64 [R1+0x168], R14 ;  /* 0x0001680e01007387 */ /* 0x000fe40000100a00 */
[----:B------:R-:W-:Y:S02]  /*2a870*/  STL.64 [R1+0x180], R4 ;  /* 0x0001800401007387 */ /* 0x000fe40000100a00 */
[----:B------:R-:W-:Y:S02]  /*2a880*/  STL.64 [R1+0x188], R6 ;  /* 0x0001880601007387 */ /* 0x000fe40000100a00 */
[----:B------:R-:W0:Y:S04]  /*2a890*/  LDSM.16.MT88.4 R4, [R28+0x26080] ;  /* 0x026080001c04783b */ /* 0x000e280000004200 */
[----:B------:R-:W3:Y:S01]  /*2a8a0*/  LDL.LU R21, [R1+0xe4] ;  /* 0x0000e40001157983 */ /* 0x000ee20000300800 */
[----:B------:R-:W3:Y:S02]  /*2a8b0*/  LDL.LU R22, [R1+0xe8] ;  /* 0x0000e80001167983 */ /* 0x000ee40000300800 */
[----:B------:R-:W3:Y:S02]  /*2a8c0*/  LDL.LU R23, [R1+0xec] ;  /* 0x0000ec0001177983 */ /* 0x000ee40000300800 */
[----:B0-----:R-:W-:Y:S01]  /*2a8d0*/  IMAD.MOV.U32 R14, RZ, RZ, R4 ;  /* 0x000000ffff0e7224 */ /* 0x001fe200078e0004 */
[----:B------:R-:W-:Y:S01]  /*2a8e0*/  MOV R15, R5 ;  /* 0x00000005000f7202 */ /* 0x000fe20000000f00 */
[----:B------:R-:W-:Y:S01]  /*2a8f0*/  IMAD.MOV.U32 R3, RZ, RZ, R6 ;  /* 0x000000ffff037224 */ /* 0x000fe200078e0006 */
[----:B------:R-:W-:-:S02]  /*2a900*/  MOV R0, R7 ;  /* 0x0000000700007202 */ /* 0x000fc40000000f00 */
[----:B------:R-:W0:Y:S04]  /*2a910*/  LDSM.16.MT88.4 R4, [R28+0x26100] ;  /* 0x026100001c04783b */ /* 0x000e280000004200 */
[----:B------:R-:W-:Y:S01]  /*2a920*/  STL [R1+0x4690], R0 ;  /* 0x0046900001007387 */ /* 0x000fe20000100800 */
[----:B------:R-:W-:Y:S02]  /*2a930*/  STL [R1+0x468c], R3 ;  /* 0x00468c0301007387 */ /* 0x000fe40000100800 */
[----:B0-----:R-:W-:Y:S01]  /*2a940*/  IMAD.MOV.U32 R19, RZ, RZ, R4 ;  /* 0x000000ffff137224 */ /* 0x001fe200078e0004 */
[----:B------:R-:W-:Y:S01]  /*2a950*/  MOV R18, R5 ;  /* 0x0000000500127202 */ /* 0x000fe20000000f00 */
[----:B------:R-:W-:Y:S01]  /*2a960*/  IMAD.MOV.U32 R17, RZ, RZ, R6 ;  /* 0x000000ffff117224 */ /* 0x000fe200078e0006 */
[----:B------:R-:W-:-:S02]  /*2a970*/  MOV R16, R7 ;  /* 0x0000000700107202 */ /* 0x000fc40000000f00 */
[----:B------:R-:W0:Y:S04]  /*2a980*/  LDSM.16.MT88.4 R4, [R28+0x26180] ;  /* 0x026180001c04783b */ /* 0x000e280000004200 */
[----:B------:R0:W-:Y:S01]  /*2a990*/  STL [R1+0x4688], R15 ;  /* 0x0046880f01007387 */ /* 0x0001e20000100800 */
[----:B------:R1:W-:Y:S02]  /*2a9a0*/  STL [R1+0x4684], R14 ;  /* 0x0046840e01007387 */ /* 0x0003e40000100800 */
[----:B0-----:R-:W-:Y:S01]  /*2a9b0*/  IMAD.MOV.U32 R15, RZ, RZ, R4 ;  /* 0x000000ffff0f7224 */ /* 0x001fe200078e0004 */
[----:B-1----:R-:W-:Y:S01]  /*2a9c0*/  MOV R14, R5 ;  /* 0x00000005000e7202 */ /* 0x002fe20000000f00 */
[----:B------:R-:W-:Y:S01]  /*2a9d0*/  IMAD.MOV.U32 R12, RZ, RZ, R6 ;  /* 0x000000ffff0c7224 */ /* 0x000fe200078e0006 */
[----:B------:R-:W-:-:S02]  /*2a9e0*/  MOV R13, R7 ;  /* 0x00000007000d7202 */ /* 0x000fc40000000f00 */
[----:B--2---:R-:W0:Y:S04]  /*2a9f0*/  LDSM.16.MT88.4 R4, [R2+0x26000] ;  /* 0x026000000204783b */ /* 0x004e280000004200 */
[----:B------:R0:W-:Y:S01]  /*2aa00*/  STL [R1+0x4698], R18 ;  /* 0x0046981201007387 */ /* 0x0001e20000100800 */
[----:B------:R1:W-:Y:S02]  /*2aa10*/  STL [R1+0x4694], R19 ;  /* 0x0046941301007387 */ /* 0x0003e40000100800 */
[----:B0-----:R-:W-:Y:S01]  /*2aa20*/  IMAD.MOV.U32 R18, RZ, RZ, R4 ;  /* 0x000000ffff127224 */ /* 0x001fe200078e0004 */
[----:B-1----:R-:W-:Y:S01]  /*2aa30*/  MOV R19, R5 ;  /* 0x0000000500137202 */ /* 0x002fe20000000f00 */
        /* <DEDUP_REMOVED lines=9> */
[-C--:B---3--:R-:W-:Y:S01]  /*2aad0*/  HMMA.16816.F32 R20, R4, R10.reuse, R20 ;  /* 0x0000000a0414723c */ /* 0x088fe20000001814 */
[----:B------:R-:W2:Y:S11]  /*2aae0*/  LDL.LU R4, [R1+0x80] ;  /* 0x0000800001047983 */ /* 0x000eb60000300800 */
[----:B------:R-:W-:Y:S11]  /*2aaf0*/  @!UPT UIADD3 URZ, URZ, URZ, URZ ;  /* 0x0000003f3f3ff290 */ /* 0x000ff6000fffe03f */
[----:B------:R-:W-:Y:S01]  /*2ab00*/  STL.64 [R1+0x1b0], R20 ;  /* 0x0001b01401007387 */ /* 0x000fe20000100a00 */
[----:B------:R-:W-:Y:S02]  /*2ab10*/  STL.64 [R1+0x1b8], R22 ;  /* 0x0001b81601007387 */ /* 0x000fe40000100a00 */
[----:B------:R-:W2:Y:S02]  /*2ab20*/  LDL.LU R5, [R1+0x84] ;  /* 0x0000840001057983 */ /* 0x000ea40000300800 */
[----:B------:R-:W2:Y:S01]  /*2ab30*/  LDL.LU R6, [R1+0x88] ;  /* 0x0000880001067983 */ /* 0x000ea20000300800 */
[----:B------:R-:W2:Y:S04]  /*2ab40*/  LDL.LU R7, [R1+0x8c] ;  /* 0x00008c0001077983 */ /* 0x000ea80000300800 */
[----:B------:R-:W0:Y:S04]  /*2ab50*/  LDSM.16.MT88.4 R20, [R2+0x26100] ;  /* 0x026100000214783b */ /* 0x000e280000004200 */
[----:B0-----:R-:W-:Y:S01]  /*2ab60*/  STL.64 [R1+0x45c8], R22 ;  /* 0x0045c81601007387 */ /* 0x001fe20000100a00 */
[----:B------:R0:W-:Y:S03]  /*2ab70*/  STL.64 [R1+0x45c0], R20 ;  /* 0x0045c01401007387 */ /* 0x0001e60000100a00 */
[----:B0-----:R-:W3:Y:S01]  /*2ab80*/  LDL.LU R20, [R1+0xc0] ;  /* 0x0000c00001147983 */ /* 0x001ee20000300800 */
[----:B--2---:R-:W-:Y:S11]  /*2ab90*/  HMMA.16816.F32 R4, R24, R10, R4 ;  /* 0x0000000a1804723c */ /* 0x004ff60000001804 */
[----:B------:R-:W-:Y:S11]  /*2aba0*/  @!UPT UIADD3 URZ, URZ, URZ, URZ ;  /* 0x0000003f3f3ff290 */ /* 0x000ff6000fffe03f */
[----:B------:R-:W-:Y:S01]  /*2abb0*/  @!UPT UIADD3 URZ, URZ, URZ, URZ ;  /* 0x0000003f3f3ff290 */ /* 0x000fe2000fffe03f */
[----:B------:R-:W-:Y:S01]  /*2abc0*/  STL.64 [R1+0x100], R4 ;  /* 0x0001000401007387 */ /* 0x000fe20000100a00 */
[----:B------:R-:W-:Y:S02]  /*2abd0*/  STL.64 [R1+0x108], R6 ;  /* 0x0001080601007387 */ /* 0x000fe40000100a00 */
[----:B------:R-:W3:Y:S02]  /*2abe0*/  LDL.LU R21, [R1+0xc4] ;  /* 0x0000c40001157983 */ /* 0x000ee40000300800 */
[----:B------:R-:W2:Y:S01]  /*2abf0*/  LDL.LU R22, [R1+0xc8] ;  /* 0x0000c80001167983 */ /* 0x000ea20000300800 */
[----:B------:R-:W2:Y:S04]  /*2ac00*/  LDL.LU R23, [R1+0xcc] ;  /* 0x0000cc0001177983 */ /* 0x000ea80000300800 */
[----:B------:R-:W0:Y:S04]  /*2ac10*/  LDSM.16.MT88.4 R4, [R2+0x26180] ;  /* 0x026180000204783b */ /* 0x000e280000004200 */
[----:B--2---:R-:W-:Y:S01]  /*2ac20*/  STL.64 [R1+0x45d8], R22 ;  /* 0x0045d81601007387 */ /* 0x004fe20000100a00 */
[----:B---3--:R1:W-:Y:S02]  /*2ac30*/  STL.64 [R1+0x45d0], R20 ;  /* 0x0045d01401007387 */ /* 0x0083e40000100a00 */
[----:B-1----:R-:W-:Y:S01]  /*2ac40*/  IMAD.MOV.U32 R20, RZ, RZ, R18 ;  /* 0x000000ffff147224 */ /* 0x002fe200078e0012 */
[----:B------:R-:W-:Y:S01]  /*2ac50*/  MOV R21, R19 ;  /* 0x0000001300157202 */ /* 0x000fe20000000f00 */
[----:B------:R-:W2:Y:S01]  /*2ac60*/  LDL.LU R18, [R1+0x4698] ;  /* 0x0046980001127983 */ /* 0x000ea20000300800 */
[----:B------:R-:W3:Y:S02]  /*2ac70*/  LDL.LU R19, [R1+0x4694] ;  /* 0x0046940001137983 */ /* 0x000ee40000300800 */
[----:B------:R-:W-:Y:S01]  /*2ac80*/  IMAD.MOV.U32 R22, RZ, RZ, R0 ;  /* 0x000000ffff167224 */ /* 0x000fe200078e0000 */
[----:B------:R-:W-:Y:S01]  /*2ac90*/  MOV R23, R3 ;  /* 0x0000000300177202 */ /* 0x000fe20000000f00 */
[----:B------:R-:W4:Y:S01]  /*2aca0*/  LDL.LU R0, [R1+0x4690] ;  /* 0x0046900001007983 */ /* 0x000f220000300800 */
[----:B------:R-:W4:Y:S03]  /*2acb0*/  LDL.LU R3, [R1+0x468c] ;  /* 0x00468c0001037983 */ /* 0x000f260000300800 */
[----:B------:R1:W-:Y:S01]  /*2acc0*/  STL.64 [R1+0x45f8], R22 ;  /* 0x0045f81601007387 */ /* 0x0003e20000100a00 */
[----:B------:R0:W-:Y:S02]  /*2acd0*/  STL.64 [R1+0x45f0], R20 ;  /* 0x0045f01401007387 */ /* 0x0001e40000100a00 */
[----:B-1----:R-:W-:-:S02]  /*2ace0*/  IMAD.MOV.U32 R22, RZ, RZ, R12 ;  /* 0x000000ffff167224 */ /* 0x002fc400078e000c */
[----:B0-----:R-:W-:Y:S01]  /*2acf0*/  IMAD.MOV.U32 R20, RZ, RZ, R15 ;  /* 0x000000ffff147224 */ /* 0x001fe200078e000f */
[----:B------:R-:W-:Y:S01]  /*2ad00*/  MOV R23, R13 ;  /* 0x0000000d00177202 */ /* 0x000fe20000000f00 */
[----:B------:R-:W4:Y:S01]  /*2ad10*/  LDL.LU R15, [R1+0x4688] ;  /* 0x00468800010f7983 */ /* 0x000f220000300800 */
[----:B------:R-:W-:Y:S02]  /*2ad20*/  MOV R21, R14 ;  /* 0x0000000e00157202 */ /* 0x000fe40000000f00 */
[----:B------:R-:W4:Y:S02]  /*2ad30*/  LDL.LU R14, [R1+0x4684] ;  /* 0x00468400010e7983 */ /* 0x000f240000300800 */
[----:B------:R-:W4:Y:S01]  /*2ad40*/  LDL.LU R12, [R1+0x4680] ;  /* 0x00468000010c7983 */ /* 0x000f220000300800 */
[----:B------:R-:W4:Y:S01]  /*2ad50*/  LDL.LU R13, [R1+0x467c] ;  /* 0x00467c00010d7983 */ /* 0x000f220000300800 */
[----:B------:R0:W-:Y:S02]  /*2ad60*/  STL.64 [R1+0x4618], R22 ;  /* 0x0046181601007387 */ /* 0x0001e40000100a00 */
[----:B------:R2:W-:Y:S02]  /*2ad70*/  STL.64 [R1+0x4610], R20 ;  /* 0x0046101401007387 */ /* 0x0005e40000100a00 */
[----:B0-----:R-:W-:Y:S01]  /*2ad80*/  IMAD.MOV.U32 R22, RZ, RZ, R17 ;  /* 0x000000ffff167224 */ /* 0x001fe200078e0011 */
[----:B------:R-:W-:-:S05]  /*2ad90*/  MOV R23, R16 ;  /* 0x0000001000177202 */ /* 0x000fca0000000f00 */
[----:B------:R-:W-:Y:S01]  /*2ada0*/  STL.64 [R1+0x4638], R22 ;  /* 0x0046381601007387 */ /* 0x000fe20000100a00 */
[----:B--2---:R-:W-:Y:S01]  /*2adb0*/  MOV R21, R18 ;  /* 0x0000001200157202 */ /* 0x004fe20000000f00 */
[----:B---3--:R-:W-:-:S05]  /*2adc0*/  IMAD.MOV.U32 R20, RZ, RZ, R19 ;  /* 0x000000ffff147224 */ /* 0x008fca00078e0013 */
[----:B------:R-:W-:Y:S01]  /*2add0*/  STL.64 [R1+0x4630], R20 ;  /* 0x0046301401007387 */ /* 0x000fe20000100a00 */
[----:B------:R-:W-:Y:S02]  /*2ade0*/  STL.64 [R1+0x45b8], R6 ;  /* 0x0045b80601007387 */ /* 0x000fe40000100a00 */
[----:B------:R0:W-:Y:S02]  /*2adf0*/  STL.64 [R1+0x45b0], R4 ;  /* 0x0045b00401007387 */ /* 0x0001e40000100a00 */
[----:B0-----:R-:W2:Y:S01]  /*2ae00*/  LDL.LU R4, [R1+0x120] ;  /* 0x0001200001047983 */ /* 0x001ea20000300800 */
[----:B------:R-:W2:Y:S02]  /*2ae10*/  LDL.LU R5, [R1+0x124] ;  /* 0x0001240001057983 */ /* 0x000ea40000300800 */
[----:B------:R-:W3:Y:S02]  /*2ae20*/  LDL.LU R6, [R1+0x128] ;  /* 0x0001280001067983 */ /* 0x000ee40000300800 */
[----:B------:R-:W3:Y:S01]  /*2ae30*/  LDL.LU R7, [R1+0x12c] ;  /* 0x00012c0001077983 */ /* 0x000ee20000300800 */
[----:B------:R-:W2:Y:S01]  /*2ae40*/  LDL.LU R16, [R1+0x70] ;  /* 0x0000700001107983 */ /* 0x000ea20000300800 */
[----:B------:R-:W2:Y:S02]  /*2ae50*/  LDL.LU R17, [R1+0x74] ;  /* 0x0000740001117983 */ /* 0x000ea40000300800 */
[----:B------:R-:W2:Y:S02]  /*2ae60*/  LDL.LU R18, [R1+0x78] ;  /* 0x0000780001127983 */ /* 0x000ea40000300800 */
[----:B------:R-:W2:Y:S02]  /*2ae70*/  LDL.LU R19, [R1+0x7c] ;  /* 0x00007c0001137983 */ /* 0x000ea40000300800 */
[----:B----4-:R-:W-:Y:S01]  /*2ae80*/  IMAD.MOV.U32 R20, RZ, RZ, R14 ;  /* 0x000000ffff147224 */ /* 0x010fe200078e000e */
[----:B------:R-:W-:Y:S01]  /*2ae90*/  MOV R21, R15 ;  /* 0x0000000f00157202 */ /* 0x000fe20000000f00 */
[----:B------:R-:W4:Y:S01]  /*2aea0*/  LDL.LU R14, [R1+0x4678] ;  /* 0x00467800010e7983 */ /* 0x000f220000300800 */
[----:B------:R-:W4:Y:S02]  /*2aeb0*/  LDL.LU R15, [R1+0x4674] ;  /* 0x00467400010f7983 */ /* 0x000f240000300800 */
[----:B------:R-:W-:Y:S01]  /*2aec0*/  IMAD.MOV.U32 R22, RZ, RZ, R3 ;  /* 0x000000ffff167224 */ /* 0x000fe200078e0003 */
[----:B------:R-:W-:Y:S01]  /*2aed0*/  MOV R23, R0 ;  /* 0x0000000000177202 */ /* 0x000fe20000000f00 */
[----:B------:R-:W4:Y:S01]  /*2aee0*/  LDL.LU R3, [R1+0x4670] ;  /* 0x0046700001037983 */ /* 0x000f220000300800 */
[----:B------:R-:W4:Y:S02]  /*2aef0*/  LDL.LU R0, [R1+0x466c] ;  /* 0x00466c0001007983 */ /* 0x000f240000300800 */
[----:B------:R-:W4:Y:S02]  /*2af00*/  LDL.LU R24, [R1+0x60] ;  /* 0x0000600001187983 */ /* 0x000f240000300800 */
[----:B------:R-:W4:Y:S01]  /*2af10*/  LDL.LU R25, [R1+0x64] ;  /* 0x0000640001197983 */ /* 0x000f220000300800 */
[----:B------:R-:W4:Y:S01]  /*2af20*/  LDL.LU R26, [R1+0x68] ;  /* 0x00006800011a7983 */ /* 0x000f220000300800 */
[----:B------:R-:W4:Y:S03]  /*2af30*/  LDL.LU R27, [R1+0x6c] ;  /* 0x00006c00011b7983 */ /* 0x000f260000300800 */
[----:B---3--:R-:W-:Y:S01]  /*2af40*/  STL.64 [R1+0x45e8], R6 ;  /* 0x0045e80601007387 */ /* 0x008fe20000100a00 */
[----:B--2---:R0:W-:Y:S03]  /*2af50*/  STL.64 [R1+0x45e0], R4 ;  /* 0x0045e00401007387 */ /* 0x0041e60000100a00 */
[----:B0-----:R-:W2:Y:S01]  /*2af60*/  LDL.LU R4, [R1+0xf0] ;  /* 0x0000f00001047983 */ /* 0x001ea20000300800 */
[----:B------:R-:W2:Y:S02]  /*2af70*/  LDL.LU R5, [R1+0xf4] ;  /* 0x0000f40001057983 */ /* 0x000ea40000300800 */
[----:B------:R-:W3:Y:S02]  /*2af80*/  LDL.LU R6, [R1+0xf8] ;  /* 0x0000f80001067983 */ /* 0x000ee40000300800 */
[----:B----4-:R-:W-:-:S02]  /*2af90*/  IMAD.MOV.U32 R7, RZ, RZ, R0 ;  /* 0x000000ffff077224 */ /* 0x010fc400078e0000 */
[----:B------:R-:W4:Y:S04]  /*2afa0*/  LDL.LU R0, [R1+0x4668] ;  /* 0x0046680001007983 */ /* 0x000f280000300800 */
[----:B---3--:R-:W-:Y:S01]  /*2afb0*/  STL.64 [R1+0x4608], R6 ;  /* 0x0046080601007387 */ /* 0x008fe20000100a00 */
[----:B--2---:R0:W-:Y:S03]  /*2afc0*/  STL.64 [R1+0x4600], R4 ;  /* 0x0046000401007387 */ /* 0x0041e60000100a00 */
        /* <DEDUP_REMOVED lines=8> */
[----:B------:R-:W3:Y:S02]  /*2b050*/  LDL.LU R6, [R1+0xb8] ;  /* 0x0000b80001067983 */ /* 0x000ee40000300800 */
[----:B------:R-:W3:Y:S01]  /*2b060*/  LDL.LU R7, [R1+0xbc] ;  /* 0x0000bc0001077983 */ /* 0x000ee20000300800 */
[----:B------:R-:W-:Y:S01]  /*2b070*/  HMMA.16816.F32 R12, R12, R10, R16 ;  /* 0x0000000a0c0c723c */ /* 0x000fe20000001810 */
[----:B---3--:R-:W-:Y:S01]  /*2b080*/  STL.64 [R1+0x4648], R6 ;  /* 0x0046480601007387 */ /* 0x008fe20000100a00 */
[----:B--2---:R0:W-:Y:S03]  /*2b090*/  STL.64 [R1+0x4640], R4 ;  /* 0x0046400401007387 */ /* 0x0041e60000100a00 */
[----:B0-----:R-:W2:Y:S01]  /*2b0a0*/  LDL.LU R4, [R1+0xd0] ;  /* 0x0000d00001047983 */ /* 0x001ea20000300800 */
[----:B------:R-:W2:Y:S02]  /*2b0b0*/  LDL.LU R5, [R1+0xd4] ;  /* 0x0000d40001057983 */ /* 0x000ea40000300800 */
[----:B------:R-:W2:Y:S02]  /*2b0c0*/  LDL.LU R6, [R1+0xd8] ;  /* 0x0000d80001067983 */ /* 0x000ea40000300800 */
[----:B------:R-:W2:Y:S01]  /*2b0d0*/  LDL.LU R7, [R1+0xdc] ;  /* 0x0000dc0001077983 */ /* 0x000ea20000300800 */
[----:B------:R-:W-:Y:S01]  /*2b0e0*/  STL [R1+0x4580], R2 ;  /* 0x0045800201007387 */ /* 0x000fe20000100800 */
[----:B------:R-:W3:Y:S02]  /*2b0f0*/  LDL.LU.64 R18, [R1+0x4660] ;  /* 0x0046600001127983 */ /* 0x000ee40000300a00 */
[----:B------:R-:W3:Y:S09]  /*2b100*/  LDL.LU.64 R16, [R1+0x4658] ;  /* 0x0046580001107983 */ /* 0x000ef20000300a00 */
[----:B------:R0:W-:Y:S01]  /*2b110*/  STL.64 [R1+0xe0], R12 ;  /* 0x0000e00c01007387 */ /* 0x0001e20000100a00 */
[----:B------:R1:W-:Y:S01]  /*2b120*/  STL.64 [R1+0xe8], R14 ;  /* 0x0000e80e01007387 */ /* 0x0003e20000100a00 */
[----:B0-----:R-:W-:Y:S01]  /*2b130*/  MOV R12, R28 ;  /* 0x0000001c000c7202 */ /* 0x001fe20000000f00 */
[----:B------:R-:W-:-:S02]  /*2b140*/  IMAD.MOV.U32 R13, RZ, RZ, R29 ;  /* 0x000000ffff0d7224 */ /* 0x000fc400078e001d */
[----:B------:R-:W4:Y:S01]  /*2b150*/  LDL.LU R28, [R1+0x4654] ;  /* 0x00465400011c7983 */ /* 0x000f220000300800 */
[----:B------:R-:W4:Y:S01]  /*2b160*/  LDL.LU R29, [R1+0x4650] ;  /* 0x00465000011d7983 */ /* 0x000f220000300800 */
[-C--:B---3--:R-:W-:Y:S08]  /*2b170*/  HMMA.16816.F32 R24, R16, R10.reuse, R24 ;  /* 0x0000000a1018723c */ /* 0x088ff00000001818 */
[-C--:B--2---:R-:W-:Y:S01]  /*2b180*/  HMMA.16816.F32 R20, R20, R10.reuse, R4 ;  /* 0x0000000a1414723c */ /* 0x084fe20000001804 */
[----:B-1----:R-:W-:Y:S01]  /*2b190*/  MOV R14, R9 ;  /* 0x00000009000e7202 */ /* 0x002fe20000000f00 */
[----:B------:R-:W-:Y:S01]  /*2b1a0*/  IMAD.MOV.U32 R15, RZ, RZ, R8 ;  /* 0x000000ffff0f7224 */ /* 0x000fe200078e0008 */
[----:B------:R-:W0:Y:S04]  /*2b1b0*/  S2R R2, SR_TID.X ;  /* 0x0000000000027919 */ /* 0x000e280000002100 */
[----:B----4-:R-:W-:Y:S08]  /*2b1c0*/  LDSM.16.MT88.4 R16, [R0+0x26000] ;  /* 0x026000000010783b */ /* 0x010ff00000004200 */
[----:B------:R-:W-:Y:S01]  /*2b1d0*/  STL.64 [R1+0xa0], R24 ;  /* 0x0000a01801007387 */ /* 0x000fe20000100a00 */
[----:B------:R-:W-:Y:S02]  /*2b1e0*/  STL.64 [R1+0xa8], R26 ;  /* 0x0000a81a01007387 */ /* 0x000fe40000100a00 */
[----:B------:R-:W1:Y:S02]  /*2b1f0*/  LDSM.16.MT88.4 R24, [R0+0x26080] ;  /* 0x026080000018783b */ /* 0x000e640000004200 */
[----:B-1----:R-:W-:Y:S02]  /*2b200*/  STL.64 [R1+0x45a8], R26 ;  /* 0x0045a81a01007387 */ /* 0x002fe40000100a00 */
[----:B------:R1:W-:Y:S02]  /*2b210*/  STL.64 [R1+0x45a0], R24 ;  /* 0x0045a01801007387 */ /* 0x0003e40000100a00 */
[----:B-1----:R-:W2:Y:S01]  /*2b220*/  LDL.LU R24, [R1+0x150] ;  /* 0x0001500001187983 */ /* 0x002ea20000300800 */
[----:B------:R-:W2:Y:S02]  /*2b230*/  LDL.LU R25, [R1+0x154] ;  /* 0x0001540001197983 */ /* 0x000ea40000300800 */
[----:B------:R-:W3:Y:S02]  /*2b240*/  LDL.LU.64 R6, [R1+0x4648] ;  /* 0x0046480001067983 */ /* 0x000ee40000300a00 */
[----:B------:R-:W3:Y:S01]  /*2b250*/  LDL.LU.64 R4, [R1+0x4640] ;  /* 0x0046400001047983 */ /* 0x000ee20000300a00 */
[----:B------:R-:W-:Y:S01]  /*2b260*/  STL.64 [R1+0x80], R20 ;  /* 0x0000801401007387 */ /* 0x000fe20000100a00 */
[----:B------:R1:W-:Y:S03]  /*2b270*/  STL.64 [R1+0x88], R22 ;  /* 0x0000881601007387 */ /* 0x0003e60000100a00 */
[----:B-1----:R-:W3:Y:S01]  /*2b280*/  LDL.LU.64 R22, [R1+0x4638] ;  /* 0x0046380001167983 */ /* 0x002ee20000300a00 */
[----:B------:R-:W3:Y:S02]  /*2b290*/  LDL.LU.64 R20, [R1+0x4630] ;  /* 0x0046300001147983 */ /* 0x000ee40000300a00 */
[-C--:B---3--:R-:W-:Y:S01]  /*2b2a0*/  HMMA.16816.F32 R20, R20, R10.reuse, R4 ;  /* 0x0000000a1414723c */ /* 0x088fe20000001804 */
[----:B------:R-:W3:Y:S01]  /*2b2b0*/  LDL.LU.64 R6, [R1+0x4628] ;  /* 0x0046280001067983 */ /* 0x000ee20000300a00 */
[----:B------:R-:W3:Y:S11]  /*2b2c0*/  LDL.LU.64 R4, [R1+0x4620] ;  /* 0x0046200001047983 */ /* 0x000ef60000300a00 */
[----:B------:R-:W-:Y:S10]  /*2b2d0*/  @!UPT UIADD3 URZ, URZ, URZ, URZ ;  /* 0x0000003f3f3ff290 */ /* 0x000ff4000fffe03f */
[----:B------:R1:W-:Y:S01]  /*2b2e0*/  STL.64 [R1+0x70], R20 ;  /* 0x0000701401007387 */ /* 0x0003e20000100a00 */
[----:B------:R-:W-:Y:S01]  /*2b2f0*/  MOV R9, R22 ;  /* 0x0000001600097202 */ /* 0x000fe20000000f00 */
[----:B------:R-:W-:Y:S02]  /*2b300*/  IMAD.MOV.U32 R8, RZ, RZ, R23 ;  /* 0x000000ffff087224 */ /* 0x000fe400078e0017 */
[----:B------:R-:W3:Y:S04]  /*2b310*/  LDL.LU.64 R22, [R1+0x4618] ;  /* 0x0046180001167983 */ /* 0x000ee80000300a00 */
[----:B-1----:R-:W3:Y:S01]  /*2b320*/  LDL.LU.64 R20, [R1+0x4610] ;  /* 0x0046100001147983 */ /* 0x002ee20000300a00 */
[----:B------:R-:W-:Y:S02]  /*2b330*/  STL [R1+0x4588], R8 ;  /* 0x0045880801007387 */ /* 0x000fe40000100800 */
[----:B------:R-:W-:Y:S01]  /*2b340*/  STL [R1+0x4584], R9 ;  /* 0x0045840901007387 */ /* 0x000fe20000100800 */
[-C--:B---3--:R-:W-:Y:S01]  /*2b350*/  HMMA.16816.F32 R20, R20, R10.reuse, R4 ;  /* 0x0000000a1414723c */ /* 0x088fe20000001804 */
[----:B------:R-:W3:Y:S01]  /*2b360*/  LDL.LU.64 R6, [R1+0x4608] ;  /* 0x0046080001067983 */ /* 0x000ee20000300a00 */
[----:B------:R-:W3:Y:S11]  /*2b370*/  LDL.LU.64 R4, [R1+0x4600] ;  /* 0x0046000001047983 */ /* 0x000ef60000300a00 */
[----:B------:R-:W-:Y:S10]  /*2b380*/  @!UPT UIADD3 URZ, URZ, URZ, URZ ;  /* 0x0000003f3f3ff290 */ /* 0x000ff4000fffe03f */
[----:B------:R-:W-:Y:S01]  /*2b390*/  STL.64 [R1+0x60], R20 ;  /* 0x0000601401007387 */ /* 0x000fe20000100a00 */
[----:B------:R1:W-:Y:S03]  /*2b3a0*/  STL.64 [R1+0x68], R22 ;  /* 0x0000681601007387 */ /* 0x0003e60000100a00 */
[----:B-1----:R-:W3:Y:S01]  /*2b3b0*/  LDL.LU.64 R22, [R1+0x45f8] ;  /* 0x0045f80001167983 */ /* 0x002ee20000300a00 */
[----:B------:R-:W3:Y:S01]  /*2b3c0*/  LDL.LU.64 R20, [R1+0x45f0] ;  /* 0x0045f00001147983 */ /* 0x000ee20000300a00 */
[----:B------:R-:W-:Y:S01]  /*2b3d0*/  MOV R26, R29 ;  /* 0x0000001d001a7202 */ /* 0x000fe20000000f00 */
[-C--:B---3--:R-:W-:Y:S01]  /*2b3e0*/  HMMA.16816.F32 R20, R20, R10.reuse, R4 ;  /* 0x0000000a1414723c */ /* 0x088fe20000001804 */
[----:B------:R-:W3:Y:S01]  /*2b3f0*/  LDL.LU.64 R6, [R1+0x45e8] ;  /* 0x0045e80001067983 */ /* 0x000ee20000300a00 */
[----:B------:R-:W3:Y:S11]  /*2b400*/  LDL.LU.64 R4, [R1+0x45e0] ;  /* 0x0045e00001047983 */ /* 0x000ef60000300a00 */
[----:B------:R-:W-:Y:S10]  /*2b410*/  @!UPT UIADD3 URZ, URZ, URZ, URZ ;  /* 0x0000003f3f3ff290 */ /* 0x000ff4000fffe03f */
[----:B------:R-:W-:Y:S01]  /*2b420*/  STL.64 [R1+0x90], R20 ;  /* 0x0000901401007387 */ /* 0x000fe20000100a00 */
[----:B------:R1:W-:Y:S01]  /*2b430*/  STL [R1+0x98], R22 ;  /* 0x0000981601007387 */ /* 0x0003e20000100800 */
[----:B------:R-:W-:Y:S02]  /*2b440*/  MOV R29, R23 ;  /* 0x00000017001d7202 */ /* 0x000fe40000000f00 */
[----:B-1----:R-:W4:Y:S01]  /*2b450*/  LDL.LU.64 R22, [R1+0x45d8] ;  /* 0x0045d80001167983 */ /* 0x002f220000300a00 */
[----:B------:R-:W4:Y:S02]  /*2b460*/  LDL.LU.64 R20, [R1+0x45d0] ;  /* 0x0045d00001147983 */ /* 0x000f240000300a00 */
[----:B------:R-:W-:Y:S01]  /*2b470*/  STL [R1+0x4568], R29 ;  /* 0x0045681d01007387 */ /* 0x000fe20000100800 */
[-C--:B----4-:R-:W-:Y:S01]  /*2b480*/  HMMA.16816.F32 R12, R12, R10.reuse, R20 ;  /* 0x0000000a0c0c723c */ /* 0x090fe20000001814 */
[----:B------:R-:W3:Y:S01]  /*2b490*/  LDL.LU.64 R22, [R1+0x45c8] ;  /* 0x0045c80001167983 */ /* 0x000ee20000300a00 */
[----:B------:R-:W3:Y:S02]  /*2b4a0*/  LDL.LU.64 R20, [R1+0x45c0] ;  /* 0x0045c00001147983 */ /* 0x000ee40000300a00 */
[----:B------:R-:W-:Y:S11]  /*2b4b0*/  IMAD.MOV.U32 R27, RZ, RZ, R28 ;  /* 0x000000ffff1b7224 */ /* 0x000ff600078e001c */
[----:B------:R-:W-:Y:S08]  /*2b4c0*/  @!UPT UIADD3 URZ, URZ, URZ, URZ ;  /* 0x0000003f3f3ff290 */ /* 0x000ff0000fffe03f */
[----:B------:R-:W-:Y:S01]  /*2b4d0*/  STL.64 [R1+0x50], R12 ;  /* 0x0000500c01007387 */ /* 0x000fe20000100a00 */
[----:B------:R-:W-:Y:S01]  /*2b4e0*/  STL.64 [R1+0x58], R14 ;  /* 0x0000580e01007387 */ /* 0x000fe20000100a00 */
[-C--:B---3--:R-:W-:Y:S02]  /*2b4f0*/  HMMA.16816.F32 R20, R20, R10.reuse, R4 ;  /* 0x0000000a1414723c */ /* 0x088fe40000001804 */
[----:B------:R-:W3:Y:S01]  /*2b500*/  LDL.LU.64 R6, [R1+0x45b8] ;  /* 0x0045b80001067983 */ /* 0x000ee20000300a00 */
[----:B------:R-:W3:Y:S03]  /*2b510*/  LDL.LU.64 R4, [R1+0x45b0] ;  /* 0x0045b00001047983 */ /* 0x000ee60000300a00 */
[----:B------:R-:W1:Y:S01]  /*2b520*/  S2R R8, SR_TID.X ;  /* 0x0000000000087919 */ /* 0x000e620000002100 */
[----:B0-----:R-:W-:Y:S01]  /*2b530*/  LOP3.LUT R9, R2, 0x7, RZ, 0xc0, !PT ;  /* 0x0000000702097812 */ /* 0x001fe200078ec0ff */
[----:B--2---:R-:W-:Y:S02]  /*2b540*/  HMMA.16816.F32 R16, R16, R10, R24 ;  /* 0x0000000a1010723c */ /* 0x004fe40000001818 */
[----:B------:R-:W-:Y:S11]  /*2b550*/  LDSM.16.MT88.4 R12, [R0+0x26100] ;  /* 0x02610000000c783b */ /* 0x000ff60000004200 */
[----:B------:R-:W-:Y:S02]  /*2b560*/  @!UPT UIADD3 URZ, URZ, URZ, URZ ;  /* 0x0000003f3f3ff290 */ /* 0x000fe4000fffe03f */
[----:B------:R-:W-:Y:S01]  /*2b570*/  STL.64 [R1+0xb0], R20 ;  /* 0x0000b01401007387 */ /* 0x000fe20000100a00 */
[----:B------:R-:W-:Y:S02]  /*2b580*/  STL [R1+0xb8], R22 ;  /* 0x0000b81601007387 */ /* 0x000fe40000100800 */
[----:B------:R-:W-:Y:S02]  /*2b590*/  IMAD.MOV.U32 R28, RZ, RZ, R23 ;  /* 0x000000ffff1c7224 */ /* 0x000fe400078e0017 */
[----:B------:R-:W0:Y:S04]  /*2b5a0*/  LDSM.16.MT88.4 R20, [R0+0x26180] ;  /* 0x026180000014783b */ /* 0x000e280000004200 */
[----:B------:R-:W-:Y:S04]  /*2b5b0*/  STL [R1+0x44b0], R28 ;  /* 0x0044b01c01007387 */ /* 0x000fe80000100800 */
[----:B0-----:R0:W-:Y:S01]  /*2b5c0*/  STL [R1+0x4598], R20 ;  /* 0x0045981401007387 */ /* 0x0011e20000100800 */
[----:B------:R2:W-:Y:S02]  /*2b5d0*/  STL [R1+0x4594], R21 ;  /* 0x0045941501007387 */ /* 0x0005e40000100800 */
[----:B------:R4:W-:Y:S02]  /*2b5e0*/  STL [R1+0x4590], R22 ;  /* 0x0045901601007387 */ /* 0x0009e40000100800 */
[----:B------:R1:W-:Y:S01]  /*2b5f0*/  STL [R1+0x458c], R23 ;  /* 0x00458c1701007387 */ /* 0x0003e20000100800 */
[----:B0-----:R-:W3:Y:S01]  /*2b600*/  LDL.LU R20, [R1+0x140] ;  /* 0x0001400001147983 */ /* 0x001ee20000300800 */
[----:B--2---:R-:W3:Y:S02]  /*2b610*/  LDL.LU R21, [R1+0x144] ;  /* 0x0001440001157983 */ /* 0x004ee40000300800 */
[----:B----4-:R-:W3:Y:S02]  /*2b620*/  LDL.LU R22, [R1+0x148] ;  /* 0x0001480001167983 */ /* 0x010ee40000300800 */
[----:B-1----:R-:W3:Y:S01]  /*2b630*/  LDL.LU R23, [R1+0x14c] ;  /* 0x00014c0001177983 */ /* 0x002ee20000300800 */
[----:B------:R-:W-:Y:S01]  /*2b640*/  STL [R1+0x456c], R0 ;  /* 0x00456c0001007387 */ /* 0x000fe20000100800 */
[----:B------:R-:W-:-:S02]  /*2b650*/  LOP3.LUT R2, R8, 0x1e0, RZ, 0xc0, !PT ;  /* 0x000001e008027812 */ /* 0x000fc400078ec0ff */
[----:B------:R-:W-:Y:S01]  /*2b660*/  SHF.L.U32 R29, R9, 0x4, RZ ;  /* 0x00000004091d7819 */ /* 0x000fe200000006ff */
[----:B------:R-:W-:-:S03]  /*2b670*/  IMAD.SHL.U32 R9, R8, 0x2, RZ ;  /* 0x0000000208097824 */ /* 0x000fc600078e00ff */
[----:B------:R-:W-:Y:S02]  /*2b680*/  LEA R2, R2, R29, 0x8 ;  /* 0x0000001d02027211 */ /* 0x000fe400078e40ff */
[----:B------:R-:W-:Y:S02]  /*2b690*/  LOP3.LUT R8, R8, 0x7, RZ, 0xc0, !PT ;  /* 0x0000000708087812 */ /* 0x000fe400078ec0ff */
[----:B------:R-:W-:-:S05]  /*2b6a0*/  LOP3.LUT R2, R2, 0x30, R9, 0x78, !PT ;  /* 0x0000003002027812 */ /* 0x000fca00078e7809 */
[----:B------:R-:W-:Y:S02]  /*2b6b0*/  IMAD R2, R8, 0x400, R2 ;  /* 0x0000040008027824 */ /* 0x000fe400078e0202 */
[----:B------:R-:W-:Y:S01]  /*2b6c0*/  IMAD.MOV.U32 R28, RZ, RZ, R18 ;  /* 0x000000ffff1c7224 */ /* 0x000fe200078e0012 */
[----:B---3--:R-:W-:Y:S11]  /*2b6d0*/  HMMA.16816.F32 R4, R4, R10, R20 ;  /* 0x0000000a0404723c */ /* 0x008ff60000001814 */
[----:B------:R-:W-:Y:S11]  /*2b6e0*/  @!UPT UIADD3 URZ, URZ, URZ, URZ ;  /* 0x0000003f3f3ff290 */ /* 0x000ff6000fffe03f */
[----:B------:R-:W-:Y:S01]  /*2b6f0*/  @!UPT UIADD3 URZ, URZ, URZ, URZ ;  /* 0x0000003f3f3ff290 */ /* 0x000fe2000fffe03f */
[----:B------:R-:W-:Y:S01]  /*2b700*/  STL.64 [R1+0x130], R4 ;  /* 0x0001300401007387 */ /* 0x000fe20000100a00 */
[----:B------:R-:W-:Y:S02]  /*2b710*/  STL.64 [R1+0x138], R6 ;  /* 0x0001380601007387 */ /* 0x000fe40000100a00 */
[----:B------:R-:W0:Y:S02]  /*2b720*/  LDSM.16.MT88.4 R4, [R3+0x28000] ;  /* 0x028000000304783b */ /* 0x000e240000004200 */
[----:B0-----:R-:W-:Y:S02]  /*2b730*/  MOV R20, R5 ;  /* 0x0000000500147202 */ /* 0x001fe40000000f00 */
[----:B------:R-:W-:Y:S01]  /*2b740*/  IMAD.MOV.U32 R21, RZ, RZ, R6 ;  /* 0x000000ffff157224 */ /* 0x000fe200078e0006 */
[----:B------:R-:W-:Y:S01]  /*2b750*/  STL [R1+0x40], R4 ;  /* 0x0000400401007387 */ /* 0x000fe20000100800 */
[----:B------:R-:W-:Y:S02]  /*2b760*/  MOV R22, R7 ;  /* 0x0000000700167202 */ /* 0x000fe40000000f00 */
[----:B------:R-:W0:Y:S04]  /*2b770*/  LDSM.16.M88.4 R4, [R2+0x40280] ;  /* 0x040280000204783b */ /* 0x000e280000000200 */
[----:B------:R-:W-:Y:S01]  /*2b780*/  STL [R1+0x459c], R20 ;  /* 0x00459c1401007387 */ /* 0x000fe20000100800 */
[----:B0-----:R-:W-:Y:S01]  /*2b790*/  STL [R1+0x443c], R6 ;  /* 0x00443c0601007387 */ /* 0x001fe20000100800 */
[----:B------:R-:W-:Y:S02]  /*2b7a0*/  STL [R1+0x4438], R7 ;  /* 0x0044380701007387 */ /* 0x000fe40000100800 */
[----:B------:R-:W2:Y:S02]  /*2b7b0*/  LDL.LU.64 R26, [R1+0x45a8] ;  /* 0x0045a800011a7983 */ /* 0x000ea40000300a00 */
[----:B------:R-:W2:Y:S01]  /*2b7c0*/  LDL.LU.64 R24, [R1+0x45a0] ;  /* 0x0045a00001187983 */ /* 0x000ea20000300a00 */
[----:B------:R0:W-:Y:S01]  /*2b7d0*/  STL.64 [R1+0x170], R16 ;  /* 0x0001701001007387 */ /* 0x0001e20000100a00 */
[----:B------:R1:W-:Y:S03]  /*2b7e0*/  STL [R1+0x17c], R19 ;  /* 0x00017c1301007387 */ /* 0x0003e60000100800 */
[----:B0-----:R-:W2:Y:S01]  /*2b7f0*/  LDL.LU R16, [R1+0x110] ;  /* 0x0001100001107983 */ /* 0x001ea20000300800 */
[----:B------:R-:W2:Y:S02]  /*2b800*/  LDL.LU R17, [R1+0x114] ;  /* 0x0001140001117983 */ /* 0x000ea40000300800 */
[----:B------:R-:W2:Y:S02]  /*2b810*/  LDL.LU R18, [R1+0x118] ;  /* 0x0001180001127983 */ /* 0x000ea40000300800 */
[----:B-1----:R-:W2:Y:S01]  /*2b820*/  LDL.LU R19, [R1+0x11c] ;  /* 0x00011c0001137983 */ /* 0x002ea20000300800 */
[----:B------:R-:W0:Y:S04]  /*2b830*/  S2R R8, SR_TID.X ;  /* 0x0000000000087919 */ /* 0x000e280000002100 */
[----:B------:R-:W1:Y:S01]  /*2b840*/  S2R R2, SR_TID.X ;  /* 0x0000000000027919 */ /* 0x000e620000002100 */
[----:B0-----:R-:W-:-:S02]  /*2b850*/  LOP3.LUT R8, R8, 0x7, RZ, 0xc0, !PT ;  /* 0x0000000708087812 */ /* 0x001fc400078ec0ff */
[----:B-1----:R-:W-:-:S04]  /*2b860*/  LOP3.LUT R20, R2, 0x10, RZ, 0xc0, !PT ;  /* 0x0000001002147812 */ /* 0x002fc800078ec0ff */
[----:B------:R-:W-:Y:S01]  /*2b870*/  SHF.L.U32 R20, R20, 0x8, RZ ;  /* 0x0000000814147819 */ /* 0x000fe200000006ff */
[----:B--2---:R-:W-:Y:S11]  /*2b880*/  HMMA.16816.F32 R16, R24, R10, R16 ;  /* 0x0000000a1810723c */ /* 0x004ff60000001810 */
[----:B------:R-:W-:Y:S11]  /*2b890*/  @!UPT UIADD3 URZ, URZ, URZ, URZ ;  /* 0x0000003f3f3ff290 */ /* 0x000ff6000fffe03f */
[----:B------:R-:W-:Y:S01]  /*2b8a0*/  @!UPT UIADD3 URZ, URZ, URZ, URZ ;  /* 0x0000003f3f3ff290 */ /* 0x000fe2000fffe03f */
[----:B------:R-:W-:Y:S01]  /*2b8b0*/  STL.64 [R1+0x1a0], R16 ;  /* 0x0001a01001007387 */ /* 0x000fe20000100a00 */
[----:B------:R-:W-:Y:S02]  /*2b8c0*/  STL.64 [R1+0x1a8], R18 ;  /* 0x0001a81201007387 */ /* 0x000fe40000100a00 */
[----:B------:R-:W0:Y:S02]  /*2b8d0*/  LDSM.16.MT88.4 R16, [R3+0x28080] ;  /* 0x028080000310783b */ /* 0x000e240000004200 */
[----:B0-----:R-:W-:Y:S02]  /*2b8e0*/  MOV R7, R18 ;  /* 0x0000001200077202 */ /* 0x001fe40000000f00 */
[----:B------:R-:W-:Y:S02]  /*2b8f0*/  IMAD.MOV.U32 R6, RZ, RZ, R19 ;  /* 0x000000ffff067224 */ /* 0x000fe400078e0013 */
[----:B------:R-:W-:Y:S02]  /*2b900*/  IMAD R19, R8, 0x210, RZ ;  /* 0x0000021008137824 */ /* 0x000fe400078e02ff */
[----:B------:R-:W-:Y:S01]  /*2b910*/  IMAD.SHL.U32 R18, R2, 0x2, RZ ;  /* 0x0000000202127824 */ /* 0x000fe200078e00ff */
[----:B------:R-:W-:Y:S01]  /*2b920*/  MOV R0, R16 ;  /* 0x0000001000007202 */ /* 0x000fe20000000f00 */
[----:B------:R-:W-:Y:S01]  /*2b930*/  STL.64 [R1+0x4578], R6 ;  /* 0x0045780601007387 */ /* 0x000fe20000100a00 */
[----:B------:R-:W-:Y:S02]  /*2b940*/  STL.64 [R1+0x4570], R4 ;  /* 0x0045700401007387 */ /* 0x000fe40000100a00 */
[----:B------:R-:W-:-:S02]  /*2b950*/  IMAD.MOV.U32 R29, RZ, RZ, R17 ;  /* 0x000000ffff1d7224 */ /* 0x000fc400078e0011 */
[----:B------:R-:W0:Y:S01]  /*2b960*/  LDSM.16.MT88.4 R4, [R3+0x28100] ;  /* 0x028100000304783b */ /* 0x000e220000004200 */
[----:B------:R-:W-:Y:S02]  /*2b970*/  LOP3.LUT R27, R19, 0x10, R18, 0x78, !PT ;  /* 0x00000010131b7812 */ /* 0x000fe400078e7812 */
[----:B------:R-:W1:Y:S02]  /*2b980*/  LDSM.16.MT88.4 R16, [R3+0x28180] ;  /* 0x028180000310783b */ /* 0x000e640000004200 */
[----:B------:R-:W-:-:S04]  /*2b990*/  LOP3.LUT R27, R27, R20, RZ, 0xfc, !PT ;  /* 0x000000141b1b7212 */ /* 0x000fc800078efcff */
[----:B------:R-:W-:Y:S02]  /*2b9a0*/  LOP3.LUT R27, R27, 0x20, RZ, 0x3c, !PT ;  /* 0x000000201b1b7812 */ /* 0x000fe400078e3cff */
[----:B0-----:R-:W-:Y:S01]  /*2b9b0*/  MOV R23, R4 ;  /* 0x0000000400177202 */ /* 0x001fe20000000f00 */
[----:B------:R-:W-:Y:S01]  /*2b9c0*/  IMAD.MOV.U32 R8, RZ, RZ, R5 ;  /* 0x000000ffff087224 */ /* 0x000fe200078e0005 */
[----:B------:R-:W-:Y:S01]  /*2b9d0*/  MOV R9, R6 ;  /* 0x0000000600097202 */ /* 0x000fe20000000f00 */
[----:B------:R-:W-:Y:S01]  /*2b9e0*/  IMAD.MOV.U32 R2, RZ, RZ, R7 ;  /* 0x000000ffff027224 */ /* 0x000fe200078e0007 */
[----:B-1----:R-:W-:Y:S01]  /*2b9f0*/  MOV R7, R16 ;  /* 0x0000001000077202 */ /* 0x002fe20000000f00 */
[----:B------:R-:W-:Y:S01]  /*2ba00*/  IMAD.MOV.U32 R6, RZ, RZ, R17 ;  /* 0x000000ffff067224 */ /* 0x000fe200078e0011 */
[----:B------:R-:W-:Y:S01]  /*2ba10*/  MOV R5, R18 ;  /* 0x0000001200057202 */ /* 0x000fe20000000f00 */
[----:B------:R-:W-:Y:S02]  /*2ba20*/  IMAD.MOV.U32 R4, RZ, RZ, R19 ;  /* 0x000000ffff047224 */ /* 0x000fe400078e0013 */
[----:B------:R-:W0:Y:S02]  /*2ba30*/  LDSM.16.MT88.4 R16, [R27+0x28000] ;  /* 0x028000001b10783b */ /* 0x000e240000004200 */
[----:B0-----:R-:W-:Y:S01]  /*2ba40*/  MOV R20, R16 ;  /* 0x0000001000147202 */ /* 0x001fe20000000f00 */
[----:B------:R-:W-:Y:S01]  /*2ba50*/  IMAD.MOV.U32 R26, RZ, RZ, R17 ;  /* 0x000000ffff1a7224 */ /* 0x000fe200078e0011 */
[----:B------:R-:W-:Y:S01]  /*2ba60*/  MOV R25, R18 ;  /* 0x0000001200197202 */ /* 0x000fe20000000f00 */
[----:B------:R-:W-:-:S02]  /*2ba70*/  IMAD.MOV.U32 R24, RZ, RZ, R19 ;  /* 0x000000ffff187224 */ /* 0x000fc400078e0013 */
[----:B------:R-:W0:Y:S04]  /*2ba80*/  LDSM.16.MT88.4 R16, [R27+0x28080] ;  /* 0x028080001b10783b */ /* 0x000e280000004200 */
[----:B0-----:R-:W-:Y:S01]  /*2ba90*/  STL.64 [R1+0x4500], R18 ;  /* 0x0045001201007387 */ /* 0x001fe20000100a00 */
[----:B------:R0:W-:Y:S03]  /*2baa0*/  STL.64 [R1+0x44f8], R16 ;  /* 0x0044f81001007387 */ /* 0x0001e60000100a00 */
[----:B0-----:R-:W2:Y:S01]  /*2bab0*/  LDL.LU R16, [R1+0x190] ;  /* 0x0001900001107983 */ /* 0x001ea20000300800 */
[----:B------:R-:W2:Y:S02]  /*2bac0*/  LDL.LU R17, [R1+0x194] ;  /* 0x0001940001117983 */ /* 0x000ea40000300800 */
[----:B------:R-:W2:Y:S02]  /*2bad0*/  LDL.LU R18, [R1+0x198] ;  /* 0x0001980001127983 */ /* 0x000ea40000300800 */
[----:B------:R-:W2:Y:S02]  /*2bae0*/  LDL.LU R19, [R1+0x19c] ;  /* 0x00019c0001137983 */ /* 0x000ea40000300800 */
[----:B--2---:R-:W-:Y:S07]  /*2baf0*/  HMMA.16816.F32 R12, R12, R10, R16 ;  /* 0x0000000a0c0c723c */ /* 0x004fee0000001810 */
[----:B------:R-:W-:-:S02]  /*2bb00*/  MOV R16, R20 ;  /* 0x0000001400107202 */ /* 0x000fc40000000f00 */
[----:B------:R-:W2:Y:S11]  /*2bb10*/  LDL.LU R20, [R1+0x459c] ;  /* 0x00459c0001147983 */ /* 0x000eb60000300800 */
[----:B------:R-:W-:Y:S03]  /*2bb20*/  @!UPT UIADD3 URZ, URZ, URZ, URZ ;  /* 0x0000003f3f3ff290 */ /* 0x000fe6000fffe03f */
[----:B------:R-:W-:Y:S01]  /*2bb30*/  STL.64 [R1+0x190], R12 ;  /* 0x0001900c01007387 */ /* 0x000fe20000100a00 */
[----:B------:R-:W-:Y:S02]  /*2bb40*/  STL.64 [R1+0x198], R14 ;  /* 0x0001980e01007387 */ /* 0x000fe40000100a00 */
[----:B------:R-:W0:Y:S01]  /*2bb50*/  LDSM.16.MT88.4 R12, [R27+0x28100] ;  /* 0x028100001b0c783b */ /* 0x000e220000004200 */
[----:B------:R-:W-:-:S03]  /*2bb60*/  MOV R18, R25 ;  /* 0x0000001900127202 */ /* 0x000fc60000000f00 */
[----:B------:R-:W-:Y:S02]  /*2bb70*/  IMAD.MOV.U32 R19, RZ, RZ, R24 ;  /* 0x000000ffff137224 */ /* 0x000fe400078e0018 */
[----:B------:R-:W-:-:S03]  /*2bb80*/  IMAD.MOV.U32 R17, RZ, RZ, R26 ;  /* 0x000000ffff117224 */ /* 0x000fc600078e001a */
[----:B------:R-:W-:Y:S02]  /*2bb90*/  STL.64 [R1+0x4520], R18 ;  /* 0x0045201201007387 */ /* 0x000fe40000100a00 */
[----:B------:R-:W-:Y:S02]  /*2bba0*/  STL.64 [R1+0x4518], R16 ;  /* 0x0045181001007387 */ /* 0x000fe40000100a00 */
[----:B0-----:R-:W-:Y:S01]  /*2bbb0*/  STL.64 [R1+0x44f0], R14 ;  /* 0x0044f00e01007387 */ /* 0x001fe20000100a00 */
[----:B------:R0:W-:Y:S03]  /*2bbc0*/  STL.64 [R1+0x44e8], R12 ;  /* 0x0044e80c01007387 */ /* 0x0001e60000100a00 */
[----:B0-----:R-:W3:Y:S01]  /*2bbd0*/  LDL.LU R12, [R1+0x80] ;  /* 0x00008000010c7983 */ /* 0x001ee20000300800 */
[----:B------:R-:W3:Y:S02]  /*2bbe0*/  LDL.LU R13, [R1+0x84] ;  /* 0x00008400010d7983 */ /* 0x000ee40000300800 */
[----:B------:R-:W4:Y:S02]  /*2bbf0*/  LDL.LU R14, [R1+0x88] ;  /* 0x00008800010e7983 */ /* 0x000f240000300800 */
[----:B------:R-:W4:Y:S01]  /*2bc00*/  LDL.LU R15, [R1+0x8c] ;  /* 0x00008c00010f7983 */ /* 0x000f220000300800 */
[----:B------:R-:W3:Y:S01]  /*2bc10*/  LDL.LU R24, [R1+0x40] ;  /* 0x0000400001187983 */ /* 0x000ee20000300800 */
[----:B------:R-:W-:Y:S01]  /*2bc20*/  IMAD.MOV.U32 R26, RZ, RZ, R21 ;  /* 0x000000ffff1a7224 */ /* 0x000fe200078e0015 */
[----:B------:R-:W-:-:S02]  /*2bc30*/  MOV R27, R22 ;  /* 0x00000016001b7202 */ /* 0x000fc40000000f00 */
[----:B------:R-:W-:Y:S01]  /*2bc40*/  MOV R18, R5 ;  /* 0x0000000500127202 */ /* 0x000fe20000000f00 */
[----:B------:R-:W-:Y:S01]  /*2bc50*/  IMAD.MOV.U32 R19, RZ, RZ, R4 ;  /* 0x000000ffff137224 */ /* 0x000fe200078e0004 */
[----:B------:R-:W-:Y:S01]  /*2bc60*/  MOV R16, R7 ;  /* 0x0000000700107202 */ /* 0x000fe20000000f00 */
[----:B------:R-:W-:Y:S01]  /*2bc70*/  IMAD.MOV.U32 R17, RZ, RZ, R6 ;  /* 0x000000ffff117224 */ /* 0x000fe200078e0006 */
[----:B--2---:R-:W-:Y:S02]  /*2bc80*/  MOV R25, R20 ;  /* 0x0000001400197202 */ /* 0x004fe40000000f00 */
[----:B------:R-:W2:Y:S01]  /*2bc90*/  LDL.LU R20, [R1+0x4598] ;  /* 0x0045980001147983 */ /* 0x000ea20000300800 */
[----:B------:R-:W2:Y:S02]  /*2bca0*/  LDL.LU R21, [R1+0x4594] ;  /* 0x0045940001157983 */ /* 0x000ea40000300800 */
[----:B------:R-:W2:Y:S02]  /*2bcb0*/  LDL.LU R22, [R1+0x4590] ;  /* 0x0045900001167983 */ /* 0x000ea40000300800 */
[----:B------:R-:W2:Y:S01]  /*2bcc0*/  LDL.LU R4, [R1+0x160] ;  /* 0x0001600001047983 */ /* 0x000ea20000300800 */
[----:B------:R-:W2:Y:S01]  /*2bcd0*/  LDL.LU R5, [R1+0x164] ;  /* 0x0001640001057983 */ /* 0x000ea20000300800 */
[----:B------:R-:W2:Y:S02]  /*2bce0*/  LDL.LU R6, [R1+0x168] ;  /* 0x0001680001067983 */ /* 0x000ea40000300800 */
[----:B------:R-:W2:Y:S02]  /*2bcf0*/  LDL.LU R7, [R1+0x16c] ;  /* 0x00016c0001077983 */ /* 0x000ea40000300800 */
[----:B------:R-:W-:Y:S01]  /*2bd00*/  STL.64 [R1+0x4540], R18 ;  /* 0x0045401201007387 */ /* 0x000fe20000100a00 */
[----:B------:R-:W-:Y:S04]  /*2bd10*/  STL.64 [R1+0x4538], R16 ;  /* 0x0045381001007387 */ /* 0x000fe80000100a00 */
[----:B----4-:R-:W-:Y:S01]  /*2bd20*/  STL.64 [R1+0x4510], R14 ;  /* 0x0045100e01007387 */ /* 0x010fe20000100a00 */
[----:B---3--:R0:W-:Y:S03]  /*2bd30*/  STL.64 [R1+0x4508], R12 ;  /* 0x0045080c01007387 */ /* 0x0081e60000100a00 */
[----:B0-----:R-:W3:Y:S01]  /*2bd40*/  LDL.LU R12, [R1+0xa0] ;  /* 0x0000a000010c7983 */ /* 0x001ee20000300800 */
[----:B------:R-:W3:Y:S02]  /*2bd50*/  LDL.LU R13, [R1+0xa4] ;  /* 0x0000a400010d7983 */ /* 0x000ee40000300800 */
[----:B------:R-:W4:Y:S02]  /*2bd60*/  LDL.LU R14, [R1+0xa8] ;  /* 0x0000a800010e7983 */ /* 0x000f240000300800 */
[----:B------:R-:W4:Y:S02]  /*2bd70*/  LDL.LU R15, [R1+0xac] ;  /* 0x0000ac00010f7983 */ /* 0x000f240000300800 */
[----:B------:R-:W-:-:S02]  /*2bd80*/  IMAD.MOV.U32 R16, RZ, RZ, R23 ;  /* 0x000000ffff107224 */ /* 0x000fc400078e0017 */
[----:B------:R-:W2:Y:S01]  /*2bd90*/  LDL.LU R23, [R1+0x458c] ;  /* 0x00458c0001177983 */ /* 0x000ea20000300800 */
[----:B------:R-:W-:Y:S01]  /*2bda0*/  IMAD.MOV.U32 R18, RZ, RZ, R9 ;  /* 0x000000ffff127224 */ /* 0x000fe200078e0009 */
[----:B------:R-:W-:Y:S02]  /*2bdb0*/  MOV R19, R2 ;  /* 0x0000000200137202 */ /* 0x000fe40000000f00 */
[----:B------:R-:W-:Y:S02]  /*2bdc0*/  MOV R17, R8 ;  /* 0x0000000800117202 */ /* 0x000fe40000000f00 */
[----:B------:R-:W2:Y:S01]  /*2bdd0*/  LDL.LU R8, [R1+0x4588] ;  /* 0x0045880001087983 */ /* 0x000ea20000300800 */
[----:B------:R-:W2:Y:S02]  /*2bde0*/  LDL.LU R9, [R1+0x4584] ;  /* 0x0045840001097983 */ /* 0x000ea40000300800 */
[----:B------:R-:W2:Y:S02]  /*2bdf0*/  LDL.LU R2, [R1+0x4580] ;  /* 0x0045800001027983 */ /* 0x000ea40000300800 */
[----:B------:R-:W-:Y:S01]  /*2be00*/  STL.64 [R1+0x4560], R18 ;  /* 0x0045601201007387 */ /* 0x000fe20000100a00 */
[----:B------:R0:W-:Y:S04]  /*2be10*/  STL.64 [R1+0x4558], R16 ;  /* 0x0045581001007387 */ /* 0x0001e80000100a00 */
[----:B0-----:R-:W2:Y:S01]  /*2be20*/  LDL.LU R16, [R1+0x1b0] ;  /* 0x0001b00001107983 */ /* 0x001ea20000300800 */
[----:B------:R-:W2:Y:S02]  /*2be30*/  LDL.LU R17, [R1+0x1b4] ;  /* 0x0001b40001117983 */ /* 0x000ea40000300800 */
[----:B------:R-:W2:Y:S02]  /*2be40*/  LDL.LU R18, [R1+0x1b8] ;  /* 0x0001b80001127983 */ /* 0x000ea40000300800 */
[----:B------:R-:W2:Y:S01]  /*2be50*/  LDL.LU R19, [R1+0x1bc] ;  /* 0x0001bc0001137983 */ /* 0x000ea20000300800 */
[----:B----4-:R-:W-:Y:S01]  /*2be60*/  STL.64 [R1+0x4530], R14 ;  /* 0x0045300e01007387 */ /* 0x010fe20000100a00 */
[----:B---3--:R0:W-:Y:S03]  /*2be70*/  STL.64 [R1+0x4528], R12 ;  /* 0x0045280c01007387 */ /* 0x0081e60000100a00 */
[----:B0-----:R-:W3:Y:S01]  /*2be80*/  LDL.LU R12, [R1+0xe0] ;  /* 0x0000e000010c7983 */ /* 0x001ee20000300800 */
[----:B------:R-:W3:Y:S02]  /*2be90*/  LDL.LU R13, [R1+0xe4] ;  /* 0x0000e400010d7983 */ /* 0x000ee40000300800 */
[----:B------:R-:W4:Y:S02]  /*2bea0*/  LDL.LU R14, [R1+0xe8] ;  /* 0x0000e800010e7983 */ /* 0x000f240000300800 */
[----:B------:R-:W4:Y:S01]  /*2beb0*/  LDL.LU R15, [R1+0xec] ;  /* 0x0000ec00010f7983 */ /* 0x000f220000300800 */
[----:B--2---:R-:W-:Y:S01]  /*2bec0*/  HMMA.16816.F32 R20, R20, R10, R4 ;  /* 0x0000000a1414723c */ /* 0x004fe20000001804 */
[----:B------:R-:W0:Y:S04]  /*2bed0*/  S2R R11, SR_TID.X ;  /* 0x00000000000b7919 */ /* 0x000e280000002100 */
[----:B------:R-:W1:Y:S01]  /*2bee0*/  S2R R10, SR_TID.X ;  /* 0x00000000000a7919 */ /* 0x000e620000002100 */
[----:B0-----:R-:W-:-:S05]  /*2bef0*/  LOP3.LUT R11, R11, 0x7, RZ, 0xc0, !PT ;  /* 0x000000070b0b7812 */ /* 0x001fca00078ec0ff */
[----:B------:R-:W-:Y:S01]  /*2bf00*/  IMAD R11, R11, 0x210, RZ ;  /* 0x000002100b0b7824 */ /* 0x000fe200078e02ff */
[----:B----4-:R-:W-:Y:S01]  /*2bf10*/  STL.64 [R1+0x4550], R14 ;  /* 0x0045500e01007387 */ /* 0x010fe20000100a00 */
[----:B---3--:R0:W-:Y:S03]  /*2bf20*/  STL.64 [R1+0x4548], R12 ;  /* 0x0045480c01007387 */ /* 0x0081e60000100a00 */
[----:B0-----:R-:W2:Y:S01]  /*2bf30*/  LDL.LU R12, [R1+0x100] ;  /* 0x00010000010c7983 */ /* 0x001ea20000300800 */
[----:B------:R-:W2:Y:S02]  /*2bf40*/  LDL.LU R13, [R1+0x104] ;  /* 0x00010400010d7983 */ /* 0x000ea40000300800 */
[----:B------:R-:W2:Y:S02]  /*2bf50*/  LDL.LU R14, [R1+0x108] ;  /* 0x00010800010e7983 */ /* 0x000ea40000300800 */
[----:B------:R-:W2:Y:S01]  /*2bf60*/  LDL.LU R15, [R1+0x10c] ;  /* 0x00010c00010f7983 */ /* 0x000ea20000300800 */
[----:B------:R-:W3:Y:S01]  /*2bf70*/  LDL.LU.64 R6, [R1+0x4578] ;  /* 0x0045780001067983 */ /* 0x000ee20000300a00 */
[----:B------:R-:W4:Y:S02]  /*2bf80*/  LDL.LU.64 R4, [R1+0x4570] ;  /* 0x0045700001047983 */ /* 0x000f240000300a00 */
[----:B------:R-:W-:Y:S02]  /*2bf90*/  STL.64 [R1+0x160], R20 ;  /* 0x0001601401007387 */ /* 0x000fe40000100a00 */
[----:B------:R1:W-:Y:S02]  /*2bfa0*/  STL.64 [R1+0x168], R22 ;  /* 0x0001681601007387 */ /* 0x0003e40000100a00 */
[C---:B-1----:R-:W-:Y:S01]  /*2bfb0*/  IMAD.SHL.U32 R23, R10.reuse, 0x2, RZ ;  /* 0x000000020a177824 */ /* 0x042fe200078e00ff */
[----:B------:R-:W-:-:S04]  /*2bfc0*/  LOP3.LUT R10, R10, 0x10, RZ, 0xc0, !PT ;  /* 0x000000100a0a7812 */ /* 0x000fc800078ec0ff */
[----:B------:R-:W-:Y:S02]  /*2bfd0*/  SHF.L.U32 R10, R10, 0x8, RZ ;  /* 0x000000080a0a7819 */ /* 0x000fe400000006ff */
[----:B------:R-:W-:-:S04]  /*2bfe0*/  LOP3.LUT R11, R11, 0x10, R23, 0x78, !PT ;  /* 0x000000100b0b7812 */ /* 0x000fc800078e7817 */
[----:B------:R-:W-:-:S04]  /*2bff0*/  LOP3.LUT R11, R11, R10, RZ, 0xfc, !PT ;  /* 0x0000000a0b0b7212 */ /* 0x000fc800078efcff */
[----:B------:R-:W-:-:S05]  /*2c000*/  LOP3.LUT R11, R11, 0x20, RZ, 0x3c, !PT ;  /* 0x000000200b0b7812 */ /* 0x000fca00078e3cff */
[----:B------:R-:W0:Y:S04]  /*2c010*/  LDSM.16.MT88.4 R20, [R11+0x28180] ;  /* 0x028180000b14783b */ /* 0x000e280000004200 */
[----:B0-----:R-:W-:Y:S01]  /*2c020*/  STL.64 [R1+0x44e0], R22 ;  /* 0x0044e01601007387 */ /* 0x001fe20000100a00 */
[----:B------:R0:W-:Y:S03]  /*2c030*/  STL.64 [R1+0x44d8], R20 ;  /* 0x0044d81401007387 */ /* 0x0001e60000100a00 */
[----:B0-----:R-:W4:Y:S01]  /*2c040*/  LDL.LU R20, [R1+0x180] ;  /* 0x0001800001147983 */ /* 0x001f220000300800 */
[----:B------:R-:W4:Y:S02]  /*2c050*/  LDL.LU R21, [R1+0x184] ;  /* 0x0001840001157983 */ /* 0x000f240000300800 */
[----:B------:R-:W4:Y:S02]  /*2c060*/  LDL.LU R22, [R1+0x188] ;  /* 0x0001880001167983 */ /* 0x000f240000300800 */
[----:B------:R-:W4:Y:S02]  /*2c070*/  LDL.LU R23, [R1+0x18c] ;  /* 0x00018c0001177983 */ /* 0x000f240000300800 */
[----:B----4-:R-:W-:Y:S01]  /*2c080*/  HMMA.16816.F32 R24, R24, R4, R20 ;  /* 0x000000041818723c */ /* 0x010fe20000001814 */
[----:B------:R-:W4:Y:S06]  /*2c090*/  LDL.LU R20, [R1+0x70] ;  /* 0x0000700001147983 */ /* 0x000f2c0000300800 */
[----:B------:R-:W-:Y:S01]  /*2c0a0*/  IMAD.MOV.U32 R22, RZ, RZ, R9 ;  /* 0x000000ffff167224 */ /* 0x000fe200078e0009 */
[----:B------:R-:W-:-:S02]  /*2c0b0*/  MOV R23, R8 ;  /* 0x0000000800177202 */ /* 0x000fc40000000f00 */
[----:B------:R-:W0:Y:S11]  /*2c0c0*/  LDSM.16.MT88.4 R8, [R2+0x28000] ;  /* 0x028000000208783b */ /* 0x000e360000004200 */
[----:B------:R-:W-:Y:S02]  /*2c0d0*/  @!UPT UIADD3 URZ, URZ, URZ, URZ ;  /* 0x0000003f3f3ff290 */ /* 0x000fe4000fffe03f */
[----:B------:R-:W-:Y:S01]  /*2c0e0*/  STL.64 [R1+0x150], R24 ;  /* 0x0001501801007387 */ /* 0x000fe20000100a00 */
[----:B------:R-:W-:Y:S02]  /*2c0f0*/  STL.64 [R1+0x158], R26 ;  /* 0x0001581a01007387 */ /* 0x000fe40000100a00 */
[----:B------:R-:W1:Y:S04]  /*2c100*/  LDSM.16.MT88.4 R24, [R2+0x28080] ;  /* 0x028080000218783b */ /* 0x000e680000004200 */
[----:B------:R-:W4:Y:S01]  /*2c110*/  LDL.LU R21, [R1+0x74] ;  /* 0x0000740001157983 */ /* 0x000f220000300800 */
[----:B0-----:R-:W-:Y:S01]  /*2c120*/  STL.64 [R1+0x44d0], R10 ;  /* 0x0044d00a01007387 */ /* 0x001fe20000100a00 */
[----:B------:R0:W-:Y:S03]  /*2c130*/  STL.64 [R1+0x44c8], R8 ;  /* 0x0044c80801007387 */ /* 0x0001e60000100a00 */
[----:B0-----:R-:W2:Y:S01]  /*2c140*/  LDL.LU R8, [R1+0x60] ;  /* 0x0000600001087983 */ /* 0x001ea20000300800 */
[----:B------:R-:W2:Y:S02]  /*2c150*/  LDL.LU R9, [R1+0x64] ;  /* 0x0000640001097983 */ /* 0x000ea40000300800 */
[----:B------:R-:W2:Y:S02]  /*2c160*/  LDL.LU R10, [R1+0x68] ;  /* 0x00006800010a7983 */ /* 0x000ea40000300800 */
[----:B------:R-:W2:Y:S01]  /*2c170*/  LDL.LU R11, [R1+0x6c] ;  /* 0x00006c00010b7983 */ /* 0x000ea20000300800 */
[----:B-1----:R3:W-:Y:S01]  /*2c180*/  STL.64 [R1+0x44c0], R26 ;  /* 0x0044c01a01007387 */ /* 0x0027e20000100a00 */
[----:B------:R0:W-:Y:S02]  /*2c190*/  STL.64 [R1+0x44b8], R24 ;  /* 0x0044b81801007387 */ /* 0x0001e40000100a00 */
[----:B---3--:R-:W-:-:S02]  /*2c1a0*/  IMAD.MOV.U32 R26, RZ, RZ, R7 ;  /* 0x000000ffff1a7224 */ /* 0x008fc400078e0007 */
[----:B0-----:R-:W-:Y:S01]  /*2c1b0*/  IMAD.MOV.U32 R24, RZ, RZ, R0 ;  /* 0x000000ffff187224 */ /* 0x001fe200078e0000 */
[----:B------:R-:W-:Y:S02]  /*2c1c0*/  MOV R25, R29 ;  /* 0x0000001d00197202 */ /* 0x000fe40000000f00 */
[----:B------:R-:W-:Y:S01]  /*2c1d0*/  MOV R27, R6 ;  /* 0x00000006001b7202 */ /* 0x000fe20000000f00 */
[----:B------:R-:W3:Y:S01]  /*2c1e0*/  LDL.LU R0, [R1+0x456c] ;  /* 0x00456c0001007983 */ /* 0x000ee20000300800 */
[----:B------:R-:W2:Y:S05]  /*2c1f0*/  LDL.LU R29, [R1+0x4568] ;  /* 0x00456800011d7983 */ /* 0x000eaa0000300800 */
[-C--:B------:R-:W-:Y:S01]  /*2c200*/  HMMA.16816.F32 R24, R24, R4.reuse, R16 ;  /* 0x000000041818723c */ /* 0x080fe20000001810 */
[----:B------:R-:W2:Y:S01]  /*2c210*/  LDL.LU.64 R18, [R1+0x4560] ;  /* 0x0045600001127983 */ /* 0x000ea20000300a00 */
[----:B------:R-:W2:Y:S11]  /*2c220*/  LDL.LU.64 R16, [R1+0x4558] ;  /* 0x0045580001107983 */ /* 0x000eb60000300a00 */
[----:B------:R-:W-:Y:S10]  /*2c230*/  @!UPT UIADD3 URZ, URZ, URZ, URZ ;  /* 0x0000003f3f3ff290 */ /* 0x000ff4000fffe03f */
[----:B------:R0:W-:Y:S01]  /*2c240*/  STL.64 [R1+0x140], R24 ;  /* 0x0001401801007387 */ /* 0x0001e20000100a00 */
[----:B------:R1:W-:Y:S03]  /*2c250*/  STL.64 [R1+0x148], R26 ;  /* 0x0001481a01007387 */ /* 0x0003e60000100a00 */
[----:B0-----:R-:W3:Y:S01]  /*2c260*/  LDL.LU R24, [R1+0x90] ;  /* 0x0000900001187983 */ /* 0x001ee20000300800 */
[----:B------:R-:W3:Y:S02]  /*2c270*/  LDL.LU R25, [R1+0x94] ;  /* 0x0000940001197983 */ /* 0x000ee40000300800 */
[----:B-1----:R-:W3:Y:S01]  /*2c280*/  LDL.LU R26, [R1+0x98] ;  /* 0x00009800011a7983 */ /* 0x002ee20000300800 */
[-C--:B--2---:R-:W-:Y:S01]  /*2c290*/  HMMA.16816.F32 R16, R16, R4.reuse, R12 ;  /* 0x000000041010723c */ /* 0x084fe2000000180c */
[----:B------:R-:W2:Y:S01]  /*2c2a0*/  LDL.LU.64 R14, [R1+0x4550] ;  /* 0x00455000010e7983 */ /* 0x000ea20000300a00 */
[----:B------:R-:W2:Y:S02]  /*2c2b0*/  LDL.LU.64 R12, [R1+0x4548] ;  /* 0x00454800010c7983 */ /* 0x000ea40000300a00 */
[----:B------:R-:W-:Y:S11]  /*2c2c0*/  IMAD.MOV.U32 R27, RZ, RZ, R29 ;  /* 0x000000ffff1b7224 */ /* 0x000ff600078e001d */
[----:B------:R-:W-:Y:S08]  /*2c2d0*/  @!UPT UIADD3 URZ, URZ, URZ, URZ ;  /* 0x0000003f3f3ff290 */ /* 0x000ff0000fffe03f */
[----:B------:R-:W-:Y:S01]  /*2c2e0*/  STL.64 [R1+0x40], R16 ;  /* 0x0000401001007387 */ /* 0x000fe20000100a00 */
[----:B------:R0:W-:Y:S01]  /*2c2f0*/  STL [R1+0x48], R18 ;  /* 0x0000481201007387 */ /* 0x0001e20000100800 */
[----:B------:R-:W-:Y:S02]  /*2c300*/  MOV R29, R19 ;  /* 0x00000013001d7202 */ /* 0x000fe40000000f00 */
[----:B0-----:R-:W2:Y:S01]  /*2c310*/  LDL.LU.64 R18, [R1+0x4540] ;  /* 0x0045400001127983 */ /* 0x001ea20000300a00 */
[----:B------:R-:W2:Y:S02]  /*2c320*/  LDL.LU.64 R16, [R1+0x4538] ;  /* 0x0045380001107983 */ /* 0x000ea40000300a00 */
[----:B------:R-:W-:Y:S01]  /*2c330*/  STL [R1+0x4450], R29 ;  /* 0x0044501d01007387 */ /* 0x000fe20000100800 */
        /* <DEDUP_REMOVED lines=16> */
[-C--:B--2---:R-:W-:Y:S11]  /*2c440*/  HMMA.16816.F32 R12, R16, R4.reuse, R12 ;  /* 0x00000004100c723c */ /* 0x084ff6000000180c */
[----:B------:R-:W-:Y:S11]  /*2c450*/  @!UPT UIADD3 URZ, URZ, URZ, URZ ;  /* 0x0000003f3f3ff290 */ /* 0x000ff6000fffe03f */
[----:B------:R-:W-:Y:S01]  /*2c460*/  @!UPT UIADD3 URZ, URZ, URZ, URZ ;  /* 0x0000003f3f3ff290 */ /* 0x000fe2000fffe03f */
[----:B------:R-:W-:Y:S01]  /*2c470*/  STL.64 [R1+0xc0], R12 ;  /* 0x0000c00c01007387 */ /* 0x000fe20000100a00 */
[----:B------:R-:W-:Y:S01]  /*2c480*/  IMAD.MOV.U32 R6, RZ, RZ, R14 ;  /* 0x000000ffff067224 */ /* 0x000fe200078e000e */
[----:B------:R-:W-:Y:S02]  /*2c490*/  MOV R7, R15 ;  /* 0x0000000f00077202 */ /* 0x000fe40000000f00 */
[----:B------:R-:W0:Y:S04]  /*2c4a0*/  LDSM.16.MT88.4 R12, [R2+0x28100] ;  /* 0x02810000020c783b */ /* 0x000e280000004200 */
[----:B------:R0:W-:Y:S01]  /*2c4b0*/  STL [R1+0x4458], R7 ;  /* 0x0044580701007387 */ /* 0x0001e20000100800 */
[----:B------:R1:W-:Y:S02]  /*2c4c0*/  STL [R1+0x4454], R6 ;  /* 0x0044540601007387 */ /* 0x0003e40000100800 */
[----:B0-----:R-:W-:Y:S01]  /*2c4d0*/  IMAD.MOV.U32 R7, RZ, RZ, R14 ;  /* 0x000000ffff077224 */ /* 0x001fe200078e000e */
[----:B-1----:R-:W-:Y:S01]  /*2c4e0*/  MOV R6, R15 ;  /* 0x0000000f00067202 */ /* 0x002fe20000000f00 */
[----:B------:R-:W-:Y:S01]  /*2c4f0*/  IMAD.MOV.U32 R17, RZ, RZ, R12 ;  /* 0x000000ffff117224 */ /* 0x000fe200078e000c */
[----:B------:R-:W-:Y:S01]  /*2c500*/  MOV R16, R13 ;  /* 0x0000000d00107202 */ /* 0x000fe20000000f00 */
[----:B------:R-:W4:Y:S01]  /*2c510*/  LDL.LU.64 R14, [R1+0x44f0] ;  /* 0x0044f000010e7983 */ /* 0x000f220000300a00 */
[----:B------:R-:W4:Y:S02]  /*2c520*/  LDL.LU.64 R12, [R1+0x44e8] ;  /* 0x0044e800010c7983 */ /* 0x000f240000300a00 */
[-C--:B----4-:R-:W-:Y:S01]  /*2c530*/  HMMA.16816.F32 R12, R12, R4.reuse, R20 ;  /* 0x000000040c0c723c */ /* 0x090fe20000001814 */
[----:B------:R-:W0:Y:S11]  /*2c540*/  LDSM.16.MT88.4 R20, [R2+0x28180] ;  /* 0x028180000214783b */ /* 0x000e360000004200 */
[----:B------:R-:W-:Y:S11]  /*2c550*/  @!UPT UIADD3 URZ, URZ, URZ, URZ ;  /* 0x0000003f3f3ff290 */ /* 0x000ff6000fffe03f */
[----:B------:R0:W-:Y:S01]  /*2c560*/  STL.64 [R1+0x120], R12 ;  /* 0x0001200c01007387 */ /* 0x0001e20000100a00 */
[----:B------:R1:W-:Y:S02]  /*2c570*/  STL.64 [R1+0x128], R14 ;  /* 0x0001280e01007387 */ /* 0x0003e40000100a00 */
[----:B0-----:R-:W-:Y:S01]  /*2c580*/  IMAD.MOV.U32 R13, RZ, RZ, R22 ;  /* 0x000000ffff0d7224 */ /* 0x001fe200078e0016 */
[----:B------:R-:W-:Y:S01]  /*2c590*/  MOV R12, R23 ;  /* 0x00000017000c7202 */ /* 0x000fe20000000f00 */
[----:B-1----:R-:W-:Y:S01]  /*2c5a0*/  IMAD.MOV.U32 R15, RZ, RZ, R20 ;  /* 0x000000ffff0f7224 */ /* 0x002fe200078e0014 */
[----:B------:R-:W-:Y:S01]  /*2c5b0*/  MOV R14, R21 ;  /* 0x00000015000e7202 */ /* 0x000fe20000000f00 */
[----:B------:R-:W2:Y:S01]  /*2c5c0*/  LDL.LU.64 R22, [R1+0x44e0] ;  /* 0x0044e00001167983 */ /* 0x000ea20000300a00 */
[----:B------:R-:W2:Y:S02]  /*2c5d0*/  LDL.LU.64 R20, [R1+0x44d8] ;  /* 0x0044d80001147983 */ /* 0x000ea40000300a00 */
[----:B------:R-:W-:Y:S01]  /*2c5e0*/  STL [R1+0x4420], R2 ;  /* 0x0044200201007387 */ /* 0x000fe20000100800 */
[-C--:B--2---:R-:W-:Y:S01]  /*2c5f0*/  HMMA.16816.F32 R20, R20, R4.reuse, R8 ;  /* 0x000000041414723c */ /* 0x084fe20000001808 */
[----:B------:R-:W2:Y:S01]  /*2c600*/  LDL.LU.64 R10, [R1+0x44d0] ;  /* 0x0044d000010a7983 */ /* 0x000ea20000300a00 */
[----:B------:R-:W2:Y:S11]  /*2c610*/  LDL.LU.64 R8, [R1+0x44c8] ;  /* 0x0044c80001087983 */ /* 0x000eb60000300a00 */
[----:B------:R-:W-:Y:S10]  /*2c620*/  @!UPT UIADD3 URZ, URZ, URZ, URZ ;  /* 0x0000003f3f3ff290 */ /* 0x000ff4000fffe03f */
[----:B------:R-:W-:Y:S01]  /*2c630*/  STL.64 [R1+0xf0], R20 ;  /* 0x0000f01401007387 */ /* 0x000fe20000100a00 */
[----:B------:R-:W-:Y:S02]  /*2c640*/  STL.64 [R1+0xf8], R22 ;  /* 0x0000f81601007387 */ /* 0x000fe40000100a00 */
[----:B---3--:R-:W0:Y:S02]  /*2c650*/  LDSM.16.MT88.4 R20, [R0+0x28000] ;  /* 0x028000000014783b */ /* 0x008e240000004200 */
[----:B0-----:R-:W-:Y:S02]  /*2c660*/  STL.64 [R1+0x4480], R22 ;  /* 0x0044801601007387 */ /* 0x001fe40000100a00 */
[----:B------:R0:W-:Y:S02]  /*2c670*/  STL.64 [R1+0x4478], R20 ;  /* 0x0044781401007387 */ /* 0x0001e40000100a00 */
[----:B0-----:R-:W3:Y:S01]  /*2c680*/  LDL.LU R20, [R1+0x50] ;  /* 0x0000500001147983 */ /* 0x001ee20000300800 */
[----:B------:R-:W3:Y:S02]  /*2c690*/  LDL.LU R21, [R1+0x54] ;  /* 0x0000540001157983 */ /* 0x000ee40000300800 */
[----:B------:R-:W3:Y:S02]  /*2c6a0*/  LDL.LU R22, [R1+0x58] ;  /* 0x0000580001167983 */ /* 0x000ee40000300800 */
[----:B------:R-:W3:Y:S01]  /*2c6b0*/  LDL.LU R23, [R1+0x5c] ;  /* 0x00005c0001177983 */ /* 0x000ee20000300800 */
[-C--:B--2---:R-:W-:Y:S01]  /*2c6c0*/  HMMA.16816.F32 R8, R8, R4.reuse, R24 ;  /* 0x000000040808723c */ /* 0x084fe20000001818 */
[----:B------:R-:W3:Y:S01]  /*2c6d0*/  LDL.LU.64 R26, [R1+0x44c0] ;  /* 0x0044c000011a7983 */ /* 0x000ee20000300a00 */
[----:B------:R-:W3:Y:S11]  /*2c6e0*/  LDL.LU.64 R24, [R1+0x44b8] ;  /* 0x0044b80001187983 */ /* 0x000ef60000300a00 */
[----:B------:R-:W-:Y:S10]  /*2c6f0*/  @!UPT UIADD3 URZ, URZ, URZ, URZ ;  /* 0x0000003f3f3ff290 */ /* 0x000ff4000fffe03f */
[----:B------:R-:W-:Y:S01]  /*2c700*/  STL.64 [R1+0xe0], R8 ;  /* 0x0000e00801007387 */ /* 0x000fe20000100a00 */
[----:B------:R3:W-:Y:S02]  /*2c710*/  STL.64 [R1+0xe8], R10 ;  /* 0x0000e80a01007387 */ /* 0x0007e40000100a00 */
[----:B---3--:R-:W-:Y:S01]  /*2c720*/  HMMA.16816.F32 R8, R24, R4, R20 ;  /* 0x000000041808723c */ /* 0x008fe20000001814 */
[----:B------:R-:W-:Y:S06]  /*2c730*/  LDSM.16.MT88.4 R20, [R3+0x2a000] ;  /* 0x02a000000314783b */ /* 0x000fec0000004200 */
[----:B------:R-:W-:Y:S01]  /*2c740*/  IMAD.MOV.U32 R24, RZ, RZ, R15 ;  /* 0x000000ffff187224 */ /* 0x000fe200078e000f */
[----:B------:R-:W-:Y:S01]  /*2c750*/  MOV R25, R14 ;  /* 0x0000000e00197202 */ /* 0x000fe20000000f00 */
[----:B------:R-:W-:Y:S01]  /*2c760*/  IMAD.MOV.U32 R26, RZ, RZ, R13 ;  /* 0x000000ffff1a7224 */ /* 0x000fe200078e000d */
[----:B------:R-:W-:-:S02]  /*2c770*/  MOV R27, R12 ;  /* 0x0000000c001b7202 */ /* 0x000fc40000000f00 */
[----:B------:R-:W0:Y:S11]  /*2c780*/  LDSM.16.MT88.4 R12, [R0+0x28080] ;  /* 0x02808000000c783b */ /* 0x000e360000004200 */
[----:B------:R-:W-:Y:S01]  /*2c790*/  STL.64 [R1+0xd0], R8 ;  /* 0x0000d00801007387 */ /* 0x000fe20000100a00 */
[----:B------:R-:W-:Y:S02]  /*2c7a0*/  STL.64 [R1+0xd8], R10 ;  /* 0x0000d80a01007387 */ /* 0x000fe40000100a00 */
[----:B------:R-:W1:Y:S04]  /*2c7b0*/  LDSM.16.MT88.4 R8, [R0+0x28100] ;  /* 0x028100000008783b */ /* 0x000e680000004200 */
[----:B------:R2:W-:Y:S01]  /*2c7c0*/  STL.64 [R1+0x4498], R26 ;  /* 0x0044981a01007387 */ /* 0x0005e20000100a00 */
[----:B------:R3:W-:Y:S01]  /*2c7d0*/  STL.64 [R1+0x4490], R24 ;  /* 0x0044901801007387 */ /* 0x0007e20000100a00 */
[----:B--2---:R-:W-:Y:S01]  /*2c7e0*/  IMAD.MOV.U32 R26, RZ, RZ, R7 ;  /* 0x000000ffff1a7224 */ /* 0x004fe200078e0007 */
[----:B------:R-:W-:Y:S01]  /*2c7f0*/  MOV R27, R6 ;  /* 0x00000006001b7202 */ /* 0x000fe20000000f00 */
[----:B---3--:R-:W-:Y:S01]  /*2c800*/  IMAD.MOV.U32 R24, RZ, RZ, R17 ;  /* 0x000000ffff187224 */ /* 0x008fe200078e0011 */
[----:B------:R-:W-:-:S02]  /*2c810*/  MOV R25, R16 ;  /* 0x0000001000197202 */ /* 0x000fc40000000f00 */
[----:B------:R-:W2:Y:S04]  /*2c820*/  LDSM.16.MT88.4 R16, [R0+0x28180] ;  /* 0x028180000010783b */ /* 0x000ea80000004200 */
[----:B------:R-:W-:Y:S01]  /*2c830*/  STL.64 [R1+0x44a8], R26 ;  /* 0x0044a81a01007387 */ /* 0x000fe20000100a00 */
[----:B------:R-:W-:Y:S02]  /*2c840*/  STL.64 [R1+0x44a0], R24 ;  /* 0x0044a01801007387 */ /* 0x000fe40000100a00 */
[----:B------:R-:W3:Y:S01]  /*2c850*/  LDSM.16.MT88.4 R24, [R3+0x2a080] ;  /* 0x02a080000318783b */ /* 0x000ee20000004200 */
[----:B0-----:R-:W-:Y:S03]  /*2c860*/  STL [R1+0x4460], R14 ;  /* 0x0044600e01007387 */ /* 0x001fe60000100800 */
[----:B------:R-:W-:Y:S02]  /*2c870*/  STL [R1+0x445c], R15 ;  /* 0x00445c0f01007387 */ /* 0x000fe40000100800 */
[----:B------:R0:W-:Y:S02]  /*2c880*/  STL.64 [R1+0x4488], R12 ;  /* 0x0044880c01007387 */ /* 0x0001e40000100a00 */
[----:B0-----:R-:W4:Y:S01]  /*2c890*/  LDL.LU R12, [R1+0x130] ;  /* 0x00013000010c7983 */ /* 0x001f220000300800 */
[----:B------:R-:W4:Y:S02]  /*2c8a0*/  LDL.LU R13, [R1+0x134] ;  /* 0x00013400010d7983 */ /* 0x000f240000300800 */
[----:B------:R-:W4:Y:S02]  /*2c8b0*/  LDL.LU R14, [R1+0x138] ;  /* 0x00013800010e7983 */ /* 0x000f240000300800 */
[----:B------:R-:W4:Y:S01]  /*2c8c0*/  LDL.LU R15, [R1+0x13c] ;  /* 0x00013c00010f7983 */ /* 0x000f220000300800 */
[----:B-1----:R0:W-:Y:S01]  /*2c8d0*/  STL.64 [R1+0x4470], R10 ;  /* 0x0044700a01007387 */ /* 0x0021e20000100a00 */
[----:B------:R1:W-:Y:S02]  /*2c8e0*/  STL.64 [R1+0x4468], R8 ;  /* 0x0044680801007387 */ /* 0x0003e40000100a00 */
[----:B0-----:R-:W-:Y:S01]  /*2c8f0*/  IMAD.MOV.U32 R10, RZ, RZ, R28 ;  /* 0x000000ffff0a7224 */ /* 0x001fe200078e001c */
[----:B-1----:R-:W4:Y:S01]  /*2c900*/  LDL.LU R8, [R1+0x170] ;  /* 0x0001700001087983 */ /* 0x002f220000300800 */
[----:B------:R-:W4:Y:S02]  /*2c910*/  LDL.LU R9, [R1+0x174] ;  /* 0x0001740001097983 */ /* 0x000f240000300800 */
[----:B------:R-:W4:Y:S02]  /*2c920*/  LDL.LU R28, [R1+0x44b0] ;  /* 0x0044b000011c7983 */ /* 0x000f240000300800 */
[----:B------:R-:W4:Y:S01]  /*2c930*/  LDL.LU R11, [R1+0x17c] ;  /* 0x00017c00010b7983 */ /* 0x000f220000300800 */
[----:B--2---:R-:W-:Y:S01]  /*2c940*/  STL.64 [R1+0x4448], R18 ;  /* 0x0044481201007387 */ /* 0x004fe20000100a00 */
[----:B------:R0:W-:Y:S02]  /*2c950*/  STL.64 [R1+0x4440], R16 ;  /* 0x0044401001007387 */ /* 0x0001e40000100a00 */
[----:B---3--:R-:W-:Y:S01]  /*2c960*/  IMAD.MOV.U32 R2, RZ, RZ, R26 ;  /* 0x000000ffff027224 */ /* 0x008fe200078e001a */
[----:B0-----:R-:W2:Y:S01]  /*2c970*/  LDL.LU R16, [R1+0xb0] ;  /* 0x0000b00001107983 */ /* 0x001ea20000300800 */
[----:B------:R-:W2:Y:S02]  /*2c980*/  LDL.LU R17, [R1+0xb4] ;  /* 0x0000b40001117983 */ /* 0x000ea40000300800 */
[----:B------:R-:W2:Y:S02]  /*2c990*/  LDL.LU R18, [R1+0xb8] ;  /* 0x0000b80001127983 */ /* 0x000ea40000300800 */
[----:B------:R0:W-:Y:S01]  /*2c9a0*/  STL [R1+0x4424], R0 ;  /* 0x0044240001007387 */ /* 0x0001e20000100800 */
[----:B------:R-:W-:Y:S01]  /*2c9b0*/  STL [R1+0x30], R20 ;  /* 0x0000301401007387 */ /* 0x000fe20000100800 */
[----:B------:R1:W-:Y:S01]  /*2c9c0*/  STL [R1+0x20], R24 ;  /* 0x0000201801007387 */ /* 0x0003e20000100800 */
[----:B0-----:R-:W-:-:S02]  /*2c9d0*/  MOV R0, R25 ;  /* 0x0000001900007202 */ /* 0x001fc40000000f00 */
[----:B----4-:R-:W-:Y:S01]  /*2c9e0*/  MOV R19, R28 ;  /* 0x0000001c00137202 */ /* 0x010fe20000000f00 */
[----:B------:R-:W-:Y:S02]  /*2c9f0*/  MOV R28, R27 ;  /* 0x0000001b001c7202 */ /* 0x000fe40000000f00 */
[----:B------:R-:W2:Y:S01]  /*2ca00*/  LDL.LU.64 R26, [R1+0x44a8] ;  /* 0x0044a800011a7983 */ /* 0x000ea20000300a00 */
[----:B-1----:R-:W2:Y:S03]  /*2ca10*/  LDL.LU.64 R24, [R1+0x44a0] ;  /* 0x0044a00001187983 */ /* 0x002ea60000300a00 */
[----:B--2---:R-:W-:Y:S01]  /*2ca20*/  HMMA.16816.F32 R16, R24, R4, R16 ;  /* 0x000000041810723c */ /* 0x004fe20000001810 */
        /* <DEDUP_REMOVED lines=10> */
[----:B------:R-:W-:-:S02]  /*2cad0*/  IMAD.MOV.U32 R29, RZ, RZ, R23 ;  /* 0x000000ffff1d7224 */ /* 0x000fc400078e0017 */
[----:B------:R-:W0:Y:S01]  /*2cae0*/  S2R R23, SR_TID.X ;  /* 0x0000000000177919 */ /* 0x000e220000002100 */
[----:B------:R-:W-:Y:S02]  /*2caf0*/  IMAD.MOV.U32 R7, RZ, RZ, R21 ;  /* 0x000000ffff077224 */ /* 0x000fe400078e0015 */
[----:B------:R-:W1:Y:S01]  /*2cb00*/  S2R R21, SR_TID.X ;  /* 0x0000000000157919 */ /* 0x000e620000002100 */
[----:B------:R-:W-:Y:S02]  /*2cb10*/  MOV R6, R22 ;  /* 0x0000001600067202 */ /* 0x000fe40000000f00 */
[----:B0-----:R-:W-:Y:S02]  /*2cb20*/  LOP3.LUT R22, R23, 0x7, RZ, 0xc0, !PT ;  /* 0x0000000717167812 */ /* 0x001fe400078ec0ff */
[C---:B-1----:R-:W-:Y:S01]  /*2cb30*/  LOP3.LUT R23, R21.reuse, 0x10, RZ, 0xc0, !PT ;  /* 0x0000001015177812 */ /* 0x042fe200078ec0ff */
[----:B------:R-:W-:Y:S02]  /*2cb40*/  SHF.L.U32 R21, R21, 0x1, RZ ;  /* 0x0000000115157819 */ /* 0x000fe400000006ff */
[----:B------:R-:W-:-:S02]  /*2cb50*/  IMAD R22, R22, 0x210, RZ ;  /* 0x0000021016167824 */ /* 0x000fc400078e02ff */
[----:B------:R-:W-:Y:S01]  /*2cb60*/  IMAD.SHL.U32 R23, R23, 0x100, RZ ;  /* 0x0000010017177824 */ /* 0x000fe200078e00ff */
[----:B--2---:R-:W-:Y:S01]  /*2cb70*/  HMMA.16816.F32 R24, R24, R4, R12 ;  /* 0x000000041818723c */ /* 0x004fe2000000180c */
[----:B------:R-:W2:Y:S11]  /*2cb80*/  LDL.LU.64 R12, [R1+0x4488] ;  /* 0x00448800010c7983 */ /* 0x000eb60000300a00 */
[----:B------:R-:W-:Y:S11]  /*2cb90*/  @!UPT UIADD3 URZ, URZ, URZ, URZ ;  /* 0x0000003f3f3ff290 */ /* 0x000ff6000fffe03f */
[----:B------:R-:W-:Y:S01]  /*2cba0*/  STL.64 [R1+0xa0], R24 ;  /* 0x0000a01801007387 */ /* 0x000fe20000100a00 */
[----:B------:R0:W-:Y:S02]  /*2cbb0*/  STL.64 [R1+0xa8], R26 ;  /* 0x0000a81a01007387 */ /* 0x0001e40000100a00 */
[----:B0-----:R-:W-:-:S04]  /*2cbc0*/  LOP3.LUT R26, R22, 0x10, R21, 0x78, !PT ;  /* 0x00000010161a7812 */ /* 0x001fc800078e7815 */
[----:B------:R-:W-:Y:S02]  /*2cbd0*/  LOP3.LUT R26, R26, R23, RZ, 0xfc, !PT ;  /* 0x000000171a1a7212 */ /* 0x000fe400078efcff */
[----:B------:R-:W0:Y:S02]  /*2cbe0*/  LDSM.16.MT88.4 R20, [R3+0x2a180] ;  /* 0x02a180000314783b */ /* 0x000e240000004200 */
[----:B0-----:R-:W-:Y:S01]  /*2cbf0*/  IMAD.MOV.U32 R27, RZ, RZ, R22 ;  /* 0x000000ffff1b7224 */ /* 0x001fe200078e0016 */
[----:B------:R-:W-:Y:S01]  /*2cc00*/  MOV R24, R23 ;  /* 0x0000001700187202 */ /* 0x000fe20000000f00 */
[----:B------:R-:W-:Y:S01]  /*2cc10*/  IMAD.MOV.U32 R14, RZ, RZ, R20 ;  /* 0x000000ffff0e7224 */ /* 0x000fe200078e0014 */
[----:B------:R-:W-:Y:S01]  /*2cc20*/  MOV R15, R21 ;  /* 0x00000015000f7202 */ /* 0x000fe20000000f00 */
[----:B------:R-:W3:Y:S01]  /*2cc30*/  LDL.LU.64 R22, [R1+0x4480] ;  /* 0x0044800001167983 */ /* 0x000ee20000300a00 */
[----:B------:R-:W3:Y:S01]  /*2cc40*/  LDL.LU.64 R20, [R1+0x4478] ;  /* 0x0044780001147983 */ /* 0x000ee20000300a00 */
[----:B------:R-:W-:Y:S01]  /*2cc50*/  LOP3.LUT R26, R26, 0x20, RZ, 0x3c, !PT ;  /* 0x000000201a1a7812 */ /* 0x000fe200078e3cff */
[----:B------:R-:W-:Y:S01]  /*2cc60*/  STL [R1+0x4378], R3 ;  /* 0x0043780301007387 */ /* 0x000fe20000100800 */
[----:B------:R-:W0:Y:S01]  /*2cc70*/  S2R R25, SR_TID.X ;  /* 0x0000000000197919 */ /* 0x000e220000002100 */
[----:B---3--:R-:W-:Y:S03]  /*2cc80*/  HMMA.16816.F32 R20, R20, R4, R8 ;  /* 0x000000041414723c */ /* 0x008fe60000001808 */
[----:B------:R-:W3:Y:S01]  /*2cc90*/  LDL.LU.64 R10, [R1+0x4470] ;  /* 0x00447000010a7983 */ /* 0x000ee20000300a00 */
[----:B------:R-:W3:Y:S11]  /*2cca0*/  LDL.LU.64 R8, [R1+0x4468] ;  /* 0x0044680001087983 */ /* 0x000ef60000300a00 */
[----:B------:R-:W-:Y:S08]  /*2ccb0*/  @!UPT UIADD3 URZ, URZ, URZ, URZ ;  /* 0x0000003f3f3ff290 */ /* 0x000ff0000fffe03f */
[----:B------:R-:W-:Y:S01]  /*2ccc0*/  STL.64 [R1+0x90], R20 ;  /* 0x0000901401007387 */ /* 0x000fe20000100a00 */
[----:B------:R-:W-:Y:S02]  /*2ccd0*/  STL.64 [R1+0x98], R22 ;  /* 0x0000981601007387 */ /* 0x000fe40000100a00 */
[----:B------:R1:W4:Y:S02]  /*2cce0*/  LDSM.16.MT88.4 R20, [R26+0x2a000] ;  /* 0x02a000001a14783b */ /* 0x0003240000004200 */
[----:B-1----:R-:W1:Y:S02]  /*2ccf0*/  S2R R26, SR_TID.X ;  /* 0x00000000001a7919 */ /* 0x002e640000002100 */
[----:B-1----:R-:W-:-:S05]  /*2cd00*/  LOP3.LUT R26, R26, 0x7, RZ, 0xc0, !PT ;  /* 0x000000071a1a7812 */ /* 0x002fca00078ec0ff */
[----:B------:R-:W-:Y:S01]  /*2cd10*/  IMAD R26, R26, 0x210, RZ ;  /* 0x000002101a1a7824 */ /* 0x000fe200078e02ff */
[----:B----4-:R1:W-:Y:S01]  /*2cd20*/  STL.64 [R1+0x43c0], R22 ;  /* 0x0043c01601007387 */ /* 0x0103e20000100a00 */
[----:B------:R4:W-:Y:S02]  /*2cd30*/  STL.64 [R1+0x43b8], R20 ;  /* 0x0043b81401007387 */ /* 0x0009e40000100a00 */
[----:B-1----:R-:W-:Y:S01]  /*2cd40*/  IMAD.MOV.U32 R22, RZ, RZ, R27 ;  /* 0x000000ffff167224 */ /* 0x002fe200078e001b */
[C---:B0-----:R-:W-:Y:S02]  /*2cd50*/  LOP3.LUT R27, R25.reuse, 0x10, RZ, 0xc0, !PT ;  /* 0x00000010191b7812 */ /* 0x041fe400078ec0ff */
[----:B------:R-:W-:Y:S01]  /*2cd60*/  MOV R23, R24 ;  /* 0x0000001800177202 */ /* 0x000fe20000000f00 */
[----:B----4-:R-:W-:Y:S01]  /*2cd70*/  IMAD.MOV.U32 R20, RZ, RZ, R14 ;  /* 0x000000ffff147224 */ /* 0x010fe200078e000e */
[----:B------:R-:W-:Y:S01]  /*2cd80*/  SHF.L.U32 R25, R25, 0x1, RZ ;  /* 0x0000000119197819 */ /* 0x000fe200000006ff */
[----:B------:R-:W2:Y:S01]  /*2cd90*/  LDL.LU R14, [R1+0x4460] ;  /* 0x00446000010e7983 */ /* 0x000ea20000300800 */
[----:B------:R-:W-:-:S02]  /*2cda0*/  MOV R21, R15 ;  /* 0x0000000f00157202 */ /* 0x000fc40000000f00 */
[----:B------:R-:W2:Y:S02]  /*2cdb0*/  LDL.LU R15, [R1+0x445c] ;  /* 0x00445c00010f7983 */ /* 0x000ea40000300800 */
[----:B------:R-:W-:Y:S01]  /*2cdc0*/  IMAD.SHL.U32 R27, R27, 0x100, RZ ;  /* 0x000001001b1b7824 */ /* 0x000fe200078e00ff */
[----:B------:R0:W-:Y:S02]  /*2cdd0*/  STL.64 [R1+0x43e0], R22 ;  /* 0x0043e01601007387 */ /* 0x0001e40000100a00 */
[----:B0-----:R-:W-:-:S04]  /*2cde0*/  LOP3.LUT R23, R26, 0x10, R25, 0x78, !PT ;  /* 0x000000101a177812 */ /* 0x001fc800078e7819 */
[----:B------:R-:W-:-:S04]  /*2cdf0*/  LOP3.LUT R23, R23, R27, RZ, 0xfc, !PT ;  /* 0x0000001b17177212 */ /* 0x000fc800078efcff */
[----:B------:R-:W-:Y:S01]  /*2ce00*/  LOP3.LUT R23, R23, 0x20, RZ, 0x3c, !PT ;  /* 0x0000002017177812 */ /* 0x000fe200078e3cff */
[----:B------:R0:W-:Y:S04]  /*2ce10*/  STL.64 [R1+0x43d8], R20 ;  /* 0x0043d81401007387 */ /* 0x0001e80000100a00 */
[----:B------:R-:W-:Y:S04]  /*2ce20*/  STL [R1+0x43f8], R23 ;  /* 0x0043f81701007387 */ /* 0x000fe80000100800 */
[----:B------:R1:W4:Y:S04]  /*2ce30*/  LDSM.16.MT88.4 R24, [R23+0x2a080] ;  /* 0x02a080001718783b */ /* 0x0003280000004200 */
[----:B0-----:R-:W2:Y:S01]  /*2ce40*/  LDL.LU R20, [R1+0x1a0] ;  /* 0x0001a00001147983 */ /* 0x001ea20000300800 */
[----:B------:R-:W2:Y:S02]  /*2ce50*/  LDL.LU R21, [R1+0x1a4] ;  /* 0x0001a40001157983 */ /* 0x000ea40000300800 */
[----:B------:R-:W2:Y:S02]  /*2ce60*/  LDL.LU R22, [R1+0x1a8] ;  /* 0x0001a80001167983 */ /* 0x000ea40000300800 */
[----:B-1----:R-:W2:Y:S01]  /*2ce70*/  LDL.LU R23, [R1+0x1ac] ;  /* 0x0001ac0001177983 */ /* 0x002ea20000300800 */
[----:B----4-:R-:W-:Y:S01]  /*2ce80*/  STL.64 [R1+0x43b0], R26 ;  /* 0x0043b01a01007387 */ /* 0x010fe20000100a00 */
[----:B------:R0:W-:Y:S01]  /*2ce90*/  STL.64 [R1+0x43a8], R24 ;  /* 0x0043a81801007387 */ /* 0x0001e20000100a00 */
[----:B--2---:R-:W-:Y:S07]  /*2cea0*/  HMMA.16816.F32 R20, R12, R4, R20 ;  /* 0x000000040c14723c */ /* 0x004fee0000001814 */
[----:B------:R-:W-:Y:S01]  /*2ceb0*/  IMAD.MOV.U32 R14, RZ, RZ, R17 ;  /* 0x000000ffff0e7224 */ /* 0x000fe200078e0011 */
[----:B------:R-:W-:Y:S01]  /*2cec0*/  MOV R15, R16 ;  /* 0x00000010000f7202 */ /* 0x000fe20000000f00 */
[----:B------:R-:W-:Y:S01]  /*2ced0*/  IMAD.MOV.U32 R12, RZ, RZ, R19 ;  /* 0x000000ffff0c7224 */ /* 0x000fe200078e0013 */
[----:B------:R-:W-:Y:S11]  /*2cee0*/  MOV R13, R18 ;  /* 0x00000012000d7202 */ /* 0x000ff60000000f00 */
[----:B------:R-:W-:Y:S02]  /*2cef0*/  @!UPT UIADD3 URZ, URZ, URZ, URZ ;  /* 0x0000003f3f3ff290 */ /* 0x000fe4000fffe03f */
[----:B------:R-:W-:Y:S01]  /*2cf00*/  STL.64 [R1+0x70], R20 ;  /* 0x0000701401007387 */ /* 0x000fe20000100a00 */
[----:B------:R-:W-:Y:S02]  /*2cf10*/  STL.64 [R1+0x78], R22 ;  /* 0x0000781601007387 */ /* 0x000fe40000100a00 */
[----:B------:R-:W-:Y:S02]  /*2cf20*/  STL.64 [R1+0x4408], R14 ;  /* 0x0044080e01007387 */ /* 0x000fe40000100a00 */
[----:B------:R1:W-:Y:S01]  /*2cf30*/  STL.64 [R1+0x4400], R12 ;  /* 0x0044000c01007387 */ /* 0x0003e20000100a00 */
[----:B0-----:R-:W2:Y:S01]  /*2cf40*/  LDL.LU R24, [R1+0x100] ;  /* 0x0001000001187983 */ /* 0x001ea20000300800 */
[----:B------:R-:W2:Y:S02]  /*2cf50*/  LDL.LU R25, [R1+0x104] ;  /* 0x0001040001197983 */ /* 0x000ea40000300800 */
[----:B------:R-:W4:Y:S02]  /*2cf60*/  LDL.LU R26, [R1+0x108] ;  /* 0x00010800011a7983 */ /* 0x000f240000300800 */
[----:B------:R-:W4:Y:S01]  /*2cf70*/  LDL.LU R27, [R1+0x10c] ;  /* 0x00010c00011b7983 */ /* 0x000f220000300800 */
[----:B------:R-:W3:Y:S01]  /*2cf80*/  LDL.LU R16, [R1+0x190] ;  /* 0x0001900001107983 */ /* 0x000ee20000300800 */
[----:B------:R-:W3:Y:S02]  /*2cf90*/  LDL.LU R17, [R1+0x194] ;  /* 0x0001940001117983 */ /* 0x000ee40000300800 */
[----:B------:R-:W3:Y:S02]  /*2cfa0*/  LDL.LU R18, [R1+0x198] ;  /* 0x0001980001127983 */ /* 0x000ee40000300800 */
[----:B------:R-:W3:Y:S01]  /*2cfb0*/  LDL.LU R19, [R1+0x19c] ;  /* 0x00019c0001137983 */ /* 0x000ee20000300800 */
[----:B-1----:R-:W2:Y:S01]  /*2cfc0*/  LDL.LU R12, [R1+0x30] ;  /* 0x00003000010c7983 */ /* 0x002ea20000300800 */
[----:B------:R-:W-:Y:S01]  /*2cfd0*/  MOV R14, R6 ;  /* 0x00000006000e7202 */ /* 0x000fe20000000f00 */
[----:B------:R-:W-:-:S02]  /*2cfe0*/  IMAD.MOV.U32 R15, RZ, RZ, R29 ;  /* 0x000000ffff0f7224 */ /* 0x000fc400078e001d */
[----:B------:R-:W-:Y:S02]  /*2cff0*/  IMAD.MOV.U32 R13, RZ, RZ, R7 ;  /* 0x000000ffff0d7224 */ /* 0x000fe400078e0007 */
[----:B------:R-:W3:Y:S01]  /*2d000*/  LDL.LU R7, [R1+0x4458] ;  /* 0x0044580001077983 */ /* 0x000ee20000300800 */
[----:B------:R-:W3:Y:S02]  /*2d010*/  LDL.LU R6, [R1+0x4454] ;  /* 0x0044540001067983 */ /* 0x000ee40000300800 */
[----:B------:R-:W3:Y:S02]  /*2d020*/  LDL.LU R29, [R1+0x4450] ;  /* 0x00445000011d7983 */ /* 0x000ee40000300800 */
[----:B------:R-:W-:Y:S01]  /*2d030*/  STL.64 [R1+0x4430], R14 ;  /* 0x0044300e01007387 */ /* 0x000fe20000100a00 */
[----:B--2---:R0:W-:Y:S04]  /*2d040*/  STL.64 [R1+0x4428], R12 ;  /* 0x0044280c01007387 */ /* 0x0041e80000100a00 */
[----:B0-----:R-:W2:Y:S01]  /*2d050*/  LDL.LU R12, [R1+0x160] ;  /* 0x00016000010c7983 */ /* 0x001ea20000300800 */
[----:B------:R-:W2:Y:S02]  /*2d060*/  LDL.LU R13, [R1+0x164] ;  /* 0x00016400010d7983 */ /* 0x000ea40000300800 */
[----:B------:R-:W2:Y:S02]  /*2d070*/  LDL.LU R14, [R1+0x168] ;  /* 0x00016800010e7983 */ /* 0x000ea40000300800 */
[----:B------:R-:W2:Y:S01]  /*2d080*/  LDL.LU R15, [R1+0x16c] ;  /* 0x00016c00010f7983 */ /* 0x000ea20000300800 */
[----:B------:R-:W2:Y:S01]  /*2d090*/  LDL.LU R20, [R1+0x140] ;  /* 0x0001400001147983 */ /* 0x000ea20000300800 */
[----:B------:R-:W2:Y:S02]  /*2d0a0*/  LDL.LU R21, [R1+0x144] ;  /* 0x0001440001157983 */ /* 0x000ea40000300800 */
[----:B------:R-:W2:Y:S02]  /*2d0b0*/  LDL.LU R22, [R1+0x148] ;  /* 0x0001480001167983 */ /* 0x000ea40000300800 */
[----:B------:R-:W2:Y:S02]  /*2d0c0*/  LDL.LU R23, [R1+0x14c] ;  /* 0x00014c0001177983 */ /* 0x000ea40000300800 */
[----:B--2---:R-:W-:Y:S01]  /*2d0d0*/  STL.64 [R1+0x4418], R22 ;  /* 0x0044181601007387 */ /* 0x004fe20000100a00 */
[----:B------:R0:W-:Y:S03]  /*2d0e0*/  STL.64 [R1+0x4410], R20 ;  /* 0x0044101401007387 */ /* 0x0001e60000100a00 */
[----:B0-----:R-:W2:Y:S01]  /*2d0f0*/  LDL.LU R20, [R1+0x150] ;  /* 0x0001500001147983 */ /* 0x001ea20000300800 */
[----:B------:R-:W2:Y:S02]  /*2d100*/  LDL.LU R21, [R1+0x154] ;  /* 0x0001540001157983 */ /* 0x000ea40000300800 */
[----:B------:R-:W2:Y:S02]  /*2d110*/  LDL.LU R22, [R1+0x158] ;  /* 0x0001580001167983 */ /* 0x000ea40000300800 */
[----:B------:R-:W2:Y:S01]  /*2d120*/  LDL.LU R23, [R1+0x15c] ;  /* 0x00015c0001177983 */ /* 0x000ea20000300800 */
[----:B----4-:R-:W-:Y:S01]  /*2d130*/  STL.64 [R1+0x43d0], R26 ;  /* 0x0043d01a01007387 */ /* 0x010fe20000100a00 */
[----:B------:R0:W-:Y:S03]  /*2d140*/  STL.64 [R1+0x43c8], R24 ;  /* 0x0043c81801007387 */ /* 0x0001e60000100a00 */
[----:B0-----:R-:W4:Y:S01]  /*2d150*/  LDL.LU R24, [R1+0x110] ;  /* 0x0001100001187983 */ /* 0x001f220000300800 */
[----:B------:R-:W4:Y:S02]  /*2d160*/  LDL.LU R25, [R1+0x114] ;  /* 0x0001140001197983 */ /* 0x000f240000300800 */
[----:B------:R-:W2:Y:S02]  /*2d170*/  LDL.LU R26, [R1+0x118] ;  /* 0x00011800011a7983 */ /* 0x000ea40000300800 */
[----:B------:R-:W2:Y:S01]  /*2d180*/  LDL.LU R27, [R1+0x11c] ;  /* 0x00011c00011b7983 */ /* 0x000ea20000300800 */
[-C--:B---3--:R-:W-:Y:S01]  /*2d190*/  HMMA.16816.F32 R8, R8, R4.reuse, R16 ;  /* 0x000000040808723c */ /* 0x088fe20000001810 */
[----:B--2---:R-:W-:Y:S01]  /*2d1a0*/  STL.64 [R1+0x43f0], R26 ;  /* 0x0043f01a01007387 */ /* 0x004fe20000100a00 */
[----:B----4-:R0:W-:Y:S03]  /*2d1b0*/  STL.64 [R1+0x43e8], R24 ;  /* 0x0043e81801007387 */ /* 0x0101e60000100a00 */
[----:B0-----:R-:W2:Y:S01]  /*2d1c0*/  LDL.LU R24, [R1+0x40] ;  /* 0x0000400001187983 */ /* 0x001ea20000300800 */
[----:B------:R-:W2:Y:S02]  /*2d1d0*/  LDL.LU R25, [R1+0x44] ;  /* 0x0000440001197983 */ /* 0x000ea40000300800 */
[----:B------:R-:W2:Y:S02]  /*2d1e0*/  LDL.LU R26, [R1+0x48] ;  /* 0x00004800011a7983 */ /* 0x000ea40000300800 */
[----:B------:R-:W3:Y:S01]  /*2d1f0*/  LDL.LU.64 R18, [R1+0x4448] ;  /* 0x0044480001127983 */ /* 0x000ee20000300a00 */
[----:B------:R-:W3:Y:S11]  /*2d200*/  LDL.LU.64 R16, [R1+0x4440] ;  /* 0x0044400001107983 */ /* 0x000ef60000300a00 */
[----:B------:R-:W-:Y:S01]  /*2d210*/  @!UPT UIADD3 URZ, URZ, URZ, URZ ;  /* 0x0000003f3f3ff290 */ /* 0x000fe2000fffe03f */
[----:B------:R0:W-:Y:S01]  /*2d220*/  STL [R1+0x60], R8 ;  /* 0x0000600801007387 */ /* 0x0001e20000100800 */
[----:B------:R-:W-:Y:S01]  /*2d230*/  MOV R27, R29 ;  /* 0x0000001d001b7202 */ /* 0x000fe20000000f00 */
[----:B------:R1:W-:Y:S01]  /*2d240*/  STL [R1+0x68], R10 ;  /* 0x0000680a01007387 */ /* 0x0003e20000100800 */
[----:B------:R-:W-:Y:S01]  /*2d250*/  MOV R3, R11 ;  /* 0x0000000b00037202 */ /* 0x000fe20000000f00 */
[----:B------:R-:W-:Y:S01]  /*2d260*/  IMAD.MOV.U32 R29, RZ, RZ, R9 ;  /* 0x000000ffff1d7224 */ /* 0x000fe200078e0009 */
[----:B------:R-:W-:Y:S01]  /*2d270*/  MOV R11, R7 ;  /* 0x00000007000b7202 */ /* 0x000fe20000000f00 */
[----:B0-----:R-:W4:Y:S01]  /*2d280*/  LDL.LU R8, [R1+0xc0] ;  /* 0x0000c00001087983 */ /* 0x001f220000300800 */
[----:B------:R-:W4:Y:S02]  /*2d290*/  LDL.LU R9, [R1+0xc4] ;  /* 0x0000c40001097983 */ /* 0x000f240000300800 */
[----:B-1----:R-:W-:Y:S02]  /*2d2a0*/  IMAD.MOV.U32 R10, RZ, RZ, R6 ;  /* 0x000000ffff0a7224 */ /* 0x002fe400078e0006 */
[----:B------:R-:W2:Y:S01]  /*2d2b0*/  LDL.LU R6, [R1+0x443c] ;  /* 0x00443c0001067983 */ /* 0x000ea20000300800 */
[----:B------:R-:W2:Y:S02]  /*2d2c0*/  LDL.LU R7, [R1+0x4438] ;  /* 0x0044380001077983 */ /* 0x000ea40000300800 */
[----:B------:R-:W-:Y:S02]  /*2d2d0*/  STL [R1+0x4380], R3 ;  /* 0x0043800301007387 */ /* 0x000fe40000100800 */
[----:B------:R-:W-:Y:S01]  /*2d2e0*/  STL [R1+0x437c], R29 ;  /* 0x00437c1d01007387 */ /* 0x000fe20000100800 */
[----:B---3--:R-:W-:Y:S01]  /*2d2f0*/  HMMA.16816.F32 R16, R16, R4, R12 ;  /* 0x000000041010723c */ /* 0x008fe2000000180c */
[----:B------:R-:W2:Y:S01]  /*2d300*/  LDL.LU.64 R14, [R1+0x4430] ;  /* 0x00443000010e7983 */ /* 0x000ea20000300a00 */
[----:B------:R-:W2:Y:S11]  /*2d310*/  LDL.LU.64 R12, [R1+0x4428] ;  /* 0x00442800010c7983 */ /* 0x000eb60000300a00 */
[----:B------:R-:W-:Y:S10]  /*2d320*/  @!UPT UIADD3 URZ, URZ, URZ, URZ ;  /* 0x0000003f3f3ff290 */ /* 0x000ff4000fffe03f */
[----:B------:R0:W-:Y:S01]  /*2d330*/  STL.64 [R1+0x50], R16 ;  /* 0x0000501001007387 */ /* 0x0001e20000100a00 */
[----:B------:R1:W-:Y:S03]  /*2d340*/  STL.64 [R1+0x58], R18 ;  /* 0x0000581201007387 */ /* 0x0003e60000100a00 */
[----:B0-----:R-:W3:Y:S01]  /*2d350*/  LDL.LU R16, [R1+0x20] ;  /* 0x0000200001107983 */ /* 0x001ee20000300800 */
[----:B------:R-:W-:Y:S02]  /*2d360*/  IMAD.MOV.U32 R17, RZ, RZ, R0 ;  /* 0x000000ffff117224 */ /* 0x000fe400078e0000 */
[----:B------:R-:W3:Y:S01]  /*2d370*/  LDL.LU R0, [R1+0x4424] ;  /* 0x0044240001007983 */ /* 0x000ee20000300800 */
[----:B-1----:R-:W-:Y:S02]  /*2d380*/  MOV R18, R2 ;  /* 0x0000000200127202 */ /* 0x002fe40000000f00 */
[----:B------:R-:W3:Y:S01]  /*2d390*/  LDL.LU R2, [R1+0x4420] ;  /* 0x0044200001027983 */ /* 0x000ee20000300800 */
[-C--:B--2---:R-:W-:Y:S03]  /*2d3a0*/  HMMA.16816.F32 R12, R12, R6.reuse, R20 ;  /* 0x000000060c0c723c */ /* 0x084fe60000001814 */
[----:B------:R-:W3:Y:S01]  /*2d3b0*/  LDL.LU.64 R22, [R1+0x4418] ;  /* 0x0044180001167983 */ /* 0x000ee20000300a00 */
[----:B------:R-:W3:Y:S02]  /*2d3c0*/  LDL.LU.64 R20, [R1+0x4410] ;  /* 0x0044100001147983 */ /* 0x000ee40000300a00 */
[----:B------:R-:W-:Y:S11]  /*2d3d0*/  IMAD.MOV.U32 R19, RZ, RZ, R28 ;  /* 0x000000ffff137224 */ /* 0x000ff600078e001c */
[----:B------:R-:W-:Y:S06]  /*2d3e0*/  @!UPT UIADD3 URZ, URZ, URZ, URZ ;  /* 0x0000003f3f3ff290 */ /* 0x000fec000fffe03f */
[----:B------:R-:W-:Y:S01]  /*2d3f0*/  STL [R1+0x80], R12 ;  /* 0x0000800c01007387 */ /* 0x000fe20000100800 */
[----:B------:R-:W-:Y:S01]  /*2d400*/  IMAD.MOV.U32 R4, RZ, RZ, R15 ;  /* 0x000000ffff047224 */ /* 0x000fe200078e000f */
[----:B------:R-:W-:Y:S01]  /*2d410*/  MOV R28, R13 ;  /* 0x0000000d001c7202 */ /* 0x000fe20000000f00 */
[----:B------:R0:W-:Y:S02]  /*2d420*/  STL [R1+0x88], R14 ;  /* 0x0000880e01007387 */ /* 0x0001e40000100800 */
[----:B0-----:R-:W2:Y:S01]  /*2d430*/  LDL.LU.64 R14, [R1+0x4408] ;  /* 0x00440800010e7983 */ /* 0x001ea20000300a00 */
[----:B------:R-:W2:Y:S02]  /*2d440*/  LDL.LU.64 R12, [R1+0x4400] ;  /* 0x00440000010c7983 */ /* 0x000ea40000300a00 */
[----:B------:R-:W-:Y:S02]  /*2d450*/  STL [R1+0x4384], R4 ;  /* 0x0043840401007387 */ /* 0x000fe40000100800 */
[----:B------:R-:W-:Y:S01]  /*2d460*/  STL [R1+0x42e0], R28 ;  /* 0x0042e01c01007387 */ /* 0x000fe20000100800 */
[-C--:B---3--:R-:W-:Y:S01]  /*2d470*/  HMMA.16816.F32 R16, R16, R6.reuse, R20 ;  /* 0x000000061010723c */ /* 0x088fe20000001814 */
[----:B------:R-:W3:Y:S11]  /*2d480*/  LDL.LU R23, [R1+0x43f8] ;  /* 0x0043f80001177983 */ /* 0x000ef60000300800 */
[----:B------:R-:W-:Y:S11]  /*2d490*/  @!UPT UIADD3 URZ, URZ, URZ, URZ ;  /* 0x0000003f3f3ff290 */ /* 0x000ff6000fffe03f */
[----:B------:R-:W-:Y:S01]  /*2d4a0*/  STL.64 [R1+0x1a0], R16 ;  /* 0x0001a01001007387 */ /* 0x000fe20000100a00 */
[----:B------:R-:W-:Y:S01]  /*2d4b0*/  STL.64 [R1+0x1a8], R18 ;  /* 0x0001a81201007387 */ /* 0x000fe20000100a00 */
[-C--:B--2---:R-:W-:Y:S02]  /*2d4c0*/  HMMA.16816.F32 R12, R12, R6.reuse, R24 ;  /* 0x000000060c0c723c */ /* 0x084fe40000001818 */
[----:B------:R-:W2:Y:S01]  /*2d4d0*/  LDL.LU.64 R26, [R1+0x43f0] ;  /* 0x0043f000011a7983 */ /* 0x000ea20000300a00 */
[----:B------:R-:W2:Y:S11]  /*2d4e0*/  LDL.LU.64 R24, [R1+0x43e8] ;  /* 0x0043e80001187983 */ /* 0x000eb60000300a00 */
[----:B------:R-:W-:Y:S09]  /*2d4f0*/  @!UPT UIADD3 URZ, URZ, URZ, URZ ;  /* 0x0000003f3f3ff290 */ /* 0x000ff2000fffe03f */
[----:B------:R-:W-:Y:S01]  /*2d500*/  STL.64 [R1+0x190], R12 ;  /* 0x0001900c01007387 */ /* 0x000fe20000100a00 */
[----:B------:R-:W-:Y:S03]  /*2d510*/  STL.64 [R1+0x198], R14 ;  /* 0x0001980e01007387 */ /* 0x000fe60000100a00 */
[----:B---3--:R-:W-:Y:S02]  /*2d520*/  LDSM.16.MT88.4 R16, [R23+0x2a100] ;  /* 0x02a100001710783b */ /* 0x008fe40000004200 */
        /* <DEDUP_REMOVED lines=20> */
[----:B------:R-:W-:Y:S01]  /*2d670*/  STL [R1+0x4390], R28 ;  /* 0x0043901c01007387 */ /* 0x000fe20000100800 */
[----:B------:R-:W-:Y:S01]  /*2d680*/  STL [R1+0x438c], R29 ;  /* 0x00438c1d01007387 */ /* 0x000fe20000100800 */
[----:B------:R-:W-:Y:S01]  /*2d690*/  STL [R1+0x4388], R3 ;  /* 0x0043880301007387 */ /* 0x000fe20000100800 */
[-C--:B--2---:R-:W-:Y:S02]  /*2d6a0*/  HMMA.16816.F32 R20, R20, R6.reuse, R24 ;  /* 0x000000061414723c */ /* 0x084fe40000001818 */
[----:B------:R-:W4:Y:S01]  /*2d6b0*/  LDL.LU.64 R26, [R1+0x43b0] ;  /* 0x0043b000011a7983 */ /* 0x000f220000300a00 */
[----:B------:R-:W4:Y:S11]  /*2d6c0*/  LDL.LU.64 R24, [R1+0x43a8] ;  /* 0x0043a80001187983 */ /* 0x000f360000300a00 */
[----:B------:R-:W-:Y:S09]  /*2d6d0*/  @!UPT UIADD3 URZ, URZ, URZ, URZ ;  /* 0x0000003f3f3ff290 */ /* 0x000ff2000fffe03f */
[----:B------:R-:W-:Y:S01]  /*2d6e0*/  STL.64 [R1+0x170], R20 ;  /* 0x0001701401007387 */ /* 0x000fe20000100a00 */
[----:B------:R-:W-:Y:S01]  /*2d6f0*/  STL.64 [R1+0x178], R22 ;  /* 0x0001781601007387 */ /* 0x000fe20000100a00 */
[----:B----4-:R-:W-:Y:S02]  /*2d700*/  HMMA.16816.F32 R24, R24, R6, R8 ;  /* 0x000000061818723c */ /* 0x010fe40000001808 */
[----:B------:R-:W0:Y:S02]  /*2d710*/  LDSM.16.MT88.4 R8, [R2+0x2a080] ;  /* 0x02a080000208783b */ /* 0x000e240000004200 */
[----:B0-----:R-:W-:Y:S01]  /*2d720*/  MOV R23, R8 ;  /* 0x0000000800177202 */ /* 0x001fe20000000f00 */
[----:B------:R-:W-:Y:S01]  /*2d730*/  IMAD.MOV.U32 R22, RZ, RZ, R9 ;  /* 0x000000ffff167224 */ /* 0x000fe200078e0009 */
[----:B------:R-:W-:Y:S01]  /*2d740*/  MOV R21, R10 ;  /* 0x0000000a00157202 */ /* 0x000fe20000000f00 */
[----:B------:R-:W-:Y:S02]  /*2d750*/  IMAD.MOV.U32 R20, RZ, RZ, R11 ;  /* 0x000000ffff147224 */ /* 0x000fe400078e000b */
[----:B------:R-:W0:Y:S11]  /*2d760*/  LDSM.16.MT88.4 R8, [R2+0x2a100] ;  /* 0x02a100000208783b */ /* 0x000e360000004200 */
[----:B------:R-:W-:Y:S03]  /*2d770*/  @!UPT UIADD3 URZ, URZ, URZ, URZ ;  /* 0x0000003f3f3ff290 */ /* 0x000fe6000fffe03f */
[----:B------:R-:W-:Y:S01]  /*2d780*/  STL.64 [R1+0x160], R24 ;  /* 0x0001601801007387 */ /* 0x000fe20000100a00 */
[----:B------:R0:W-:Y:S02]  /*2d790*/  STL.64 [R1+0x168], R26 ;  /* 0x0001681a01007387 */ /* 0x0001e40000100a00 */
[----:B0-----:R-:W-:Y:S01]  /*2d7a0*/  MOV R27, R8 ;  /* 0x00000008001b7202 */ /* 0x001fe20000000f00 */
[----:B------:R-:W-:Y:S01]  /*2d7b0*/  IMAD.MOV.U32 R26, RZ, RZ, R9 ;  /* 0x000000ffff1a7224 */ /* 0x000fe200078e0009 */
[----:B------:R-:W-:Y:S01]  /*2d7c0*/  MOV R25, R10 ;  /* 0x0000000a00197202 */ /* 0x000fe20000000f00 */
[----:B------:R-:W-:Y:S02]  /*2d7d0*/  IMAD.MOV.U32 R24, RZ, RZ, R11 ;  /* 0x000000ffff187224 */ /* 0x000fe400078e000b */
[----:B------:R-:W0:Y:S04]  /*2d7e0*/  LDSM.16.MT88.4 R8, [R2+0x2a180] ;  /* 0x02a180000208783b */ /* 0x000e280000004200 */
[----:B------:R-:W-:Y:S01]  /*2d7f0*/  STL.64 [R1+0x43a0], R22 ;  /* 0x0043a01601007387 */ /* 0x000fe20000100a00 */
[----:B------:R1:W-:Y:S03]  /*2d800*/  STL.64 [R1+0x4398], R20 ;  /* 0x0043981401007387 */ /* 0x0003e60000100a00 */
[----:B-1----:R-:W2:Y:S01]  /*2d810*/  LDL.LU R20, [R1+0x120] ;  /* 0x0001200001147983 */ /* 0x002ea20000300800 */
[----:B------:R-:W2:Y:S02]  /*2d820*/  LDL.LU R21, [R1+0x124] ;  /* 0x0001240001157983 */ /* 0x000ea40000300800 */
[----:B------:R-:W2:Y:S02]  /*2d830*/  LDL.LU R22, [R1+0x128] ;  /* 0x0001280001167983 */ /* 0x000ea40000300800 */
[----:B------:R-:W2:Y:S01]  /*2d840*/  LDL.LU R23, [R1+0x12c] ;  /* 0x00012c0001177983 */ /* 0x000ea20000300800 */
[----:B0-----:R-:W-:Y:S01]  /*2d850*/  MOV R28, R8 ;  /* 0x00000008001c7202 */ /* 0x001fe20000000f00 */
[----:B------:R-:W-:Y:S01]  /*2d860*/  IMAD.MOV.U32 R29, RZ, RZ, R9 ;  /* 0x000000ffff1d7224 */ /* 0x000fe200078e0009 */
[----:B------:R-:W-:Y:S01]  /*2d870*/  MOV R3, R10 ;  /* 0x0000000a00037202 */ /* 0x000fe20000000f00 */
[----:B------:R-:W-:-:S02]  /*2d880*/  IMAD.MOV.U32 R4, RZ, RZ, R11 ;  /* 0x000000ffff047224 */ /* 0x000fc400078e000b */
[----:B------:R-:W0:Y:S04]  /*2d890*/  LDSM.16.MT88.4 R8, [R0+0x2a000] ;  /* 0x02a000000008783b */ /* 0x000e280000004200 */
[----:B0-----:R0:W-:Y:S01]  /*2d8a0*/  STL.64 [R1+0x4300], R10 ;  /* 0x0043000a01007387 */ /* 0x0011e20000100a00 */
[----:B------:R1:W-:Y:S01]  /*2d8b0*/  STL.64 [R1+0x42f8], R8 ;  /* 0x0042f80801007387 */ /* 0x0003e20000100a00 */
[----:B0-----:R-:W-:Y:S02]  /*2d8c0*/  MOV R10, R13 ;  /* 0x0000000d000a7202 */ /* 0x001fe40000000f00 */
[----:B-1----:R-:W-:Y:S01]  /*2d8d0*/  MOV R8, R15 ;  /* 0x0000000f00087202 */ /* 0x002fe20000000f00 */
[----:B------:R-:W-:Y:S02]  /*2d8e0*/  IMAD.MOV.U32 R9, RZ, RZ, R14 ;  /* 0x000000ffff097224 */ /* 0x000fe400078e000e */
[----:B------:R-:W-:-:S02]  /*2d8f0*/  IMAD.MOV.U32 R11, RZ, RZ, R12 ;  /* 0x000000ffff0b7224 */ /* 0x000fc400078e000c */
[----:B------:R-:W0:Y:S04]  /*2d900*/  LDSM.16.MT88.4 R12, [R0+0x2a080] ;  /* 0x02a08000000c783b */ /* 0x000e280000004200 */
[----:B0-----:R-:W-:Y:S01]  /*2d910*/  STL.64 [R1+0x42f0], R14 ;  /* 0x0042f00e01007387 */ /* 0x001fe20000100a00 */
[----:B------:R0:W-:Y:S03]  /*2d920*/  STL.64 [R1+0x42e8], R12 ;  /* 0x0042e80c01007387 */ /* 0x0001e60000100a00 */
[----:B0-----:R-:W3:Y:S01]  /*2d930*/  LDL.LU R12, [R1+0xf0] ;  /* 0x0000f000010c7983 */ /* 0x001ee20000300800 */
[----:B------:R-:W3:Y:S02]  /*2d940*/  LDL.LU R13, [R1+0xf4] ;  /* 0x0000f400010d7983 */ /* 0x000ee40000300800 */
[----:B------:R-:W3:Y:S02]  /*2d950*/  LDL.LU R14, [R1+0xf8] ;  /* 0x0000f800010e7983 */ /* 0x000ee40000300800 */
[----:B------:R-:W3:Y:S01]  /*2d960*/  LDL.LU R15, [R1+0xfc] ;  /* 0x0000fc00010f7983 */ /* 0x000ee20000300800 */
[-C--:B--2---:R-:W-:Y:S01]  /*2d970*/  HMMA.16816.F32 R16, R16, R6.reuse, R20 ;  /* 0x000000061010723c */ /* 0x084fe20000001814 */
[----:B------:R-:W2:Y:S01]  /*2d980*/  LDL.LU.64 R22, [R1+0x43a0] ;  /* 0x0043a00001167983 */ /* 0x000ea20000300a00 */
[----:B------:R-:W4:Y:S11]  /*2d990*/  LDL.LU.64 R20, [R1+0x4398] ;  /* 0x0043980001147983 */ /* 0x000f360000300a00 */
[----:B------:R-:W-:Y:S10]  /*2d9a0*/  @!UPT UIADD3 URZ, URZ, URZ, URZ ;  /* 0x0000003f3f3ff290 */ /* 0x000ff4000fffe03f */
[----:B------:R-:W-:Y:S01]  /*2d9b0*/  STL.64 [R1+0x150], R16 ;  /* 0x0001501001007387 */ /* 0x000fe20000100a00 */
[----:B------:R-:W-:Y:S02]  /*2d9c0*/  STL.64 [R1+0x158], R18 ;  /* 0x0001581201007387 */ /* 0x000fe40000100a00 */
[----:B------:R-:W0:Y:S02]  /*2d9d0*/  LDSM.16.MT88.4 R16, [R0+0x2a100] ;  /* 0x02a100000010783b */ /* 0x000e240000004200 */
[----:B0-----:R-:W-:Y:S02]  /*2d9e0*/  STL.64 [R1+0x42d8], R18 ;  /* 0x0042d81201007387 */ /* 0x001fe40000100a00 */
[----:B------:R-:W-:Y:S01]  /*2d9f0*/  STL.64 [R1+0x42d0], R16 ;  /* 0x0042d01001007387 */ /* 0x000fe20000100a00 */
[----:B---3--:R-:W-:Y:S01]  /*2da00*/  HMMA.16816.F32 R8, R8, R6, R12 ;  /* 0x000000060808723c */ /* 0x008fe2000000180c */
[----:B------:R-:W3:Y:S11]  /*2da10*/  LDL.LU R12, [R1+0x90] ;  /* 0x00009000010c7983 */ /* 0x000ef60000300800 */
[----:B------:R-:W-:Y:S11]  /*2da20*/  @!UPT UIADD3 URZ, URZ, URZ, URZ ;  /* 0x0000003f3f3ff290 */ /* 0x000ff6000fffe03f */
[----:B------:R0:W-:Y:S01]  /*2da30*/  STL.64 [R1+0x140], R8 ;  /* 0x0001400801007387 */ /* 0x0001e20000100a00 */
[----:B------:R1:W-:Y:S02]  /*2da40*/  STL.64 [R1+0x148], R10 ;  /* 0x0001480a01007387 */ /* 0x0003e40000100a00 */
[----:B------:R-:W3:Y:S02]  /*2da50*/  LDL.LU R13, [R1+0x94] ;  /* 0x00009400010d7983 */ /* 0x000ee40000300800 */
[----:B------:R-:W2:Y:S01]  /*2da60*/  LDL.LU R14, [R1+0x98] ;  /* 0x00009800010e7983 */ /* 0x000ea20000300800 */
[----:B------:R-:W2:Y:S01]  /*2da70*/  LDL.LU R15, [R1+0x9c] ;  /* 0x00009c00010f7983 */ /* 0x000ea20000300800 */
[----:B0-----:R-:W-:Y:S01]  /*2da80*/  MOV R8, R28 ;  /* 0x0000001c00087202 */ /* 0x001fe20000000f00 */
[----:B------:R-:W-:Y:S01]  /*2da90*/  IMAD.MOV.U32 R9, RZ, RZ, R29 ;  /* 0x000000ffff097224 */ /* 0x000fe200078e001d */
[----:B-1----:R-:W-:Y:S01]  /*2daa0*/  MOV R10, R3 ;  /* 0x00000003000a7202 */ /* 0x002fe20000000f00 */
[----:B------:R-:W-:Y:S01]  /*2dab0*/  IMAD.MOV.U32 R11, RZ, RZ, R4 ;  /* 0x000000ffff0b7224 */ /* 0x000fe200078e0004 */
[----:B--2---:R-:W-:Y:S01]  /*2dac0*/  STL.64 [R1+0x4310], R14 ;  /* 0x0043100e01007387 */ /* 0x004fe20000100a00 */
[----:B---3--:R-:W-:Y:S02]  /*2dad0*/  STL.64 [R1+0x4308], R12 ;  /* 0x0043080c01007387 */ /* 0x008fe40000100a00 */
[----:B------:R-:W2:Y:S02]  /*2dae0*/  LDL.LU R28, [R1+0x4390] ;  /* 0x00439000011c7983 */ /* 0x000ea40000300800 */
[----:B------:R-:W3:Y:S01]  /*2daf0*/  LDL.LU R29, [R1+0x438c] ;  /* 0x00438c00011d7983 */ /* 0x000ee20000300800 */
[----:B------:R-:W2:Y:S01]  /*2db00*/  LDL.LU R3, [R1+0x4388] ;  /* 0x0043880001037983 */ /* 0x000ea20000300800 */
[----:B------:R-:W2:Y:S02]  /*2db10*/  LDL.LU R4, [R1+0x4384] ;  /* 0x0043840001047983 */ /* 0x000ea40000300800 */
[----:B------:R0:W-:Y:S02]  /*2db20*/  STL.64 [R1+0x4320], R10 ;  /* 0x0043200a01007387 */ /* 0x0001e40000100a00 */
[----:B------:R1:W-:Y:S01]  /*2db30*/  STL.64 [R1+0x4318], R8 ;  /* 0x0043180801007387 */ /* 0x0003e20000100a00 */
[----:B0-----:R-:W-:Y:S01]  /*2db40*/  MOV R10, R25 ;  /* 0x00000019000a7202 */ /* 0x001fe20000000f00 */
[----:B------:R-:W-:Y:S01]  /*2db50*/  IMAD.MOV.U32 R11, RZ, RZ, R24 ;  /* 0x000000ffff0b7224 */ /* 0x000fe200078e0018 */
[----:B-1----:R-:W-:Y:S01]  /*2db60*/  MOV R8, R27 ;  /* 0x0000001b00087202 */ /* 0x002fe20000000f00 */
[----:B------:R-:W-:-:S03]  /*2db70*/  IMAD.MOV.U32 R9, RZ, RZ, R26 ;  /* 0x000000ffff097224 */ /* 0x000fc600078e001a */
[----:B------:R4:W-:Y:S02]  /*2db80*/  STL.64 [R1+0x4340], R10 ;  /* 0x0043400a01007387 */ /* 0x0009e40000100a00 */
[----:B------:R0:W-:Y:S01]  /*2db90*/  STL.64 [R1+0x4338], R8 ;  /* 0x0043380801007387 */ /* 0x0001e20000100a00 */
[----:B----4-:R-:W-:Y:S01]  /*2dba0*/  MOV R10, R21 ;  /* 0x00000015000a7202 */ /* 0x010fe20000000f00 */
[----:B------:R-:W-:Y:S01]  /*2dbb0*/  IMAD.MOV.U32 R11, RZ, RZ, R20 ;  /* 0x000000ffff0b7224 */ /* 0x000fe200078e0014 */
[----:B0-----:R-:W-:Y:S01]  /*2dbc0*/  MOV R8, R23 ;  /* 0x0000001700087202 */ /* 0x001fe20000000f00 */
[----:B------:R-:W-:Y:S02]  /*2dbd0*/  IMAD.MOV.U32 R9, RZ, RZ, R22 ;  /* 0x000000ffff097224 */ /* 0x000fe400078e0016 */
[----:B------:R-:W0:Y:S04]  /*2dbe0*/  LDSM.16.MT88.4 R20, [R0+0x2a180] ;  /* 0x02a180000014783b */ /* 0x000e280000004200 */
[----:B------:R-:W-:Y:S01]  /*2dbf0*/  STL.64 [R1+0x4360], R10 ;  /* 0x0043600a01007387 */ /* 0x000fe20000100a00 */
[----:B------:R3:W-:Y:S02]  /*2dc00*/  STL.64 [R1+0x4358], R8 ;  /* 0x0043580801007387 */ /* 0x0007e40000100a00 */
[----:B---3--:R-:W-:Y:S01]  /*2dc10*/  IMAD.MOV.U32 R9, RZ, RZ, R29 ;  /* 0x000000ffff097224 */ /* 0x008fe200078e001d */
[----:B--2---:R-:W-:-:S02]  /*2dc20*/  MOV R8, R3 ;  /* 0x0000000300087202 */ /* 0x004fc40000000f00 */
[----:B------:R-:W2:Y:S01]  /*2dc30*/  LDL.LU R3, [R1+0x4380] ;  /* 0x0043800001037983 */ /* 0x000ea20000300800 */
[----:B------:R-:W3:Y:S02]  /*2dc40*/  LDL.LU R29, [R1+0x437c] ;  /* 0x00437c00011d7983 */ /* 0x000ee40000300800 */
[----:B------:R-:W4:Y:S02]  /*2dc50*/  LDL.LU R12, [R1+0xa0] ;  /* 0x0000a000010c7983 */ /* 0x000f240000300800 */
[----:B------:R-:W4:Y:S01]  /*2dc60*/  LDL.LU R13, [R1+0xa4] ;  /* 0x0000a400010d7983 */ /* 0x000f220000300800 */
[----:B------:R-:W2:Y:S01]  /*2dc70*/  LDL.LU R14, [R1+0xa8] ;  /* 0x0000a800010e7983 */ /* 0x000ea20000300800 */
[----:B------:R-:W2:Y:S03]  /*2dc80*/  LDL.LU R15, [R1+0xac] ;  /* 0x0000ac00010f7983 */ /* 0x000ea60000300800 */
[----:B--2---:R-:W-:Y:S01]  /*2dc90*/  STL.64 [R1+0x4330], R14 ;  /* 0x0043300e01007387 */ /* 0x004fe20000100a00 */
[----:B----4-:R1:W-:Y:S03]  /*2dca0*/  STL.64 [R1+0x4328], R12 ;  /* 0x0043280c01007387 */ /* 0x0103e60000100a00 */
[----:B-1----:R-:W2:Y:S01]  /*2dcb0*/  LDL.LU R12, [R1+0xb0] ;  /* 0x0000b000010c7983 */ /* 0x002ea20000300800 */
[----:B------:R-:W2:Y:S02]  /*2dcc0*/  LDL.LU R13, [R1+0xb4] ;  /* 0x0000b400010d7983 */ /* 0x000ea40000300800 */
[----:B------:R-:W4:Y:S02]  /*2dcd0*/  LDL.LU R14, [R1+0xb8] ;  /* 0x0000b800010e7983 */ /* 0x000f240000300800 */
[----:B------:R-:W4:Y:S02]  /*2dce0*/  LDL.LU R15, [R1+0xbc] ;  /* 0x0000bc00010f7983 */ /* 0x000f240000300800 */
[----:B----4-:R-:W-:Y:S01]  /*2dcf0*/  STL.64 [R1+0x4350], R14 ;  /* 0x0043500e01007387 */ /* 0x010fe20000100a00 */
[----:B--2---:R1:W-:Y:S03]  /*2dd00*/  STL.64 [R1+0x4348], R12 ;  /* 0x0043480c01007387 */ /* 0x0043e60000100a00 */
[----:B-1----:R-:W2:Y:S01]  /*2dd10*/  LDL.LU R12, [R1+0xd0] ;  /* 0x0000d000010c7983 */ /* 0x002ea20000300800 */
[----:B------:R-:W2:Y:S02]  /*2dd20*/  LDL.LU R13, [R1+0xd4] ;  /* 0x0000d400010d7983 */ /* 0x000ea40000300800 */
[----:B------:R-:W4:Y:S02]  /*2dd30*/  LDL.LU R14, [R1+0xd8] ;  /* 0x0000d800010e7983 */ /* 0x000f240000300800 */
[----:B------:R-:W4:Y:S01]  /*2dd40*/  LDL.LU R15, [R1+0xdc] ;  /* 0x0000dc00010f7983 */ /* 0x000f220000300800 */
[----:B------:R-:W-:Y:S01]  /*2dd50*/  MOV R10, R28 ;  /* 0x0000001c000a7202 */ /* 0x000fe20000000f00 */
[----:B------:R-:W-:Y:S01]  /*2dd60*/  IMAD.MOV.U32 R11, RZ, RZ, R5 ;  /* 0x000000ffff0b7224 */ /* 0x000fe200078e0005 */
[----:B----4-:R-:W-:Y:S01]  /*2dd70*/  STL.64 [R1+0x4370], R14 ;  /* 0x0043700e01007387 */ /* 0x010fe20000100a00 */
[----:B--2---:R1:W-:Y:S03]  /*2dd80*/  STL.64 [R1+0x4368], R12 ;  /* 0x0043680c01007387 */ /* 0x0043e60000100a00 */
[----:B-1----:R-:W2:Y:S01]  /*2dd90*/  LDL.LU R12, [R1+0xe0] ;  /* 0x0000e000010c7983 */ /* 0x002ea20000300800 */
[----:B------:R-:W2:Y:S02]  /*2dda0*/  LDL.LU R13, [R1+0xe4] ;  /* 0x0000e400010d7983 */ /* 0x000ea40000300800 */
[----:B------:R-:W2:Y:S02]  /*2ddb0*/  LDL.LU R14, [R1+0xe8] ;  /* 0x0000e800010e7983 */ /* 0x000ea40000300800 */
[----:B------:R-:W2:Y:S01]  /*2ddc0*/  LDL.LU R15, [R1+0xec] ;  /* 0x0000ec00010f7983 */ /* 0x000ea20000300800 */
[----:B------:R-:W4:Y:S01]  /*2ddd0*/  LDL.LU R16, [R1+0x70] ;  /* 0x0000700001107983 */ /* 0x000f220000300800 */
[----:B------:R-:W4:Y:S02]  /*2dde0*/  LDL.LU R17, [R1+0x74] ;  /* 0x0000740001117983 */ /* 0x000f240000300800 */
[----:B------:R-:W4:Y:S02]  /*2ddf0*/  LDL.LU R18, [R1+0x78] ;  /* 0x0000780001127983 */ /* 0x000f240000300800 */
[----:B------:R-:W4:Y:S01]  /*2de00*/  LDL.LU R19, [R1+0x7c] ;  /* 0x00007c0001137983 */ /* 0x000f220000300800 */
[----:B0-----:R0:W-:Y:S01]  /*2de10*/  STL.64 [R1+0x42c8], R22 ;  /* 0x0042c81601007387 */ /* 0x0011e20000100a00 */
[----:B------:R1:W-:Y:S02]  /*2de20*/  STL.64 [R1+0x42c0], R20 ;  /* 0x0042c01401007387 */ /* 0x0003e40000100a00 */
[----:B0-----:R-:W-:Y:S01]  /*2de30*/  IMAD.MOV.U32 R23, RZ, RZ, R3 ;  /* 0x000000ffff177224 */ /* 0x001fe200078e0003 */
[----:B-1----:R-:W4:Y:S01]  /*2de40*/  LDL.LU R20, [R1+0x60] ;  /* 0x0000600001147983 */ /* 0x002f220000300800 */
[----:B------:R-:W4:Y:S02]  /*2de50*/  LDL.LU R22, [R1+0x68] ;  /* 0x0000680001167983 */ /* 0x000f240000300800 */
[----:B------:R-:W4:Y:S02]  /*2de60*/  LDL.LU R3, [R1+0x4378] ;  /* 0x0043780001037983 */ /* 0x000f240000300800 */
[----:B------:R-:W-:Y:S01]  /*2de70*/  STL [R1+0x42a8], R0 ;  /* 0x0042a80001007387 */ /* 0x000fe20000100800 */
[----:B------:R-:W0:Y:S01]  /*2de80*/  S2R R5, SR_TID.X ;  /* 0x0000000000057919 */ /* 0x000e220000002100 */
[----:B---3--:R-:W-:-:S02]  /*2de90*/  MOV R21, R29 ;  /* 0x0000001d00157202 */ /* 0x008fc40000000f00 */
[----:B------:R-:W1:Y:S01]  /*2dea0*/  S2R R29, SR_TID.X ;  /* 0x00000000001d7919 */ /* 0x000e620000002100 */
[----:B0-----:R-:W-:Y:S02]  /*2deb0*/  LOP3.LUT R5, R5, 0x7, RZ, 0xc0, !PT ;  /* 0x0000000705057812 */ /* 0x001fe400078ec0ff */
[----:B-1----:R-:W-:Y:S02]  /*2dec0*/  LOP3.LUT R28, R29, 0x1e0, RZ, 0xc0, !PT ;  /* 0x000001e01d1c7812 */ /* 0x002fe400078ec0ff */
[----:B------:R-:W-:Y:S01]  /*2ded0*/  SHF.L.U32 R27, R5, 0x4, RZ ;  /* 0x00000004051b7819 */ /* 0x000fe200000006ff */
[----:B------:R-:W-:-:S03]  /*2dee0*/  IMAD.SHL.U32 R5, R29, 0x2, RZ ;  /* 0x000000021d057824 */ /* 0x000fc600078e00ff */
[----:B------:R-:W-:Y:S02]  /*2def0*/  LEA R27, R28, R27, 0x8 ;  /* 0x0000001b1c1b7211 */ /* 0x000fe400078e40ff */
[----:B------:R-:W-:Y:S02]  /*2df00*/  LOP3.LUT R29, R29, 0x7, RZ, 0xc0, !PT ;  /* 0x000000071d1d7812 */ /* 0x000fe400078ec0ff */
[----:B------:R-:W-:-:S05]  /*2df10*/  LOP3.LUT R27, R27, 0x30, R5, 0x78, !PT ;  /* 0x000000301b1b7812 */ /* 0x000fca00078e7805 */
[----:B------:R-:W-:Y:S01]  /*2df20*/  IMAD R27, R29, 0x400, R27 ;  /* 0x000004001d1b7824 */ /* 0x000fe200078e021b */
[----:B--2---:R-:W-:Y:S01]  /*2df30*/  HMMA.16816.F32 R8, R8, R6, R12 ;  /* 0x000000060808723c */ /* 0x004fe2000000180c */
[----:B------:R-:W2:Y:S01]  /*2df40*/  LDL.LU.64 R14, [R1+0x4370] ;  /* 0x00437000010e7983 */ /* 0x000ea20000300a00 */
[----:B------:R-:W2:Y:S11]  /*2df50*/  LDL.LU.64 R12, [R1+0x4368] ;  /* 0x00436800010c7983 */ /* 0x000eb60000300a00 */
[----:B------:R-:W-:Y:S10]  /*2df60*/  @!UPT UIADD3 URZ, URZ, URZ, URZ ;  /* 0x0000003f3f3ff290 */ /* 0x000ff4000fffe03f */
[----:B------:R-:W-:Y:S01]  /*2df70*/  STL.64 [R1+0x130], R8 ;  /* 0x0001300801007387 */ /* 0x000fe20000100a00 */
[----:B------:R-:W-:Y:S02]  /*2df80*/  STL.64 [R1+0x138], R10 ;  /* 0x0001380a01007387 */ /* 0x000fe40000100a00 */
[----:B----4-:R-:W0:Y:S02]  /*2df90*/  LDSM.16.MT88.4 R8, [R3+0x2c000] ;  /* 0x02c000000308783b */ /* 0x010e240000004200 */
[----:B0-----:R-:W-:Y:S02]  /*2dfa0*/  MOV R5, R10 ;  /* 0x0000000a00057202 */ /* 0x001fe40000000f00 */
[----:B------:R-:W-:Y:S01]  /*2dfb0*/  IMAD.MOV.U32 R0, RZ, RZ, R11 ;  /* 0x000000ffff007224 */ /* 0x000fe200078e000b */
[----:B------:R-:W-:Y:S01]  /*2dfc0*/  MOV R28, R8 ;  /* 0x00000008001c7202 */ /* 0x000fe20000000f00 */
[----:B------:R-:W-:Y:S01]  /*2dfd0*/  IMAD.MOV.U32 R29, RZ, RZ, R9 ;  /* 0x000000ffff1d7224 */ /* 0x000fe200078e0009 */
[----:B------:R-:W2:Y:S01]  /*2dfe0*/  LDL.LU.64 R10, [R1+0x4360] ;  /* 0x00436000010a7983 */ /* 0x000ea20000300a00 */
[----:B------:R-:W2:Y:S01]  /*2dff0*/  LDL.LU.64 R8, [R1+0x4358] ;  /* 0x0043580001087983 */ /* 0x000ea20000300a00 */
[----:B------:R-:W-:-:S06]  /*2e000*/  LOP3.LUT R27, R27, 0x40, RZ, 0x3c, !PT ;  /* 0x000000401b1b7812 */ /* 0x000fcc00078e3cff */
[----:B------:R-:W0:Y:S04]  /*2e010*/  LDSM.16.M88.4 R24, [R27+0x40280] ;  /* 0x040280001b18783b */ /* 0x000e280000000200 */
[----:B0-----:R-:W-:Y:S01]  /*2e020*/  STL [R1+0x41b8], R26 ;  /* 0x0041b81a01007387 */ /* 0x001fe20000100800 */
[----:B------:R-:W-:Y:S01]  /*2e030*/  STL [R1+0x41b4], R27 ;  /* 0x0041b41b01007387 */ /* 0x000fe20000100800 */
[-C--:B--2---:R-:W-:Y:S02]  /*2e040*/  HMMA.16816.F32 R8, R8, R6.reuse, R12 ;  /* 0x000000060808723c */ /* 0x084fe4000000180c */
[----:B------:R-:W2:Y:S01]  /*2e050*/  LDL.LU.64 R14, [R1+0x4350] ;  /* 0x00435000010e7983 */ /* 0x000ea20000300a00 */
[----:B------:R-:W2:Y:S11]  /*2e060*/  LDL.LU.64 R12, [R1+0x4348] ;  /* 0x00434800010c7983 */ /* 0x000eb60000300a00 */
[----:B------:R-:W-:Y:S09]  /*2e070*/  @!UPT UIADD3 URZ, URZ, URZ, URZ ;  /* 0x0000003f3f3ff290 */ /* 0x000ff2000fffe03f */
        /* <DEDUP_REMOVED lines=8> */
[----:B------:R0:W-:Y:S01]  /*2e100*/  STL.64 [R1+0xf0], R8 ;  /* 0x0000f00801007387 */ /* 0x0001e20000100a00 */
[----:B------:R-:W-:Y:S01]  /*2e110*/  MOV R27, R10 ;  /* 0x0000000a001b7202 */ /* 0x000fe20000000f00 */
[----:B------:R-:W-:Y:S02]  /*2e120*/  IMAD.MOV.U32 R26, RZ, RZ, R11 ;  /* 0x000000ffff1a7224 */ /* 0x000fe400078e000b */
[----:B------:R-:W2:Y:S04]  /*2e130*/  LDL.LU.64 R10, [R1+0x4320] ;  /* 0x00432000010a7983 */ /* 0x000ea80000300a00 */
[----:B0-----:R-:W2:Y:S01]  /*2e140*/  LDL.LU.64 R8, [R1+0x4318] ;  /* 0x0043180001087983 */ /* 0x001ea20000300a00 */
[----:B------:R-:W-:Y:S02]  /*2e150*/  STL [R1+0x42b0], R26 ;  /* 0x0042b01a01007387 */ /* 0x000fe40000100800 */
[----:B------:R-:W-:Y:S02]  /*2e160*/  STL [R1+0x42ac], R27 ;  /* 0x0042ac1b01007387 */ /* 0x000fe40000100800 */
[----:B------:R0:W-:Y:S02]  /*2e170*/  STL.64 [R1+0x42b8], R24 ;  /* 0x0042b81801007387 */ /* 0x0001e40000100a00 */
        /* <DEDUP_REMOVED lines=17> */
[----:B------:R1:W-:Y:S01]  /*2e290*/  STL.64 [R1+0xe8], R10 ;  /* 0x0000e80a01007387 */ /* 0x0003e20000100a00 */
[----:B0-----:R-:W-:Y:S01]  /*2e2a0*/  MOV R8, R28 ;  /* 0x0000001c00087202 */ /* 0x001fe20000000f00 */
[----:B-1----:R-:W-:Y:S01]  /*2e2b0*/  IMAD.MOV.U32 R11, RZ, RZ, R0 ;  /* 0x000000ffff0b7224 */ /* 0x002fe200078e0000 */
[----:B------:R-:W4:Y:S01]  /*2e2c0*/  LDL.LU R28, [R1+0x42e0] ;  /* 0x0042e000011c7983 */ /* 0x000f220000300800 */
[-C--:B--2---:R-:W-:Y:S03]  /*2e2d0*/  HMMA.16816.F32 R12, R12, R6.reuse, R16 ;  /* 0x000000060c0c723c */ /* 0x084fe60000001810 */
[----:B------:R-:W0:Y:S11]  /*2e2e0*/  LDSM.16.MT88.4 R16, [R3+0x2c080] ;  /* 0x02c080000310783b */ /* 0x000e360000004200 */
[----:B------:R-:W-:Y:S09]  /*2e2f0*/  @!UPT UIADD3 URZ, URZ, URZ, URZ ;  /* 0x0000003f3f3ff290 */ /* 0x000ff2000fffe03f */
[----:B------:R0:W-:Y:S01]  /*2e300*/  STL.64 [R1+0x120], R12 ;  /* 0x0001200c01007387 */ /* 0x0001e20000100a00 */
[----:B------:R1:W-:Y:S01]  /*2e310*/  STL.64 [R1+0x128], R14 ;  /* 0x0001280e01007387 */ /* 0x0003e20000100a00 */
[----:B0-----:R-:W-:Y:S01]  /*2e320*/  MOV R12, R18 ;  /* 0x00000012000c7202 */ /* 0x001fe20000000f00 */
[----:B------:R-:W-:Y:S01]  /*2e330*/  IMAD.MOV.U32 R0, RZ, RZ, R19 ;  /* 0x000000ffff007224 */ /* 0x000fe200078e0013 */
[----:B-1----:R-:W-:Y:S01]  /*2e340*/  MOV R14, R16 ;  /* 0x00000010000e7202 */ /* 0x002fe20000000f00 */
[----:B------:R-:W-:Y:S01]  /*2e350*/  IMAD.MOV.U32 R13, RZ, RZ, R17 ;  /* 0x000000ffff0d7224 */ /* 0x000fe200078e0011 */
[----:B------:R-:W2:Y:S01]  /*2e360*/  LDL.LU.64 R18, [R1+0x42d8] ;  /* 0x0042d80001127983 */ /* 0x000ea20000300a00 */
[----:B------:R-:W2:Y:S02]  /*2e370*/  LDL.LU.64 R16, [R1+0x42d0] ;  /* 0x0042d00001107983 */ /* 0x000ea40000300a00 */
[----:B--2---:R-:W-:Y:S01]  /*2e380*/  HMMA.16816.F32 R16, R16, R6, R20 ;  /* 0x000000061010723c */ /* 0x004fe20000001814 */
[----:B------:R-:W0:Y:S11]  /*2e390*/  LDSM.16.MT88.4 R20, [R3+0x2c100] ;  /* 0x02c100000314783b */ /* 0x000e360000004200 */
[----:B------:R-:W-:Y:S11]  /*2e3a0*/  @!UPT UIADD3 URZ, URZ, URZ, URZ ;  /* 0x0000003f3f3ff290 */ /* 0x000ff6000fffe03f */
[----:B------:R0:W-:Y:S01]  /*2e3b0*/  STL.64 [R1+0x100], R16 ;  /* 0x0001001001007387 */ /* 0x0001e20000100a00 */
[----:B------:R1:W-:Y:S01]  /*2e3c0*/  STL.64 [R1+0x108], R18 ;  /* 0x0001081201007387 */ /* 0x0003e20000100a00 */
[----:B0-----:R-:W-:Y:S01]  /*2e3d0*/  MOV R17, R22 ;  /* 0x0000001600117202 */ /* 0x001fe20000000f00 */
[----:B------:R-:W-:Y:S01]  /*2e3e0*/  IMAD.MOV.U32 R16, RZ, RZ, R23 ;  /* 0x000000ffff107224 */ /* 0x000fe200078e0017 */
[----:B-1----:R-:W-:Y:S01]  /*2e3f0*/  MOV R19, R20 ;  /* 0x0000001400137202 */ /* 0x002fe20000000f00 */
[----:B------:R-:W-:Y:S01]  /*2e400*/  IMAD.MOV.U32 R18, RZ, RZ, R21 ;  /* 0x000000ffff127224 */ /* 0x000fe200078e0015 */
[----:B------:R-:W3:Y:S01]  /*2e410*/  LDL.LU.64 R22, [R1+0x42c8] ;  /* 0x0042c80001167983 */ /* 0x000ee20000300a00 */
[----:B------:R-:W3:Y:S02]  /*2e420*/  LDL.LU.64 R20, [R1+0x42c0] ;  /* 0x0042c00001147983 */ /* 0x000ee40000300a00 */
[----:B------:R-:W-:Y:S02]  /*2e430*/  IMAD.MOV.U32 R9, RZ, RZ, R29 ;  /* 0x000000ffff097224 */ /* 0x000fe400078e001d */
[----:B------:R-:W0:Y:S01]  /*2e440*/  S2R R29, SR_TID.X ;  /* 0x00000000001d7919 */ /* 0x000e220000002100 */
[----:B------:R-:W-:-:S02]  /*2e450*/  MOV R10, R5 ;  /* 0x00000005000a7202 */ /* 0x000fc40000000f00 */
[----:B------:R-:W1:Y:S01]  /*2e460*/  S2R R5, SR_TID.X ;  /* 0x0000000000057919 */ /* 0x000e620000002100 */
[----:B0-----:R-:W-:-:S05]  /*2e470*/  LOP3.LUT R29, R29, 0x7, RZ, 0xc0, !PT ;  /* 0x000000071d1d7812 */ /* 0x001fca00078ec0ff */
[----:B------:R-:W-:Y:S01]  /*2e480*/  IMAD R29, R29, 0x210, RZ ;  /* 0x000002101d1d7824 */ /* 0x000fe200078e02ff */
[----:B---3--:R-:W-:Y:S01]  /*2e490*/  HMMA.16816.F32 R20, R20, R6, R24 ;  /* 0x000000061414723c */ /* 0x008fe20000001818 */
[----:B------:R-:W2:Y:S11]  /*2e4a0*/  LDL.LU.64 R24, [R1+0x42b8] ;  /* 0x0042b80001187983 */ /* 0x000eb60000300a00 */
[----:B------:R-:W-:Y:S11]  /*2e4b0*/  @!UPT UIADD3 URZ, URZ, URZ, URZ ;  /* 0x0000003f3f3ff290 */ /* 0x000ff6000fffe03f */
[----:B------:R0:W-:Y:S01]  /*2e4c0*/  STL.64 [R1+0xc0], R20 ;  /* 0x0000c01401007387 */ /* 0x0001e20000100a00 */
[----:B------:R3:W-:Y:S03]  /*2e4d0*/  STL.64 [R1+0xc8], R22 ;  /* 0x0000c81601007387 */ /* 0x0007e60000100a00 */
[----:B0-----:R-:W2:Y:S01]  /*2e4e0*/  LDL.LU R20, [R1+0x80] ;  /* 0x0000800001147983 */ /* 0x001ea20000300800 */
[----:B---3--:R-:W2:Y:S01]  /*2e4f0*/  LDL.LU R22, [R1+0x88] ;  /* 0x0000880001167983 */ /* 0x008ea20000300800 */
[----:B----4-:R-:W-:Y:S01]  /*2e500*/  MOV R21, R28 ;  /* 0x0000001c00157202 */ /* 0x010fe20000000f00 */
[C---:B-1----:R-:W-:Y:S02]  /*2e510*/  LOP3.LUT R28, R5.reuse, 0x10, RZ, 0xc0, !PT ;  /* 0x00000010051c7812 */ /* 0x042fe400078ec0ff */
[----:B------:R-:W-:Y:S02]  /*2e520*/  IMAD.SHL.U32 R5, R5, 0x2, RZ ;  /* 0x0000000205057824 */ /* 0x000fe400078e00ff */
[----:B------:R-:W-:-:S03]  /*2e530*/  IMAD.MOV.U32 R23, RZ, RZ, R4 ;  /* 0x000000ffff177224 */ /* 0x000fc600078e0004 */
[----:B------:R-:W-:Y:S02]  /*2e540*/  LOP3.LUT R15, R29, 0x10, R5, 0x78, !PT ;  /* 0x000000101d0f7812 */ /* 0x000fe400078e7805 */
[----:B------:R-:W0:Y:S01]  /*2e550*/  LDSM.16.MT88.4 R4, [R3+0x2c180] ;  /* 0x02c180000304783b */ /* 0x000e220000004200 */
[----:B------:R-:W-:-:S04]  /*2e560*/  SHF.L.U32 R28, R28, 0x8, RZ ;  /* 0x000000081c1c7819 */ /* 0x000fc800000006ff */
[----:B------:R-:W-:-:S04]  /*2e570*/  LOP3.LUT R15, R15, R28, RZ, 0xfc, !PT ;  /* 0x0000001c0f0f7212 */ /* 0x000fc800078efcff */
[----:B------:R-:W-:Y:S02]  /*2e580*/  LOP3.LUT R15, R15, 0x20, RZ, 0x3c, !PT ;  /* 0x000000200f0f7812 */ /* 0x000fe400078e3cff */
[----:B0-----:R-:W-:Y:S01]  /*2e590*/  MOV R26, R6 ;  /* 0x00000006001a7202 */ /* 0x001fe20000000f00 */
[----:B------:R-:W-:Y:S01]  /*2e5a0*/  STL.64 [R1], R4 ;  /* 0x0000000401007387 */ /* 0x000fe20000100a00 */
[----:B------:R-:W-:Y:S02]  /*2e5b0*/  IMAD.MOV.U32 R27, RZ, RZ, R7 ;  /* 0x000000ffff1b7224 */ /* 0x000fe400078e0007 */
[----:B------:R-:W0:Y:S04]  /*2e5c0*/  LDSM.16.MT88.4 R4, [R15+0x2c000] ;  /* 0x02c000000f04783b */ /* 0x000e280000004200 */
[----:B------:R-:W-:Y:S01]  /*2e5d0*/  STL [R1+0x4220], R3 ;  /* 0x0042200301007387 */ /* 0x000fe20000100800 */
[----:B0-----:R0:W-:Y:S01]  /*2e5e0*/  STL.64 [R1+0x4290], R6 ;  /* 0x0042900601007387 */ /* 0x0011e20000100a00 */
[----:B------:R1:W-:Y:S02]  /*2e5f0*/  STL.64 [R1+0x4288], R4 ;  /* 0x0042880401007387 */ /* 0x0003e40000100a00 */
[----:B0-----:R-:W-:Y:S01]  /*2e600*/  IMAD.MOV.U32 R7, RZ, RZ, R0 ;  /* 0x000000ffff077224 */ /* 0x001fe200078e0000 */
[----:B--2---:R-:W-:Y:S01]  /*2e610*/  HMMA.16816.F32 R8, R8, R24, R20 ;  /* 0x000000180808723c */ /* 0x004fe20000001814 */
[----:B-1----:R-:W-:Y:S01]  /*2e620*/  MOV R4, R14 ;  /* 0x0000000e00047202 */ /* 0x002fe20000000f00 */
[----:B------:R-:W-:Y:S01]  /*2e630*/  IMAD.MOV.U32 R5, RZ, RZ, R13 ;  /* 0x000000ffff057224 */ /* 0x000fe200078e000d */
[----:B------:R-:W-:Y:S01]  /*2e640*/  MOV R6, R12 ;  /* 0x0000000c00067202 */ /* 0x000fe20000000f00 */
[----:B------:R-:W-:Y:S11]  /*2e650*/  LDSM.16.MT88.4 R20, [R2+0x2c080] ;  /* 0x02c080000214783b */ /* 0x000ff60000004200 */
[----:B------:R-:W-:Y:S08]  /*2e660*/  @!UPT UIADD3 URZ, URZ, URZ, URZ ;  /* 0x0000003f3f3ff290 */ /* 0x000ff0000fffe03f */
[----:B------:R-:W-:Y:S01]  /*2e670*/  STL.64 [R1+0xb0], R8 ;  /* 0x0000b00801007387 */ /* 0x000fe20000100a00 */
[----:B------:R-:W-:Y:S01]  /*2e680*/  MOV R29, R10 ;  /* 0x0000000a001d7202 */ /* 0x000fe20000000f00 */
[----:B------:R-:W-:Y:S02]  /*2e690*/  IMAD.MOV.U32 R28, RZ, RZ, R11 ;  /* 0x000000ffff1c7224 */ /* 0x000fe400078e000b */
[----:B------:R-:W0:Y:S04]  /*2e6a0*/  LDSM.16.MT88.4 R8, [R15+0x2c080] ;  /* 0x02c080000f08783b */ /* 0x000e280000004200 */
[----:B------:R-:W-:Y:S01]  /*2e6b0*/  STL [R1+0x41e4], R28 ;  /* 0x0041e41c01007387 */ /* 0x000fe20000100800 */
[----:B------:R1:W-:Y:S01]  /*2e6c0*/  STL [R1+0x41e0], R29 ;  /* 0x0041e01d01007387 */ /* 0x0003e20000100800 */
[----:B0-----:R-:W-:Y:S01]  /*2e6d0*/  MOV R0, R8 ;  /* 0x0000000800007202 */ /* 0x001fe20000000f00 */
[----:B-1----:R-:W-:Y:S01]  /*2e6e0*/  IMAD.MOV.U32 R29, RZ, RZ, R9 ;  /* 0x000000ffff1d7224 */ /* 0x002fe200078e0009 */
[----:B------:R-:W-:Y:S01]  /*2e6f0*/  MOV R28, R10 ;  /* 0x0000000a001c7202 */ /* 0x000fe20000000f00 */
[----:B------:R-:W-:-:S02]  /*2e700*/  IMAD.MOV.U32 R3, RZ, RZ, R11 ;  /* 0x000000ffff037224 */ /* 0x000fc400078e000b */
[----:B------:R-:W0:Y:S02]  /*2e710*/  LDSM.16.MT88.4 R8, [R15+0x2c100] ;  /* 0x02c100000f08783b */ /* 0x000e240000004200 */
[----:B------:R-:W1:Y:S02]  /*2e720*/  LDSM.16.MT88.4 R12, [R15+0x2c180] ;  /* 0x02c180000f0c783b */ /* 0x000e640000004200 */
[----:B0-----:R-:W-:Y:S02]  /*2e730*/  STL.64 [R1+0x4260], R10 ;  /* 0x0042600a01007387 */ /* 0x001fe40000100a00 */
[----:B------:R0:W-:Y:S02]  /*2e740*/  STL.64 [R1+0x4258], R8 ;  /* 0x0042580801007387 */ /* 0x0001e40000100a00 */
[----:B0-----:R-:W2:Y:S01]  /*2e750*/  LDL.LU R8, [R1+0x1a0] ;  /* 0x0001a00001087983 */ /* 0x001ea20000300800 */
[----:B------:R-:W2:Y:S02]  /*2e760*/  LDL.LU R9, [R1+0x1a4] ;  /* 0x0001a40001097983 */ /* 0x000ea40000300800 */
[----:B------:R-:W2:Y:S02]  /*2e770*/  LDL.LU R10, [R1+0x1a8] ;  /* 0x0001a800010a7983 */ /* 0x000ea40000300800 */
[----:B------:R-:W2:Y:S01]  /*2e780*/  LDL.LU R11, [R1+0x1ac] ;  /* 0x0001ac00010b7983 */ /* 0x000ea20000300800 */
[----:B-1----:R0:W-:Y:S01]  /*2e790*/  STL.64 [R1+0x4250], R14 ;  /* 0x0042500e01007387 */ /* 0x0021e20000100a00 */
[----:B------:R1:W-:Y:S01]  /*2e7a0*/  STL.64 [R1+0x4248], R12 ;  /* 0x0042480c01007387 */ /* 0x0003e20000100a00 */
[----:B0-----:R-:W-:-:S02]  /*2e7b0*/  MOV R14, R17 ;  /* 0x00000011000e7202 */ /* 0x001fc40000000f00 */
[----:B-1----:R-:W-:Y:S01]  /*2e7c0*/  MOV R12, R19 ;  /* 0x00000013000c7202 */ /* 0x002fe20000000f00 */
[----:B------:R-:W-:Y:S02]  /*2e7d0*/  IMAD.MOV.U32 R13, RZ, RZ, R18 ;  /* 0x000000ffff0d7224 */ /* 0x000fe400078e0012 */
[----:B------:R-:W-:Y:S02]  /*2e7e0*/  IMAD.MOV.U32 R15, RZ, RZ, R16 ;  /* 0x000000ffff0f7224 */ /* 0x000fe400078e0010 */
[----:B------:R-:W0:Y:S04]  /*2e7f0*/  LDSM.16.MT88.4 R16, [R2+0x2c000] ;  /* 0x02c000000210783b */ /* 0x000e280000004200 */
[----:B0-----:R-:W-:Y:S01]  /*2e800*/  STL.64 [R1+0x4240], R18 ;  /* 0x0042401201007387 */ /* 0x001fe20000100a00 */
[----:B------:R0:W-:Y:S03]  /*2e810*/  STL.64 [R1+0x4238], R16 ;  /* 0x0042381001007387 */ /* 0x0001e60000100a00 */
[----:B0-----:R-:W3:Y:S01]  /*2e820*/  LDL.LU R16, [R1+0x190] ;  /* 0x0001900001107983 */ /* 0x001ee20000300800 */
[----:B------:R-:W3:Y:S02]  /*2e830*/  LDL.LU R17, [R1+0x194] ;  /* 0x0001940001117983 */ /* 0x000ee40000300800 */
[----:B------:R-:W3:Y:S02]  /*2e840*/  LDL.LU R18, [R1+0x198] ;  /* 0x0001980001127983 */ /* 0x000ee40000300800 */
[----:B------:R-:W3:Y:S01]  /*2e850*/  LDL.LU R19, [R1+0x19c] ;  /* 0x00019c0001137983 */ /* 0x000ee20000300800 */
[----:B------:R-:W-:Y:S01]  /*2e860*/  STL.64 [R1+0x4230], R22 ;  /* 0x0042301601007387 */ /* 0x000fe20000100a00 */
[----:B------:R-:W-:Y:S02]  /*2e870*/  STL.64 [R1+0x4228], R20 ;  /* 0x0042281401007387 */ /* 0x000fe40000100a00 */
[----:B------:R-:W0:Y:S01]  /*2e880*/  LDSM.16.MT88.4 R20, [R2+0x2c100] ;  /* 0x02c100000214783b */ /* 0x000e220000004200 */
[----:B--2---:R-:W-:Y:S01]  /*2e890*/  HMMA.16816.F32 R8, R4, R24, R8 ;  /* 0x000000180408723c */ /* 0x004fe20000001808 */
[----:B------:R-:W2:Y:S06]  /*2e8a0*/  LDL.LU R4, [R1] ;  /* 0x0000000001047983 */ /* 0x000eac0000300800 */
[----:B------:R-:W-:Y:S01]  /*2e8b0*/  MOV R6, R26 ;  /* 0x0000001a00067202 */ /* 0x000fe20000000f00 */
[----:B------:R-:W-:Y:S11]  /*2e8c0*/  IMAD.MOV.U32 R7, RZ, RZ, R27 ;  /* 0x000000ffff077224 */ /* 0x000ff600078e001b */
[----:B------:R-:W-:Y:S04]  /*2e8d0*/  @!UPT UIADD3 URZ, URZ, URZ, URZ ;  /* 0x0000003f3f3ff290 */ /* 0x000fe8000fffe03f */
[----:B------:R1:W-:Y:S01]  /*2e8e0*/  STL.64 [R1+0xa0], R8 ;  /* 0x0000a00801007387 */ /* 0x0003e20000100a00 */
[----:B------:R4:W-:Y:S02]  /*2e8f0*/  STL.64 [R1+0xa8], R10 ;  /* 0x0000a80a01007387 */ /* 0x0009e40000100a00 */
[----:B------:R-:W2:Y:S02]  /*2e900*/  LDL.LU R5, [R1+0x4] ;  /* 0x0000040001057983 */ /* 0x000ea40000300800 */
[----:B------:R-:W2:Y:S01]  /*2e910*/  LDL.LU R26, [R1+0x42b0] ;  /* 0x0042b000011a7983 */ /* 0x000ea20000300800 */
[----:B------:R-:W2:Y:S01]  /*2e920*/  LDL.LU R27, [R1+0x42ac] ;  /* 0x0042ac00011b7983 */ /* 0x000ea20000300800 */
[----:B-1----:R-:W-:Y:S02]  /*2e930*/  MOV R8, R0 ;  /* 0x0000000000087202 */ /* 0x002fe40000000f00 */
[----:B----4-:R-:W-:Y:S01]  /*2e940*/  MOV R10, R28 ;  /* 0x0000001c000a7202 */ /* 0x010fe20000000f00 */
[----:B------:R-:W-:-:S02]  /*2e950*/  IMAD.MOV.U32 R11, RZ, RZ, R3 ;  /* 0x000000ffff0b7224 */ /* 0x000fc400078e0003 */
[----:B------:R-:W-:Y:S01]  /*2e960*/  IMAD.MOV.U32 R9, RZ, RZ, R29 ;  /* 0x000000ffff097224 */ /* 0x000fe200078e001d */
[----:B------:R-:W4:Y:S02]  /*2e970*/  LDL.LU R0, [R1+0x42a8] ;  /* 0x0042a80001007983 */ /* 0x000f240000300800 */
[----:B------:R-:W-:Y:S02]  /*2e980*/  STL.64 [R1+0x4280], R10 ;  /* 0x0042800a01007387 */ /* 0x000fe40000100a00 */
[----:B------:R1:W-:Y:S04]  /*2e990*/  STL.64 [R1+0x4278], R8 ;  /* 0x0042780801007387 */ /* 0x0003e80000100a00 */
[----:B-1----:R-:W2:Y:S01]  /*2e9a0*/  LDL.LU R8, [R1+0x170] ;  /* 0x0001700001087983 */ /* 0x002ea20000300800 */
[----:B------:R-:W2:Y:S02]  /*2e9b0*/  LDL.LU R9, [R1+0x174] ;  /* 0x0001740001097983 */ /* 0x000ea40000300800 */
[----:B------:R-:W2:Y:S02]  /*2e9c0*/  LDL.LU R10, [R1+0x178] ;  /* 0x00017800010a7983 */ /* 0x000ea40000300800 */
[----:B------:R-:W2:Y:S01]  /*2e9d0*/  LDL.LU R11, [R1+0x17c] ;  /* 0x00017c00010b7983 */ /* 0x000ea20000300800 */
[-C--:B---3--:R-:W-:Y:S01]  /*2e9e0*/  HMMA.16816.F32 R16, R12, R24.reuse, R16 ;  /* 0x000000180c10723c */ /* 0x088fe20000001810 */
[----:B--2---:R-:W-:Y:S01]  /*2e9f0*/  STL.64 [R1+0x42a0], R10 ;  /* 0x0042a00a01007387 */ /* 0x004fe20000100a00 */
[----:B------:R1:W-:Y:S03]  /*2ea00*/  STL.64 [R1+0x4298], R8 ;  /* 0x0042980801007387 */ /* 0x0003e60000100a00 */
[----:B-1----:R-:W2:Y:S01]  /*2ea10*/  LDL.LU R8, [R1+0x180] ;  /* 0x0001800001087983 */ /* 0x002ea20000300800 */
[----:B------:R-:W2:Y:S02]  /*2ea20*/  LDL.LU R9, [R1+0x184] ;  /* 0x0001840001097983 */ /* 0x000ea40000300800 */
[----:B------:R-:W2:Y:S02]  /*2ea30*/  LDL.LU R10, [R1+0x188] ;  /* 0x00018800010a7983 */ /* 0x000ea40000300800 */
[----:B------:R-:W2:Y:S01]  /*2ea40*/  LDL.LU R11, [R1+0x18c] ;  /* 0x00018c00010b7983 */ /* 0x000ea20000300800 */
[----:B------:R-:W3:Y:S01]  /*2ea50*/  LDL.LU R12, [R1+0x150] ;  /* 0x00015000010c7983 */ /* 0x000ee20000300800 */
[----:B0-----:R-:W-:Y:S02]  /*2ea60*/  STL.64 [R1+0x30], R20 ;  /* 0x0000301401007387 */ /* 0x001fe40000100a00 */
[----:B------:R-:W-:Y:S09]  /*2ea70*/  STL.64 [R1+0x38], R22 ;  /* 0x0000381601007387 */ /* 0x000ff20000100a00 */
[----:B------:R-:W-:Y:S01]  /*2ea80*/  STL.64 [R1+0x90], R16 ;  /* 0x0000901001007387 */ /* 0x000fe20000100a00 */
[----:B------:R-:W-:Y:S01]  /*2ea90*/  STL.64 [R1+0x98], R18 ;  /* 0x0000981201007387 */ /* 0x000fe20000100a00 */
[----:B------:R-:W3:Y:S02]  /*2eaa0*/  LDL.LU R13, [R1+0x154] ;  /* 0x00015400010d7983 */ /* 0x000ee40000300800 */
[----:B------:R-:W3:Y:S02]  /*2eab0*/  LDL.LU R14, [R1+0x158] ;  /* 0x00015800010e7983 */ /* 0x000ee40000300800 */
[----:B------:R-:W3:Y:S01]  /*2eac0*/  LDL.LU R15, [R1+0x15c] ;  /* 0x00015c00010f7983 */ /* 0x000ee20000300800 */
[----:B------:R-:W0:Y:S02]  /*2ead0*/  LDSM.16.MT88.4 R16, [R2+0x2c180] ;  /* 0x02c180000210783b */ /* 0x000e240000004200 */
[----:B0-----:R-:W-:Y:S01]  /*2eae0*/  MOV R3, R19 ;  /* 0x0000001300037202 */ /* 0x001fe20000000f00 */
[-C--:B--2---:R-:W-:Y:S01]  /*2eaf0*/  HMMA.16816.F32 R4, R4, R24.reuse, R8 ;  /* 0x000000180404723c */ /* 0x084fe20000001808 */
[----:B---3--:R-:W-:Y:S01]  /*2eb00*/  STL.64 [R1+0x4270], R14 ;  /* 0x0042700e01007387 */ /* 0x008fe20000100a00 */
[----:B------:R0:W-:Y:S03]  /*2eb10*/  STL.64 [R1+0x4268], R12 ;  /* 0x0042680c01007387 */ /* 0x0001e60000100a00 */
[----:B0-----:R-:W2:Y:S01]  /*2eb20*/  LDL.LU R12, [R1+0x160] ;  /* 0x00016000010c7983 */ /* 0x001ea20000300800 */
[----:B------:R-:W2:Y:S02]  /*2eb30*/  LDL.LU R13, [R1+0x164] ;  /* 0x00016400010d7983 */ /* 0x000ea40000300800 */
[----:B------:R-:W2:Y:S02]  /*2eb40*/  LDL.LU R14, [R1+0x168] ;  /* 0x00016800010e7983 */ /* 0x000ea40000300800 */
[----:B------:R-:W2:Y:S01]  /*2eb50*/  LDL.LU R15, [R1+0x16c] ;  /* 0x00016c00010f7983 */ /* 0x000ea20000300800 */
[----:B------:R0:W-:Y:S01]  /*2eb60*/  STL.64 [R1+0x20], R16 ;  /* 0x0000201001007387 */ /* 0x0001e20000100a00 */
[----:B------:R1:W-:Y:S03]  /*2eb70*/  STL [R1+0x28], R18 ;  /* 0x0000281201007387 */ /* 0x0003e60000100800 */
[----:B0-----:R-:W3:Y:S01]  /*2eb80*/  LDL.LU R16, [R1+0x140] ;  /* 0x0001400001107983 */ /* 0x001ee20000300800 */
[----:B------:R-:W3:Y:S02]  /*2eb90*/  LDL.LU R17, [R1+0x144] ;  /* 0x0001440001117983 */ /* 0x000ee40000300800 */
[----:B-1----:R-:W3:Y:S02]  /*2eba0*/  LDL.LU R18, [R1+0x148] ;  /* 0x0001480001127983 */ /* 0x002ee40000300800 */
[----:B------:R-:W3:Y:S01]  /*2ebb0*/  LDL.LU R19, [R1+0x14c] ;  /* 0x00014c0001137983 */ /* 0x000ee20000300800 */
[----:B------:R-:W2:Y:S01]  /*2ebc0*/  LDL.LU R20, [R1+0x130] ;  /* 0x0001300001147983 */ /* 0x000ea20000300800 */
[----:B------:R-:W2:Y:S02]  /*2ebd0*/  LDL.LU R21, [R1+0x134] ;  /* 0x0001340001157983 */ /* 0x000ea40000300800 */
[----:B------:R-:W2:Y:S02]  /*2ebe0*/  LDL.LU R22, [R1+0x138] ;  /* 0x0001380001167983 */ /* 0x000ea40000300800 */
[----:B------:R-:W2:Y:S01]  /*2ebf0*/  LDL.LU R23, [R1+0x13c] ;  /* 0x00013c0001177983 */ /* 0x000ea20000300800 */
[----:B------:R-:W-:Y:S01]  /*2ec00*/  STL [R1+0x41b0], R2 ;  /* 0x0041b00201007387 */ /* 0x000fe20000100800 */
[----:B------:R-:W2:Y:S02]  /*2ec10*/  LDL.LU.64 R10, [R1+0x42a0] ;  /* 0x0042a000010a7983 */ /* 0x000ea40000300a00 */
[----:B------:R-:W2:Y:S02]  /*2ec20*/  LDL.LU.64 R8, [R1+0x4298] ;  /* 0x0042980001087983 */ /* 0x000ea40000300a00 */
[----:B------:R-:W-:Y:S01]  /*2ec30*/  STL.64 [R1+0x80], R4 ;  /* 0x0000800401007387 */ /* 0x000fe20000100a00 */
[----:B------:R0:W-:Y:S04]  /*2ec40*/  STL.64 [R1+0x88], R6 ;  /* 0x0000880601007387 */ /* 0x0001e80000100a00 */
[----:B0-----:R-:W2:Y:S01]  /*2ec50*/  LDL.LU.64 R6, [R1+0x4290] ;  /* 0x0042900001067983 */ /* 0x001ea20000300a00 */
[----:B------:R-:W2:Y:S02]  /*2ec60*/  LDL.LU.64 R4, [R1+0x4288] ;  /* 0x0042880001047983 */ /* 0x000ea40000300a00 */
[-C--:B--2---:R-:W-:Y:S01]  /*2ec70*/  HMMA.16816.F32 R4, R4, R24.reuse, R8 ;  /* 0x000000180404723c */ /* 0x084fe20000001808 */
[----:B------:R-:W2:Y:S01]  /*2ec80*/  LDL.LU.64 R10, [R1+0x4280] ;  /* 0x00428000010a7983 */ /* 0x000ea20000300a00 */
[----:B------:R-:W2:Y:S11]  /*2ec90*/  LDL.LU.64 R8, [R1+0x4278] ;  /* 0x0042780001087983 */ /* 0x000eb60000300a00 */
[----:B------:R-:W-:Y:S10]  /*2eca0*/  @!UPT UIADD3 URZ, URZ, URZ, URZ ;  /* 0x0000003f3f3ff290 */ /* 0x000ff4000fffe03f */
[----:B------:R-:W-:Y:S01]  /*2ecb0*/  STL.64 [R1+0x70], R4 ;  /* 0x0000700401007387 */ /* 0x000fe20000100a00 */
[----:B------:R-:W-:Y:S01]  /*2ecc0*/  IMAD.MOV.U32 R28, RZ, RZ, R6 ;  /* 0x000000ffff1c7224 */ /* 0x000fe200078e0006 */
[----:B------:R-:W-:Y:S02]  /*2ecd0*/  MOV R29, R7 ;  /* 0x00000007001d7202 */ /* 0x000fe40000000f00 */
[----:B----4-:R-:W0:Y:S04]  /*2ece0*/  LDSM.16.MT88.4 R4, [R0+0x2c000] ;  /* 0x02c000000004783b */ /* 0x010e280000004200 */
[----:B------:R-:W-:Y:S01]  /*2ecf0*/  STL [R1+0x41ec], R29 ;  /* 0x0041ec1d01007387 */ /* 0x000fe20000100800 */
[----:B------:R-:W-:Y:S03]  /*2ed00*/  STL [R1+0x41e8], R28 ;  /* 0x0041e81c01007387 */ /* 0x000fe60000100800 */
[----:B0-----:R-:W-:Y:S01]  /*2ed10*/  STL.64 [R1+0x4218], R6 ;  /* 0x0042180601007387 */ /* 0x001fe20000100a00 */
[----:B------:R0:W-:Y:S03]  /*2ed20*/  STL.64 [R1+0x4210], R4 ;  /* 0x0042100401007387 */ /* 0x0001e60000100a00 */
[----:B0-----:R-:W4:Y:S01]  /*2ed30*/  LDL.LU R4, [R1+0xf0] ;  /* 0x0000f00001047983 */ /* 0x001f220000300800 */
[----:B------:R-:W4:Y:S02]  /*2ed40*/  LDL.LU R5, [R1+0xf4] ;  /* 0x0000f40001057983 */ /* 0x000f240000300800 */
[----:B------:R-:W-:Y:S01]  /*2ed50*/  IMAD.MOV.U32 R6, RZ, RZ, R27 ;  /* 0x000000ffff067224 */ /* 0x000fe200078e001b */
[----:B------:R-:W-:Y:S01]  /*2ed60*/  MOV R7, R26 ;  /* 0x0000001a00077202 */ /* 0x000fe20000000f00 */
[-C--:B--2---:R-:W-:Y:S01]  /*2ed70*/  HMMA.16816.F32 R8, R8, R24.reuse, R12 ;  /* 0x000000180808723c */ /* 0x084fe2000000180c */
[----:B------:R-:W2:Y:S01]  /*2ed80*/  LDL.LU.64 R14, [R1+0x4270] ;  /* 0x00427000010e7983 */ /* 0x000ea20000300a00 */
[----:B------:R-:W2:Y:S11]  /*2ed90*/  LDL.LU.64 R12, [R1+0x4268] ;  /* 0x00426800010c7983 */ /* 0x000eb60000300a00 */
[----:B------:R-:W-:Y:S10]  /*2eda0*/  @!UPT UIADD3 URZ, URZ, URZ, URZ ;  /* 0x0000003f3f3ff290 */ /* 0x000ff4000fffe03f */
[----:B------:R0:W-:Y:S01]  /*2edb0*/  STL [R1+0x6c], R11 ;  /* 0x00006c0b01007387 */ /* 0x0001e20000100800 */
[----:B------:R-:W-:Y:S02]  /*2edc0*/  IMAD.MOV.U32 R2, RZ, RZ, R10 ;  /* 0x000000ffff027224 */ /* 0x000fe400078e000a */
[----:B------:R-:W-:Y:S01]  /*2edd0*/  IMAD.MOV.U32 R26, RZ, RZ, R8 ;  /* 0x000000ffff1a7224 */ /* 0x000fe200078e0008 */
[----:B------:R-:W-:Y:S01]  /*2ede0*/  MOV R27, R9 ;  /* 0x00000009001b7202 */ /* 0x000fe20000000f00 */
[----:B0-----:R-:W2:Y:S01]  /*2edf0*/  LDL.LU.64 R10, [R1+0x4260] ;  /* 0x00426000010a7983 */ /* 0x001ea20000300a00 */
[----:B------:R-:W2:Y:S02]  /*2ee00*/  LDL.LU.64 R8, [R1+0x4258] ;  /* 0x0042580001087983 */ /* 0x000ea40000300a00 */
[----:B------:R-:W-:Y:S02]  /*2ee10*/  STL [R1+0x41f8], R2 ;  /* 0x0041f80201007387 */ /* 0x000fe40000100800 */
[----:B------:R-:W-:Y:S01]  /*2ee20*/  STL [R1+0x41f4], R27 ;  /* 0x0041f41b01007387 */ /* 0x000fe20000100800 */
[----:B------:R-:W-:Y:S01]  /*2ee30*/  STL [R1+0x41f0], R26 ;  /* 0x0041f01a01007387 */ /* 0x000fe20000100800 */
[-C--:B--2---:R-:W-:Y:S03]  /*2ee40*/  HMMA.16816.F32 R8, R8, R24.reuse, R12 ;  /* 0x000000180808723c */ /* 0x084fe6000000180c */
[----:B------:R-:W3:Y:S01]  /*2ee50*/  LDL.LU.64 R14, [R1+0x4250] ;  /* 0x00425000010e7983 */ /* 0x000ee20000300a00 */
[----:B------:R-:W3:Y:S11]  /*2ee60*/  LDL.LU.64 R12, [R1+0x4248] ;  /* 0x00424800010c7983 */ /* 0x000ef60000300a00 */
[----:B------:R-:W-:Y:S08]  /*2ee70*/  @!UPT UIADD3 URZ, URZ, URZ, URZ ;  /* 0x0000003f3f3ff290 */ /* 0x000ff0000fffe03f */
[----:B------:R0:W-:Y:S01]  /*2ee80*/  STL.64 [R1+0x50], R8 ;  /* 0x0000500801007387 */ /* 0x0001e20000100a00 */
[----:B------:R1:W-:Y:S03]  /*2ee90*/  STL.64 [R1+0x58], R10 ;  /* 0x0000580a01007387 */ /* 0x0003e60000100a00 */
[----:B0-----:R-:W4:Y:S01]  /*2eea0*/  LDL.LU R8, [R1+0x30] ;  /* 0x0000300001087983 */ /* 0x001f220000300800 */
[----:B------:R-:W4:Y:S02]  /*2eeb0*/  LDL.LU R9, [R1+0x34] ;  /* 0x0000340001097983 */ /* 0x000f240000300800 */
[----:B-1----:R-:W4:Y:S02]  /*2eec0*/  LDL.LU R10, [R1+0x38] ;  /* 0x00003800010a7983 */ /* 0x002f240000300800 */
[----:B------:R-:W4:Y:S01]  /*2eed0*/  LDL.LU R11, [R1+0x3c] ;  /* 0x00003c00010b7983 */ /* 0x000f220000300800 */
[-C--:B---3--:R-:W-:Y:S01]  /*2eee0*/  HMMA.16816.F32 R12, R12, R24.reuse, R16 ;  /* 0x000000180c0c723c */ /* 0x088fe20000001810 */
        /* <DEDUP_REMOVED lines=10> */
[----:B------:R-:W3:Y:S01]  /*2ef90*/  LDL.LU.64 R22, [R1+0x4230] ;  /* 0x0042300001167983 */ /* 0x000ee20000300a00 */
[----:B------:R-:W3:Y:S11]  /*2efa0*/  LDL.LU.64 R20, [R1+0x4228] ;  /* 0x0042280001147983 */ /* 0x000ef60000300a00 */
[----:B------:R-:W-:Y:S10]  /*2efb0*/  @!UPT UIADD3 URZ, URZ, URZ, URZ ;  /* 0x0000003f3f3ff290 */ /* 0x000ff4000fffe03f */
[----:B------:R0:W-:Y:S01]  /*2efc0*/  STL.64 [R1+0x150], R16 ;  /* 0x0001501001007387 */ /* 0x0001e20000100a00 */
[----:B------:R1:W-:Y:S03]  /*2efd0*/  STL.64 [R1+0x158], R18 ;  /* 0x0001581201007387 */ /* 0x0003e60000100a00 */
[----:B0-----:R-:W2:Y:S01]  /*2efe0*/  LDL.LU R16, [R1+0x20] ;  /* 0x0000200001107983 */ /* 0x001ea20000300800 */
[----:B------:R-:W2:Y:S02]  /*2eff0*/  LDL.LU R17, [R1+0x24] ;  /* 0x0000240001117983 */ /* 0x000ea40000300800 */
[----:B-1----:R-:W2:Y:S01]  /*2f000*/  LDL.LU R18, [R1+0x28] ;  /* 0x0000280001127983 */ /* 0x002ea20000300800 */
[----:B------:R-:W-:Y:S02]  /*2f010*/  MOV R19, R3 ;  /* 0x0000000300137202 */ /* 0x000fe40000000f00 */
[----:B------:R-:W2:Y:S01]  /*2f020*/  LDL.LU R3, [R1+0x4220] ;  /* 0x0042200001037983 */ /* 0x000ea20000300800 */
[-C--:B----4-:R-:W-:Y:S08]  /*2f030*/  HMMA.16816.F32 R8, R8, R24.reuse, R4 ;  /* 0x000000180808723c */ /* 0x090ff00000001804 */
[----:B---3--:R-:W-:Y:S01]  /*2f040*/  HMMA.16816.F32 R12, R20, R24, R12 ;  /* 0x00000018140c723c */ /* 0x008fe2000000180c */
[----:B------:R-:W3:Y:S11]  /*2f050*/  LDL.LU R20, [R1+0xe0] ;  /* 0x0000e00001147983 */ /* 0x000ef60000300800 */
[----:B------:R-:W-:Y:S11]  /*2f060*/  @!UPT UIADD3 URZ, URZ, URZ, URZ ;  /* 0x0000003f3f3ff290 */ /* 0x000ff6000fffe03f */
[----:B------:R-:W-:Y:S01]  /*2f070*/  STL.64 [R1+0x1c0], R12 ;  /* 0x0001c00c01007387 */ /* 0x000fe20000100a00 */
[----:B------:R-:W-:Y:S02]  /*2f080*/  STL.64 [R1+0x1c8], R14 ;  /* 0x0001c80e01007387 */ /* 0x000fe40000100a00 */
[----:B------:R-:W0:Y:S04]  /*2f090*/  LDSM.16.MT88.4 R12, [R0+0x2c080] ;  /* 0x02c08000000c783b */ /* 0x000e280000004200 */
[----:B------:R-:W3:Y:S01]  /*2f0a0*/  LDL.LU R21, [R1+0xe4] ;  /* 0x0000e40001157983 */ /* 0x000ee20000300800 */
[----:B------:R-:W3:Y:S01]  /*2f0b0*/  LDL.LU R22, [R1+0xe8] ;  /* 0x0000e80001167983 */ /* 0x000ee20000300800 */
[----:B------:R-:W3:Y:S03]  /*2f0c0*/  LDL.LU R23, [R1+0xec] ;  /* 0x0000ec0001177983 */ /* 0x000ee60000300800 */
[----:B0-----:R0:W-:Y:S01]  /*2f0d0*/  STL [R1+0x4208], R12 ;  /* 0x0042080c01007387 */ /* 0x0011e20000100800 */
[----:B------:R1:W-:Y:S02]  /*2f0e0*/  STL [R1+0x4204], R13 ;  /* 0x0042040d01007387 */ /* 0x0003e40000100800 */
[----:B------:R4:W-:Y:S02]  /*2f0f0*/  STL [R1+0x4200], R14 ;  /* 0x0042000e01007387 */ /* 0x0009e40000100800 */
[----:B------:R2:W-:Y:S01]  /*2f100*/  STL [R1+0x41fc], R15 ;  /* 0x0041fc0f01007387 */ /* 0x0005e20000100800 */
[----:B0-----:R-:W3:Y:S01]  /*2f110*/  LDL.LU R12, [R1+0xd0] ;  /* 0x0000d000010c7983 */ /* 0x001ee20000300800 */
[----:B-1----:R-:W3:Y:S02]  /*2f120*/  LDL.LU R13, [R1+0xd4] ;  /* 0x0000d400010d7983 */ /* 0x002ee40000300800 */
[----:B----4-:R-:W4:Y:S02]  /*2f130*/  LDL.LU R14, [R1+0xd8] ;  /* 0x0000d800010e7983 */ /* 0x010f240000300800 */
[----:B--2---:R-:W4:Y:S01]  /*2f140*/  LDL.LU R15, [R1+0xdc] ;  /* 0x0000dc00010f7983 */ /* 0x004f220000300800 */
[----:B------:R-:W3:Y:S01]  /*2f150*/  LDL.LU.64 R6, [R1+0x4218] ;  /* 0x0042180001067983 */ /* 0x000ee20000300a00 */
[----:B------:R-:W3:Y:S02]  /*2f160*/  LDL.LU.64 R4, [R1+0x4210] ;  /* 0x0042100001047983 */ /* 0x000ee40000300a00 */
[----:B------:R-:W-:Y:S02]  /*2f170*/  STL.64 [R1+0x1b0], R8 ;  /* 0x0001b00801007387 */ /* 0x000fe40000100a00 */
[----:B------:R-:W-:Y:S02]  /*2f180*/  STL.64 [R1+0x1b8], R10 ;  /* 0x0001b80a01007387 */ /* 0x000fe40000100a00 */
[----:B------:R-:W0:Y:S04]  /*2f190*/  LDSM.16.MT88.4 R8, [R0+0x2c100] ;  /* 0x02c100000008783b */ /* 0x000e280000004200 */
[----:B0-----:R-:W-:Y:S01]  /*2f1a0*/  STL.64 [R1+0x41d8], R10 ;  /* 0x0041d80a01007387 */ /* 0x001fe20000100a00 */
[----:B------:R-:W-:Y:S02]  /*2f1b0*/  STL.64 [R1+0x41d0], R8 ;  /* 0x0041d00801007387 */ /* 0x000fe40000100a00 */
[----:B------:R-:W0:Y:S04]  /*2f1c0*/  LDSM.16.MT88.4 R8, [R0+0x2c180] ;  /* 0x02c180000008783b */ /* 0x000e280000004200 */
[----:B0-----:R-:W-:Y:S01]  /*2f1d0*/  IMAD.MOV.U32 R27, RZ, RZ, R8 ;  /* 0x000000ffff1b7224 */ /* 0x001fe200078e0008 */
[----:B------:R-:W-:Y:S01]  /*2f1e0*/  MOV R26, R9 ;  /* 0x00000009001a7202 */ /* 0x000fe20000000f00 */
[----:B------:R-:W-:Y:S01]  /*2f1f0*/  IMAD.MOV.U32 R29, RZ, RZ, R10 ;  /* 0x000000ffff1d7224 */ /* 0x000fe200078e000a */
[----:B------:R-:W-:-:S02]  /*2f200*/  MOV R28, R11 ;  /* 0x0000000b001c7202 */ /* 0x000fc40000000f00 */
[----:B------:R-:W0:Y:S02]  /*2f210*/  LDSM.16.MT88.4 R8, [R3+0x2e000] ;  /* 0x02e000000308783b */ /* 0x000e240000004200 */
[----:B0-----:R-:W-:Y:S01]  /*2f220*/  MOV R2, R10 ;  /* 0x0000000a00027202 */ /* 0x001fe20000000f00 */
[-C--:B---3--:R-:W-:Y:S01]  /*2f230*/  HMMA.16816.F32 R4, R4, R24.reuse, R20 ;  /* 0x000000180404723c */ /* 0x088fe20000001814 */
[----:B------:R-:W0:Y:S07]  /*2f240*/  LDSM.16.MT88.4 R20, [R3+0x2e080] ;  /* 0x02e080000314783b */ /* 0x000e2e0000004200 */
[----:B----4-:R-:W-:Y:S01]  /*2f250*/  HMMA.16816.F32 R12, R16, R24, R12 ;  /* 0x00000018100c723c */ /* 0x010fe2000000180c */
[----:B------:R-:W1:Y:S02]  /*2f260*/  S2R R19, SR_TID.X ;  /* 0x0000000000137919 */ /* 0x000e640000002100 */
[----:B------:R-:W2:Y:S11]  /*2f270*/  S2R R17, SR_TID.X ;  /* 0x0000000000117919 */ /* 0x000eb60000002100 */
[----:B------:R-:W-:Y:S09]  /*2f280*/  @!UPT UIADD3 URZ, URZ, URZ, URZ ;  /* 0x0000003f3f3ff290 */ /* 0x000ff2000fffe03f */
[----:B------:R-:W-:Y:S01]  /*2f290*/  STL.64 [R1+0x1a0], R12 ;  /* 0x0001a00c01007387 */ /* 0x000fe20000100a00 */
[----:B------:R3:W-:Y:S02]  /*2f2a0*/  STL.64 [R1+0x1a8], R14 ;  /* 0x0001a80e01007387 */ /* 0x0007e40000100a00 */
[----:B------:R4:W-:Y:S01]  /*2f2b0*/  STL.64 [R1+0x190], R4 ;  /* 0x0001900401007387 */ /* 0x0009e20000100a00 */
[----:B---3--:R-:W-:Y:S01]  /*2f2c0*/  MOV R14, R8 ;  /* 0x00000008000e7202 */ /* 0x008fe20000000f00 */
[----:B------:R-:W-:Y:S02]  /*2f2d0*/  IMAD.MOV.U32 R15, RZ, RZ, R9 ;  /* 0x000000ffff0f7224 */ /* 0x000fe400078e0009 */
[----:B0-----:R-:W-:Y:S01]  /*2f2e0*/  IMAD.MOV.U32 R9, RZ, RZ, R20 ;  /* 0x000000ffff097224 */ /* 0x001fe200078e0014 */
[----:B------:R-:W-:Y:S01]  /*2f2f0*/  MOV R8, R21 ;  /* 0x0000001500087202 */ /* 0x000fe20000000f00 */
[----:B----4-:R-:W-:Y:S01]  /*2f300*/  IMAD.MOV.U32 R5, RZ, RZ, R22 ;  /* 0x000000ffff057224 */ /* 0x010fe200078e0016 */
[----:B------:R-:W-:-:S02]  /*2f310*/  MOV R4, R23 ;  /* 0x0000001700047202 */ /* 0x000fc40000000f00 */
[----:B------:R-:W0:Y:S01]  /*2f320*/  LDSM.16.MT88.4 R20, [R3+0x2e100] ;  /* 0x02e100000314783b */ /* 0x000e220000004200 */
[----:B-1----:R-:W-:Y:S01]  /*2f330*/  LOP3.LUT R18, R19, 0x7, RZ, 0xc0, !PT ;  /* 0x0000000713127812 */ /* 0x002fe200078ec0ff */
[C---:B--2---:R-:W-:Y:S01]  /*2f340*/  LOP3.LUT R19, R17.reuse, 0x10, RZ, 0xc0, !PT ;  /* 0x0000001011137812 */ /* 0x044fe200078ec0ff */
[----:B------:R-:W-:-:S03]  /*2f350*/  SHF.L.U32 R17, R17, 0x1, RZ ;  /* 0x0000000111117819 */ /* 0x000fc600000006ff */
[----:B------:R-:W-:Y:S01]  /*2f360*/  IMAD R18, R18, 0x210, RZ ;  /* 0x0000021012127824 */ /* 0x000fe200078e02ff */
[----:B------:R1:W-:Y:S01]  /*2f370*/  STL.64 [R1+0x198], R6 ;  /* 0x0001980601007387 */ /* 0x0003e20000100a00 */
[----:B------:R-:W-:Y:S02]  /*2f380*/  IMAD.SHL.U32 R19, R19, 0x100, RZ ;  /* 0x0000010013137824 */ /* 0x000fe400078e00ff */
[----:B------:R-:W-:Y:S01]  /*2f390*/  IMAD.MOV.U32 R16, RZ, RZ, R11 ;  /* 0x000000ffff107224 */ /* 0x000fe200078e000b */
[----:B-1----:R-:W-:-:S04]  /*2f3a0*/  LOP3.LUT R7, R18, 0x10, R17, 0x78, !PT ;  /* 0x0000001012077812 */ /* 0x002fc800078e7811 */
[----:B------:R-:W-:-:S04]  /*2f3b0*/  LOP3.LUT R7, R7, R19, RZ, 0xfc, !PT ;  /* 0x0000001307077212 */ /* 0x000fc800078efcff */
[----:B------:R-:W-:Y:S01]  /*2f3c0*/  LOP3.LUT R7, R7, 0x20, RZ, 0x3c, !PT ;  /* 0x0000002007077812 */ /* 0x000fe200078e3cff */
[----:B------:R-:W-:-:S04]  /*2f3d0*/  IMAD.MOV.U32 R6, RZ, RZ, R16 ;  /* 0x000000ffff067224 */ /* 0x000fc800078e0010 */
[----:B------:R-:W-:Y:S01]  /*2f3e0*/  LDSM.16.MT88.4 R16, [R7+0x2e000] ;  /* 0x02e000000710783b */ /* 0x000fe20000004200 */
[----:B0-----:R-:W-:Y:S01]  /*2f3f0*/  IMAD.MOV.U32 R12, RZ, RZ, R20 ;  /* 0x000000ffff0c7224 */ /* 0x001fe200078e0014 */
[----:B------:R-:W-:Y:S01]  /*2f400*/  MOV R13, R21 ;  /* 0x00000015000d7202 */ /* 0x000fe20000000f00 */
[----:B------:R-:W-:Y:S01]  /*2f410*/  IMAD.MOV.U32 R11, RZ, RZ, R22 ;  /* 0x000000ffff0b7224 */ /* 0x000fe200078e0016 */
[----:B------:R-:W-:Y:S02]  /*2f420*/  MOV R10, R23 ;  /* 0x00000017000a7202 */ /* 0x000fe40000000f00 */
[----:B------:R-:W0:Y:S04]  /*2f430*/  LDSM.16.MT88.4 R20, [R3+0x2e180] ;  /* 0x02e180000314783b */ /* 0x000e280000004200 */
[----:B0-----:R-:W-:Y:S01]  /*2f440*/  STL.64 [R1+0x4148], R22 ;  /* 0x0041481601007387 */ /* 0x001fe20000100a00 */
[----:B------:R-:W-:Y:S02]  /*2f450*/  STL.64 [R1+0x4140], R20 ;  /* 0x0041401401007387 */ /* 0x000fe40000100a00 */
[----:B------:R-:W-:Y:S02]  /*2f460*/  STL.64 [R1+0x4138], R18 ;  /* 0x0041381201007387 */ /* 0x000fe40000100a00 */
[----:B------:R0:W-:Y:S02]  /*2f470*/  STL.64 [R1+0x4130], R16 ;  /* 0x0041301001007387 */ /* 0x0001e40000100a00 */
[----:B0-----:R-:W2:Y:S01]  /*2f480*/  LDL.LU R16, [R1+0x80] ;  /* 0x0000800001107983 */ /* 0x001ea20000300800 */
[----:B------:R-:W2:Y:S02]  /*2f490*/  LDL.LU R17, [R1+0x84] ;  /* 0x0000840001117983 */ /* 0x000ea40000300800 */
[----:B------:R-:W3:Y:S02]  /*2f4a0*/  LDL.LU R18, [R1+0x88] ;  /* 0x0000880001127983 */ /* 0x000ee40000300800 */
[----:B------:R-:W3:Y:S01]  /*2f4b0*/  LDL.LU R19, [R1+0x8c] ;  /* 0x00008c0001137983 */ /* 0x000ee20000300800 */
[----:B------:R-:W-:Y:S01]  /*2f4c0*/  MOV R22, R11 ;  /* 0x0000000b00167202 */ /* 0x000fe20000000f00 */
[----:B------:R-:W-:Y:S01]  /*2f4d0*/  IMAD.MOV.U32 R23, RZ, RZ, R10 ;  /* 0x000000ffff177224 */ /* 0x000fe200078e000a */
[----:B------:R-:W-:Y:S01]  /*2f4e0*/  MOV R20, R12 ;  /* 0x0000000c00147202 */ /* 0x000fe20000000f00 */
[----:B------:R-:W-:Y:S01]  /*2f4f0*/  IMAD.MOV.U32 R21, RZ, RZ, R13 ;  /* 0x000000ffff157224 */ /* 0x000fe200078e000d */
[----:B---3--:R-:W-:Y:S01]  /*2f500*/  STL.64 [R1+0x4158], R18 ;  /* 0x0041581201007387 */ /* 0x008fe20000100a00 */
[----:B--2---:R0:W-:Y:S02]  /*2f510*/  STL.64 [R1+0x4150], R16 ;  /* 0x0041501001007387 */ /* 0x0041e40000100a00 */
[----:B------:R-:W2:Y:S02]  /*2f520*/  LDL.LU R12, [R1+0x4208] ;  /* 0x00420800010c7983 */ /* 0x000ea40000300800 */
[----:B------:R-:W2:Y:S01]  /*2f530*/  LDL.LU R13, [R1+0x4204] ;  /* 0x00420400010d7983 */ /* 0x000ea20000300800 */
[----:B------:R-:W-:Y:S01]  /*2f540*/  STL.64 [R1+0x4168], R22 ;  /* 0x0041681601007387 */ /* 0x000fe20000100a00 */
[----:B------:R1:W-:Y:S03]  /*2f550*/  STL.64 [R1+0x4160], R20 ;  /* 0x0041601401007387 */ /* 0x0003e60000100a00 */
[----:B0-----:R-:W3:Y:S01]  /*2f560*/  LDL.LU R16, [R1+0x90] ;  /* 0x0000900001107983 */ /* 0x001ee20000300800 */
[----:B------:R-:W3:Y:S02]  /*2f570*/  LDL.LU R17, [R1+0x94] ;  /* 0x0000940001117983 */ /* 0x000ee40000300800 */
[----:B------:R-:W4:Y:S02]  /*2f580*/  LDL.LU R18, [R1+0x98] ;  /* 0x0000980001127983 */ /* 0x000f240000300800 */
[----:B------:R-:W4:Y:S02]  /*2f590*/  LDL.LU R19, [R1+0x9c] ;  /* 0x00009c0001137983 */ /* 0x000f240000300800 */
[----:B-1----:R-:W-:Y:S01]  /*2f5a0*/  IMAD.MOV.U32 R21, RZ, RZ, R8 ;  /* 0x000000ffff157224 */ /* 0x002fe200078e0008 */
[----:B------:R-:W-:Y:S01]  /*2f5b0*/  MOV R22, R5 ;  /* 0x0000000500167202 */ /* 0x000fe20000000f00 */
[----:B------:R-:W-:Y:S01]  /*2f5c0*/  IMAD.MOV.U32 R23, RZ, RZ, R4 ;  /* 0x000000ffff177224 */ /* 0x000fe200078e0004 */
[----:B------:R-:W-:Y:S01]  /*2f5d0*/  MOV R20, R9 ;  /* 0x0000000900147202 */ /* 0x000fe20000000f00 */
[----:B----4-:R-:W-:Y:S01]  /*2f5e0*/  STL.64 [R1+0x4178], R18 ;  /* 0x0041781201007387 */ /* 0x010fe20000100a00 */
[----:B---3--:R-:W-:Y:S02]  /*2f5f0*/  STL.64 [R1+0x4170], R16 ;  /* 0x0041701001007387 */ /* 0x008fe40000100a00 */
[----:B------:R-:W2:Y:S02]  /*2f600*/  LDL.LU R8, [R1+0x120] ;  /* 0x0001200001087983 */ /* 0x000ea40000300800 */
[----:B------:R-:W2:Y:S01]  /*2f610*/  LDL.LU R9, [R1+0x124] ;  /* 0x0001240001097983 */ /* 0x000ea20000300800 */
[----:B------:R-:W2:Y:S01]  /*2f620*/  LDL.LU R10, [R1+0x128] ;  /* 0x00012800010a7983 */ /* 0x000ea20000300800 */
[----:B------:R-:W2:Y:S02]  /*2f630*/  LDL.LU R11, [R1+0x12c] ;  /* 0x00012c00010b7983 */ /* 0x000ea40000300800 */
[----:B------:R0:W-:Y:S02]  /*2f640*/  STL.64 [R1+0x4188], R22 ;  /* 0x0041881601007387 */ /* 0x0001e40000100a00 */
[----:B------:R1:W-:Y:S01]  /*2f650*/  STL.64 [R1+0x4180], R20 ;  /* 0x0041801401007387 */ /* 0x0003e20000100a00 */
[----:B0-----:R-:W-:Y:S01]  /*2f660*/  MOV R22, R2 ;  /* 0x0000000200167202 */ /* 0x001fe20000000f00 */
[----:B------:R-:W-:Y:S01]  /*2f670*/  IMAD.MOV.U32 R23, RZ, RZ, R6 ;  /* 0x000000ffff177224 */ /* 0x000fe200078e0006 */
[----:B-1----:R-:W-:Y:S01]  /*2f680*/  MOV R20, R14 ;  /* 0x0000000e00147202 */ /* 0x002fe20000000f00 */
[----:B------:R-:W-:Y:S01]  /*2f690*/  IMAD.MOV.U32 R21, RZ, RZ, R15 ;  /* 0x000000ffff157224 */ /* 0x000fe200078e000f */
[----:B------:R-:W2:Y:S01]  /*2f6a0*/  LDL.LU R14, [R1+0x4200] ;  /* 0x00420000010e7983 */ /* 0x000ea20000300800 */
[----:B------:R-:W2:Y:S02]  /*2f6b0*/  LDL.LU R15, [R1+0x41fc] ;  /* 0x0041fc00010f7983 */ /* 0x000ea40000300800 */
[----:B------:R-:W3:Y:S02]  /*2f6c0*/  LDL.LU R2, [R1+0x41f8] ;  /* 0x0041f80001027983 */ /* 0x000ee40000300800 */
[----:B------:R0:W-:Y:S01]  /*2f6d0*/  STL.64 [R1+0x4198], R22 ;  /* 0x0041981601007387 */ /* 0x0001e20000100a00 */
[----:B------:R1:W-:Y:S04]  /*2f6e0*/  STL.64 [R1+0x4190], R20 ;  /* 0x0041901401007387 */ /* 0x0003e80000100a00 */
[----:B------:R-:W4:Y:S01]  /*2f6f0*/  LDSM.16.MT88.4 R4, [R7+0x2e080] ;  /* 0x02e080000704783b */ /* 0x000f220000004200 */
[----:B0-----:R-:W-:-:S02]  /*2f700*/  MOV R22, R29 ;  /* 0x0000001d00167202 */ /* 0x001fc40000000f00 */
[----:B-1----:R-:W-:Y:S01]  /*2f710*/  MOV R20, R27 ;  /* 0x0000001b00147202 */ /* 0x002fe20000000f00 */
[----:B------:R-:W-:Y:S01]  /*2f720*/  IMAD.MOV.U32 R23, RZ, RZ, R28 ;  /* 0x000000ffff177224 */ /* 0x000fe200078e001c */
[----:B------:R-:W3:Y:S01]  /*2f730*/  LDL.LU R27, [R1+0x41f4] ;  /* 0x0041f400011b7983 */ /* 0x000ee20000300800 */
[----:B------:R-:W-:Y:S02]  /*2f740*/  IMAD.MOV.U32 R21, RZ, RZ, R26 ;  /* 0x000000ffff157224 */ /* 0x000fe400078e001a */
[----:B------:R-:W3:Y:S02]  /*2f750*/  LDL.LU R26, [R1+0x41f0] ;  /* 0x0041f000011a7983 */ /* 0x000ee40000300800 */
[----:B------:R-:W3:Y:S01]  /*2f760*/  LDL.LU R29, [R1+0x41ec] ;  /* 0x0041ec00011d7983 */ /* 0x000ee20000300800 */
[----:B------:R-:W3:Y:S01]  /*2f770*/  LDL.LU R28, [R1+0x41e8] ;  /* 0x0041e800011c7983 */ /* 0x000ee20000300800 */
[----:B------:R-:W-:Y:S02]  /*2f780*/  STL.64 [R1+0x41c8], R22 ;  /* 0x0041c81601007387 */ /* 0x000fe40000100a00 */
[----:B------:R0:W-:Y:S02]  /*2f790*/  STL.64 [R1+0x41c0], R20 ;  /* 0x0041c01401007387 */ /* 0x0001e40000100a00 */
[----:B0-----:R-:W3:Y:S01]  /*2f7a0*/  LDL.LU R20, [R1+0x100] ;  /* 0x0001000001147983 */ /* 0x001ee20000300800 */
[----:B------:R-:W3:Y:S02]  /*2f7b0*/  LDL.LU R21, [R1+0x104] ;  /* 0x0001040001157983 */ /* 0x000ee40000300800 */
[----:B------:R-:W3:Y:S02]  /*2f7c0*/  LDL.LU R22, [R1+0x108] ;  /* 0x0001080001167983 */ /* 0x000ee40000300800 */
[----:B------:R-:W3:Y:S01]  /*2f7d0*/  LDL.LU R23, [R1+0x10c] ;  /* 0x00010c0001177983 */ /* 0x000ee20000300800 */
[----:B------:R-:W3:Y:S01]  /*2f7e0*/  LDL.LU R16, [R1+0xa0] ;  /* 0x0000a00001107983 */ /* 0x000ee20000300800 */
[----:B------:R-:W3:Y:S02]  /*2f7f0*/  LDL.LU R17, [R1+0xa4] ;  /* 0x0000a40001117983 */ /* 0x000ee40000300800 */
[----:B------:R-:W3:Y:S02]  /*2f800*/  LDL.LU R18, [R1+0xa8] ;  /* 0x0000a80001127983 */ /* 0x000ee40000300800 */
[----:B------:R-:W3:Y:S01]  /*2f810*/  LDL.LU R19, [R1+0xac] ;  /* 0x0000ac0001137983 */ /* 0x000ee20000300800 */
[----:B--2---:R-:W-:Y:S01]  /*2f820*/  HMMA.16816.F32 R12, R12, R24, R8 ;  /* 0x000000180c0c723c */ /* 0x004fe20000001808 */
[----:B---3--:R-:W-:Y:S01]  /*2f830*/  STL.64 [R1+0x41a8], R18 ;  /* 0x0041a81201007387 */ /* 0x008fe20000100a00 */
[----:B------:R0:W-:Y:S03]  /*2f840*/  STL.64 [R1+0x41a0], R16 ;  /* 0x0041a01001007387 */ /* 0x0001e60000100a00 */
[----:B0-----:R-:W2:Y:S01]  /*2f850*/  LDL.LU R16, [R1+0xc0] ;  /* 0x0000c00001107983 */ /* 0x001ea20000300800 */
[----:B------:R-:W2:Y:S02]  /*2f860*/  LDL.LU R17, [R1+0xc4] ;  /* 0x0000c40001117983 */ /* 0x000ea40000300800 */
[----:B------:R-:W2:Y:S02]  /*2f870*/  LDL.LU R18, [R1+0xc8] ;  /* 0x0000c80001127983 */ /* 0x000ea40000300800 */
[----:B------:R-:W2:Y:S01]  /*2f880*/  LDL.LU R19, [R1+0xcc] ;  /* 0x0000cc0001137983 */ /* 0x000ea20000300800 */
[----:B----4-:R0:W-:Y:S01]  /*2f890*/  STL.64 [R1+0x4128], R6 ;  /* 0x0041280601007387 */ /* 0x0101e20000100a00 */
[----:B------:R1:W-:Y:S01]  /*2f8a0*/  STL.64 [R1+0x4120], R4 ;  /* 0x0041200401007387 */ /* 0x0003e20000100a00 */
[----:B0-----:R-:W-:-:S02]  /*2f8b0*/  MOV R6, R28 ;  /* 0x0000001c00067202 */ /* 0x001fc40000000f00 */
[----:B-1----:R-:W3:Y:S01]  /*2f8c0*/  LDL.LU R4, [R1+0x70] ;  /* 0x0000700001047983 */ /* 0x002ee20000300800 */
[----:B------:R-:W3:Y:S02]  /*2f8d0*/  LDL.LU R5, [R1+0x74] ;  /* 0x0000740001057983 */ /* 0x000ee40000300800 */
[----:B------:R-:W4:Y:S02]  /*2f8e0*/  LDL.LU R28, [R1+0x41e4] ;  /* 0x0041e400011c7983 */ /* 0x000f240000300800 */
[----:B------:R-:W-:Y:S02]  /*2f8f0*/  IMAD.MOV.U32 R7, RZ, RZ, R29 ;  /* 0x000000ffff077224 */ /* 0x000fe400078e001d */
[----:B------:R-:W2:Y:S01]  /*2f900*/  LDL.LU R29, [R1+0x41e0] ;  /* 0x0041e000011d7983 */ /* 0x000ea20000300800 */
[----:B------:R-:W2:Y:S02]  /*2f910*/  LDL.LU.64 R10, [R1+0x41d8] ;  /* 0x0041d800010a7983 */ /* 0x000ea40000300a00 */
[----:B------:R-:W2:Y:S02]  /*2f920*/  LDL.LU.64 R8, [R1+0x41d0] ;  /* 0x0041d00001087983 */ /* 0x000ea40000300a00 */
[----:B------:R-:W-:Y:S01]  /*2f930*/  STL.64 [R1+0x180], R12 ;  /* 0x0001800c01007387 */ /* 0x000fe20000100a00 */
[----:B------:R0:W-:Y:S04]  /*2f940*/  STL.64 [R1+0x188], R14 ;  /* 0x0001880e01007387 */ /* 0x0001e80000100a00 */
[----:B0-----:R-:W0:Y:S04]  /*2f950*/  S2R R15, SR_TID.X ;  /* 0x00000000000f7919 */ /* 0x001e280000002100 */
[----:B------:R-:W1:Y:S01]  /*2f960*/  S2R R14, SR_TID.X ;  /* 0x00000000000e7919 */ /* 0x000e620000002100 */
[----:B0-----:R-:W-:-:S02]  /*2f970*/  LOP3.LUT R15, R15, 0x7, RZ, 0xc0, !PT ;  /* 0x000000070f0f7812 */ /* 0x001fc400078ec0ff */
[C---:B-1----:R-:W-:Y:S01]  /*2f980*/  SHF.L.U32 R13, R14.reuse, 0x1, RZ ;  /* 0x000000010e0d7819 */ /* 0x042fe200000006ff */
[----:B------:R-:W-:Y:S02]  /*2f990*/  LOP3.LUT R14, R14, 0x10, RZ, 0xc0, !PT ;  /* 0x000000100e0e7812 */ /* 0x000fe400078ec0ff */
[----:B------:R-:W-:-:S03]  /*2f9a0*/  IMAD R15, R15, 0x210, RZ ;  /* 0x000002100f0f7824 */ /* 0x000fc600078e02ff */
[----:B------:R-:W-:Y:S02]  /*2f9b0*/  IMAD.SHL.U32 R14, R14, 0x100, RZ ;  /* 0x000001000e0e7824 */ /* 0x000fe400078e00ff */
[----:B------:R-:W-:-:S04]  /*2f9c0*/  LOP3.LUT R15, R15, 0x10, R13, 0x78, !PT ;  /* 0x000000100f0f7812 */ /* 0x000fc800078e780d */
[----:B------:R-:W-:-:S04]  /*2f9d0*/  LOP3.LUT R15, R15, R14, RZ, 0xfc, !PT ;  /* 0x0000000e0f0f7212 */ /* 0x000fc800078efcff */
[----:B------:R-:W-:-:S06]  /*2f9e0*/  LOP3.LUT R15, R15, 0x20, RZ, 0x3c, !PT ;  /* 0x000000200f0f7812 */ /* 0x000fcc00078e3cff */
[----:B------:R-:W0:Y:S04]  /*2f9f0*/  LDSM.16.MT88.4 R12, [R15+0x2e100] ;  /* 0x02e100000f0c783b */ /* 0x000e280000004200 */
[----:B0-----:R-:W-:Y:S01]  /*2fa00*/  STL.64 [R1+0x4108], R14 ;  /* 0x0041080e01007387 */ /* 0x001fe20000100a00 */
[----:B------:R0:W-:Y:S03]  /*2fa10*/  STL.64 [R1+0x4100], R12 ;  /* 0x0041000c01007387 */ /* 0x0001e60000100a00 */
[----:B0-----:R-:W3:Y:S01]  /*2fa20*/  LDL.LU R12, [R1+0xb0] ;  /* 0x0000b000010c7983 */ /* 0x001ee20000300800 */
[----:B------:R-:W3:Y:S01]  /*2fa30*/  LDL.LU R13, [R1+0xb4] ;  /* 0x0000b400010d7983 */ /* 0x000ee20000300800 */
[----:B--2---:R-:W-:Y:S02]  /*2fa40*/  HMMA.16816.F32 R8, R8, R24, R20 ;  /* 0x000000180808723c */ /* 0x004fe40000001814 */
[----:B------:R-:W2:Y:S01]  /*2fa50*/  LDL.LU.64 R22, [R1+0x41c8] ;  /* 0x0041c80001167983 */ /* 0x000ea20000300a00 */
[----:B------:R-:W2:Y:S02]  /*2fa60*/  LDL.LU.64 R20, [R1+0x41c0] ;  /* 0x0041c00001147983 */ /* 0x000ea40000300a00 */
[----:B----4-:R-:W-:Y:S01]  /*2fa70*/  IMAD.MOV.U32 R15, RZ, RZ, R28 ;  /* 0x000000ffff0f7224 */ /* 0x010fe200078e001c */
[----:B------:R-:W-:Y:S11]  /*2fa80*/  MOV R14, R29 ;  /* 0x0000001d000e7202 */ /* 0x000ff60000000f00 */
[----:B------:R-:W-:Y:S07]  /*2fa90*/  @!UPT UIADD3 URZ, URZ, URZ, URZ ;  /* 0x0000003f3f3ff290 */ /* 0x000fee000fffe03f */
[----:B------:R-:W-:Y:S02]  /*2faa0*/  IMAD.MOV.U32 R28, RZ, RZ, R11 ;  /* 0x000000ffff1c7224 */ /* 0x000fe400078e000b */
[----:B------:R-:W0:Y:S01]  /*2fab0*/  S2R R11, SR_TID.X ;  /* 0x00000000000b7919 */ /* 0x000e220000002100 */
[----:B------:R-:W-:Y:S02]  /*2fac0*/  MOV R29, R10 ;  /* 0x0000000a001d7202 */ /* 0x000fe40000000f00 */
[----:B------:R-:W1:Y:S01]  /*2fad0*/  S2R R10, SR_TID.X ;  /* 0x00000000000a7919 */ /* 0x000e620000002100 */
[----:B------:R1:W-:Y:S01]  /*2fae0*/  STL.64 [R1+0x170], R8 ;  /* 0x0001700801007387 */ /* 0x0003e20000100a00 */
[----:B0-----:R-:W-:Y:S02]  /*2faf0*/  LOP3.LUT R11, R11, 0x7, RZ, 0xc0, !PT ;  /* 0x000000070b0b7812 */ /* 0x001fe400078ec0ff */
[C---:B-1----:R-:W-:Y:S01]  /*2fb00*/  SHF.L.U32 R9, R10.reuse, 0x1, RZ ;  /* 0x000000010a097819 */ /* 0x042fe200000006ff */
[----:B------:R-:W-:-:S02]  /*2fb10*/  LOP3.LUT R10, R10, 0x10, RZ, 0xc0, !PT ;  /* 0x000000100a0a7812 */ /* 0x000fc400078ec0ff */
[----:B------:R-:W-:-:S03]  /*2fb20*/  IMAD R11, R11, 0x210, RZ ;  /* 0x000002100b0b7824 */ /* 0x000fc600078e02ff */
[----:B------:R-:W-:Y:S02]  /*2fb30*/  IMAD.SHL.U32 R10, R10, 0x100, RZ ;  /* 0x000001000a0a7824 */ /* 0x000fe400078e00ff */
[----:B------:R-:W-:-:S04]  /*2fb40*/  LOP3.LUT R11, R11, 0x10, R9, 0x78, !PT ;  /* 0x000000100b0b7812 */ /* 0x000fc800078e7809 */
[----:B------:R-:W-:-:S04]  /*2fb50*/  LOP3.LUT R11, R11, R10, RZ, 0xfc, !PT ;  /* 0x0000000a0b0b7212 */ /* 0x000fc800078efcff */
[----:B------:R-:W-:-:S06]  /*2fb60*/  LOP3.LUT R11, R11, 0x20, RZ, 0x3c, !PT ;  /* 0x000000200b0b7812 */ /* 0x000fcc00078e3cff */
[----:B------:R-:W0:Y:S04]  /*2fb70*/  LDSM.16.MT88.4 R8, [R11+0x2e180] ;  /* 0x02e180000b08783b */ /* 0x000e280000004200 */
[----:B------:R-:W-:Y:S01]  /*2fb80*/  STL [R1+0x40bc], R28 ;  /* 0x0040bc1c01007387 */ /* 0x000fe20000100800 */
[----:B------:R-:W-:Y:S03]  /*2fb90*/  STL [R1+0x40b8], R29 ;  /* 0x0040b81d01007387 */ /* 0x000fe60000100800 */
[----:B0-----:R-:W-:Y:S01]  /*2fba0*/  STL.64 [R1+0x4118], R10 ;  /* 0x0041180a01007387 */ /* 0x001fe20000100a00 */
[----:B------:R0:W-:Y:S02]  /*2fbb0*/  STL.64 [R1+0x4110], R8 ;  /* 0x0041100801007387 */ /* 0x0001e40000100a00 */
[----:B0-----:R-:W-:Y:S01]  /*2fbc0*/  MOV R8, R26 ;  /* 0x0000001a00087202 */ /* 0x001fe20000000f00 */
[----:B------:R-:W-:Y:S01]  /*2fbd0*/  IMAD.MOV.U32 R9, RZ, RZ, R27 ;  /* 0x000000ffff097224 */ /* 0x000fe200078e001b */
[----:B------:R-:W3:Y:S01]  /*2fbe0*/  LDL.LU R26, [R1+0x41b8] ;  /* 0x0041b800011a7983 */ /* 0x000ee20000300800 */
[----:B------:R-:W3:Y:S01]  /*2fbf0*/  LDL.LU R27, [R1+0x41b4] ;  /* 0x0041b400011b7983 */ /* 0x000ee20000300800 */
[----:B------:R-:W-:-:S02]  /*2fc00*/  MOV R10, R2 ;  /* 0x00000002000a7202 */ /* 0x000fc40000000f00 */
[----:B------:R-:W4:Y:S01]  /*2fc10*/  LDL.LU R2, [R1+0x41b0] ;  /* 0x0041b00001027983 */ /* 0x000f220000300800 */
[----:B------:R-:W3:Y:S01]  /*2fc20*/  LDL.LU R11, [R1+0x6c] ;  /* 0x00006c00010b7983 */ /* 0x000ee20000300800 */
[----:B--2---:R-:W-:Y:S02]  /*2fc30*/  HMMA.16816.F32 R20, R20, R24, R16 ;  /* 0x000000181414723c */ /* 0x004fe40000001810 */
[----:B------:R-:W2:Y:S01]  /*2fc40*/  LDL.LU.64 R18, [R1+0x41a8] ;  /* 0x0041a80001127983 */ /* 0x000ea20000300a00 */
[----:B------:R-:W2:Y:S11]  /*2fc50*/  LDL.LU.64 R16, [R1+0x41a0] ;  /* 0x0041a00001107983 */ /* 0x000eb60000300a00 */
[----:B------:R-:W-:Y:S09]  /*2fc60*/  @!UPT UIADD3 URZ, URZ, URZ, URZ ;  /* 0x0000003f3f3ff290 */ /* 0x000ff2000fffe03f */
[----:B------:R-:W-:Y:S01]  /*2fc70*/  STL.64 [R1+0x160], R20 ;  /* 0x0001601401007387 */ /* 0x000fe20000100a00 */
[----:B------:R0:W-:Y:S03]  /*2fc80*/  STL.64 [R1+0x168], R22 ;  /* 0x0001681601007387 */ /* 0x0001e60000100a00 */
[----:B0-----:R-:W3:Y:S01]  /*2fc90*/  LDL.LU.64 R22, [R1+0x4198] ;  /* 0x0041980001167983 */ /* 0x001ee20000300a00 */
[----:B------:R-:W3:Y:S02]  /*2fca0*/  LDL.LU.64 R20, [R1+0x4190] ;  /* 0x0041900001147983 */ /* 0x000ee40000300a00 */
[-C--:B---3--:R-:W-:Y:S01]  /*2fcb0*/  HMMA.16816.F32 R12, R20, R26.reuse, R12 ;  /* 0x0000001a140c723c */ /* 0x088fe2000000180c */
[----:B----4-:R-:W0:Y:S11]  /*2fcc0*/  LDSM.16.MT88.4 R20, [R2+0x2e000] ;  /* 0x02e000000214783b */ /* 0x010e360000004200 */
        /* <DEDUP_REMOVED lines=42> */
[----:B------:R-:W4:Y:S02]  /*2ff70*/  LDL.LU R17, [R1+0x54] ;  /* 0x0000540001117983 */ /* 0x000f240000300800 */
[----:B-1----:R-:W4:Y:S02]  /*2ff80*/  LDL.LU R18, [R1+0x58] ;  /* 0x0000580001127983 */ /* 0x002f240000300800 */
[----:B------:R-:W4:Y:S01]  /*2ff90*/  LDL.LU R19, [R1+0x5c] ;  /* 0x00005c0001137983 */ /* 0x000f220000300800 */
[-C--:B--2---:R-:W-:Y:S01]  /*2ffa0*/  HMMA.16816.F32 R4, R4, R26.reuse, R8 ;  /* 0x0000001a0404723c */ /* 0x084fe20000001808 */
[----:B------:R-:W3:Y:S01]  /*2ffb0*/  LDL.LU.64 R10, [R1+0x4118] ;  /* 0x00411800010a7983 */ /* 0x000ee20000300a00 */
[----:B------:R-:W3:Y:S11]  /*2ffc0*/  LDL.LU.64 R8, [R1+0x4110] ;  /* 0x0041100001087983 */ /* 0x000ef60000300a00 */
[----:B------:R-:W-:Y:S10]  /*2ffd0*/  @!UPT UIADD3 URZ, URZ, URZ, URZ ;  /* 0x0000003f3f3ff290 */ /* 0x000ff4000fffe03f */
[----:B------:R0:W-:Y:S01]  /*2ffe0*/  STL.64 [R1+0x130], R4 ;  /* 0x0001300401007387 */ /* 0x0001e20000100a00 */
[----:B------:R1:W-:Y:S02]  /*2fff0*/  STL.64 [R1+0x138], R6 ;  /* 0x0001380601007387 */ /* 0x0003e40000100a00 */
[----:B0-----:R-:W-:Y:S01]  /*30000*/  IMAD.MOV.U32 R4, RZ, RZ, R15 ;  /* 0x000000ffff047224 */ /* 0x001fe200078e000f */
[----:B------:R-:W-:Y:S01]  /*30010*/  MOV R5, R14 ;  /* 0x0000000e00057202 */ /* 0x000fe20000000f00 */
[----:B-1----:R-:W-:Y:S01]  /*30020*/  IMAD.MOV.U32 R6, RZ, RZ, R13 ;  /* 0x000000ffff067224 */ /* 0x002fe200078e000d */
[----:B------:R-:W-:Y:S02]  /*30030*/  MOV R7, R12 ;  /* 0x0000000c00077202 */ /* 0x000fe40000000f00 */
[----:B------:R-:W0:Y:S04]  /*30040*/  LDSM.16.MT88.4 R12, [R2+0x2e080] ;  /* 0x02e08000020c783b */ /* 0x000e280000004200 */
[----:B0-----:R-:W-:Y:S01]  /*30050*/  STL.64 [R1], R12 ;  /* 0x0000000c01007387 */ /* 0x001fe20000100a00 */
[----:B------:R0:W-:Y:S03]  /*30060*/  STL.64 [R1+0x8], R14 ;  /* 0x0000080e01007387 */ /* 0x0001e60000100a00 */
[----:B0-----:R-:W4:Y:S01]  /*30070*/  LDL.LU.64 R14, [R1+0x4108] ;  /* 0x00410800010e7983 */ /* 0x001f220000300a00 */
[----:B------:R-:W4:Y:S02]  /*30080*/  LDL.LU.64 R12, [R1+0x4100] ;  /* 0x00410000010c7983 */ /* 0x000f240000300a00 */
[-C--:B----4-:R-:W-:Y:S01]  /*30090*/  HMMA.16816.F32 R16, R12, R26.reuse, R16 ;  /* 0x0000001a0c10723c */ /* 0x090fe20000001810 */
[----:B------:R-:W0:Y:S04]  /*300a0*/  LDSM.16.MT88.4 R12, [R2+0x2e100] ;  /* 0x02e10000020c783b */ /* 0x000e280000004200 */
[----:B0-----:R-:W-:Y:S11]  /*300b0*/  STL.64 [R1+0x40f0], R14 ;  /* 0x0040f00e01007387 */ /* 0x001ff60000100a00 */
[----:B------:R-:W-:Y:S07]  /*300c0*/  @!UPT UIADD3 URZ, URZ, URZ, URZ ;  /* 0x0000003f3f3ff290 */ /* 0x000fee000fffe03f */
[----:B------:R-:W-:Y:S02]  /*300d0*/  STL.64 [R1+0x110], R16 ;  /* 0x0001101001007387 */ /* 0x000fe40000100a00 */
[----:B------:R-:W-:Y:S02]  /*300e0*/  STL.64 [R1+0x118], R18 ;  /* 0x0001181201007387 */ /* 0x000fe40000100a00 */
[----:B------:R0:W-:Y:S02]  /*300f0*/  STL.64 [R1+0x40e8], R12 ;  /* 0x0040e80c01007387 */ /* 0x0001e40000100a00 */
[----:B0-----:R-:W2:Y:S01]  /*30100*/  LDL.LU R12, [R1+0x150] ;  /* 0x00015000010c7983 */ /* 0x001ea20000300800 */
[----:B------:R-:W2:Y:S02]  /*30110*/  LDL.LU R13, [R1+0x154] ;  /* 0x00015400010d7983 */ /* 0x000ea40000300800 */
[----:B------:R-:W2:Y:S02]  /*30120*/  LDL.LU R14, [R1+0x158] ;  /* 0x00015800010e7983 */ /* 0x000ea40000300800 */
[----:B------:R-:W2:Y:S01]  /*30130*/  LDL.LU R15, [R1+0x15c] ;  /* 0x00015c00010f7983 */ /* 0x000ea20000300800 */
[-C--:B---3--:R-:W-:Y:S01]  /*30140*/  HMMA.16816.F32 R16, R8, R26.reuse, R20 ;  /* 0x0000001a0810723c */ /* 0x088fe20000001814 */
[----:B------:R-:W0:Y:S04]  /*30150*/  LDSM.16.MT88.4 R8, [R2+0x2e180] ;  /* 0x02e180000208783b */ /* 0x000e280000004200 */
[----:B------:R-:W-:Y:S04]  /*30160*/  LDSM.16.MT88.4 R20, [R0+0x2e080] ;  /* 0x02e080000014783b */ /* 0x000fe80000004200 */
[----:B0-----:R-:W-:Y:S11]  /*30170*/  STL.64 [R1+0x40e0], R10 ;  /* 0x0040e00a01007387 */ /* 0x001ff60000100a00 */
[----:B------:R-:W-:Y:S03]  /*30180*/  @!UPT UIADD3 URZ, URZ, URZ, URZ ;  /* 0x0000003f3f3ff290 */ /* 0x000fe6000fffe03f */
[----:B------:R-:W-:Y:S02]  /*30190*/  STL.64 [R1+0xe0], R16 ;  /* 0x0000e01001007387 */ /* 0x000fe40000100a00 */
[----:B------:R-:W-:Y:S02]  /*301a0*/  STL.64 [R1+0xe8], R18 ;  /* 0x0000e81201007387 */ /* 0x000fe40000100a00 */
[----:B------:R-:W0:Y:S04]  /*301b0*/  LDSM.16.MT88.4 R16, [R0+0x2e000] ;  /* 0x02e000000010783b */ /* 0x000e280000004200 */
[----:B------:R-:W-:Y:S01]  /*301c0*/  STL.64 [R1+0x40d8], R8 ;  /* 0x0040d80801007387 */ /* 0x000fe20000100a00 */
[----:B------:R-:W-:Y:S03]  /*301d0*/  STL [R1+0x4098], R2 ;  /* 0x0040980201007387 */ /* 0x000fe60000100800 */
[----:B0-----:R-:W-:Y:S01]  /*301e0*/  STL [R1+0x40cc], R16 ;  /* 0x0040cc1001007387 */ /* 0x001fe20000100800 */
[----:B------:R-:W-:Y:S02]  /*301f0*/  STL [R1+0x40c8], R17 ;  /* 0x0040c81101007387 */ /* 0x000fe40000100800 */
[----:B------:R-:W-:Y:S02]  /*30200*/  STL [R1+0x40c4], R18 ;  /* 0x0040c41201007387 */ /* 0x000fe40000100800 */
[----:B------:R-:W-:Y:S01]  /*30210*/  STL [R1+0x40c0], R19 ;  /* 0x0040c01301007387 */ /* 0x000fe20000100800 */
[----:B------:R-:W-:Y:S01]  /*30220*/  STL [R1+0x40a4], R21 ;  /* 0x0040a41501007387 */ /* 0x000fe20000100800 */
[----:B------:R-:W-:Y:S02]  /*30230*/  STL [R1+0x40a0], R22 ;  /* 0x0040a01601007387 */ /* 0x000fe40000100800 */
[----:B------:R-:W-:Y:S02]  /*30240*/  STL [R1+0x409c], R23 ;  /* 0x00409c1701007387 */ /* 0x000fe40000100800 */
[----:B------:R-:W-:Y:S01]  /*30250*/  STL [R1+0x40f8], R20 ;  /* 0x0040f81401007387 */ /* 0x000fe20000100800 */
[----:B------:R-:W0:Y:S04]  /*30260*/  S2R R25, SR_TID.X ;  /* 0x0000000000197919 */ /* 0x000e280000002100 */
[----:B------:R-:W1:Y:S04]  /*30270*/  S2R R24, SR_TID.X ;  /* 0x0000000000187919 */ /* 0x000e680000002100 */
[----:B------:R-:W-:Y:S01]  /*30280*/  LDSM.16.MT88.4 R20, [R3+0x30080] ;  /* 0x030080000314783b */ /* 0x000fe20000004200 */
[----:B--2---:R-:W-:Y:S03]  /*30290*/  HMMA.16816.F32 R4, R4, R26, R12 ;  /* 0x0000001a0404723c */ /* 0x004fe6000000180c */
[----:B------:R-:W2:Y:S11]  /*302a0*/  LDL.LU R12, [R1+0x1c0] ;  /* 0x0001c000010c7983 */ /* 0x000eb60000300800 */
[----:B------:R-:W-:Y:S09]  /*302b0*/  @!UPT UIADD3 URZ, URZ, URZ, URZ ;  /* 0x0000003f3f3ff290 */ /* 0x000ff2000fffe03f */
[----:B------:R-:W-:Y:S01]  /*302c0*/  STL.64 [R1+0xd0], R4 ;  /* 0x0000d00401007387 */ /* 0x000fe20000100a00 */
[----:B------:R-:W-:Y:S02]  /*302d0*/  STL.64 [R1+0xd8], R6 ;  /* 0x0000d80601007387 */ /* 0x000fe40000100a00 */
[----:B------:R-:W3:Y:S04]  /*302e0*/  LDSM.16.MT88.4 R4, [R0+0x2e100] ;  /* 0x02e100000004783b */ /* 0x000ee80000004200 */
[----:B------:R-:W2:Y:S01]  /*302f0*/  LDL.LU R13, [R1+0x1c4] ;  /* 0x0001c400010d7983 */ /* 0x000ea20000300800 */
[----:B------:R-:W2:Y:S01]  /*30300*/  LDL.LU R14, [R1+0x1c8] ;  /* 0x0001c800010e7983 */ /* 0x000ea20000300800 */
[----:B------:R-:W2:Y:S02]  /*30310*/  LDL.LU R15, [R1+0x1cc] ;  /* 0x0001cc00010f7983 */ /* 0x000ea40000300800 */
[----:B---3--:R-:W-:Y:S01]  /*30320*/  IMAD.MOV.U32 R18, RZ, RZ, R4 ;  /* 0x000000ffff127224 */ /* 0x008fe200078e0004 */
[----:B------:R-:W-:Y:S01]  /*30330*/  MOV R19, R5 ;  /* 0x0000000500137202 */ /* 0x000fe20000000f00 */
[----:B------:R-:W-:Y:S01]  /*30340*/  IMAD.MOV.U32 R28, RZ, RZ, R6 ;  /* 0x000000ffff1c7224 */ /* 0x000fe200078e0006 */
[----:B------:R-:W-:-:S02]  /*30350*/  MOV R29, R7 ;  /* 0x00000007001d7202 */ /* 0x000fc40000000f00 */
[----:B------:R-:W3:Y:S04]  /*30360*/  LDSM.16.MT88.4 R4, [R0+0x2e180] ;  /* 0x02e180000004783b */ /* 0x000ee80000004200 */
[----:B------:R-:W-:Y:S01]  /*30370*/  STL [R1+0x40d4], R19 ;  /* 0x0040d41301007387 */ /* 0x000fe20000100800 */
[----:B------:R-:W-:Y:S02]  /*30380*/  STL [R1+0x40d0], R18 ;  /* 0x0040d01201007387 */ /* 0x000fe40000100800 */
[----:B------:R-:W4:Y:S01]  /*30390*/  LDL.LU R8, [R1+0x1b0] ;  /* 0x0001b00001087983 */ /* 0x000f220000300800 */
[----:B---3--:R-:W-:Y:S01]  /*303a0*/  STL.64 [R1+0x10], R4 ;  /* 0x0000100401007387 */ /* 0x008fe20000100a00 */
[----:B------:R0:W-:Y:S02]  /*303b0*/  STL.64 [R1+0x18], R6 ;  /* 0x0000180601007387 */ /* 0x0001e40000100a00 */
[----:B------:R-:W4:Y:S02]  /*303c0*/  LDL.LU R9, [R1+0x1b4] ;  /* 0x0001b40001097983 */ /* 0x000f240000300800 */
[----:B------:R-:W4:Y:S01]  /*303d0*/  LDL.LU R10, [R1+0x1b8] ;  /* 0x0001b800010a7983 */ /* 0x000f220000300800 */
[----:B------:R-:W4:Y:S01]  /*303e0*/  LDL.LU R11, [R1+0x1bc] ;  /* 0x0001bc00010b7983 */ /* 0x000f220000300800 */
[----:B0-----:R-:W-:Y:S01]  /*303f0*/  LOP3.LUT R7, R25, 0x7, RZ, 0xc0, !PT ;  /* 0x0000000719077812 */ /* 0x001fe200078ec0ff */
[----:B-1----:R-:W-:-:S04]  /*30400*/  LOP3.LUT R25, R24, 0x1e0, RZ, 0xc0, !PT ;  /* 0x000001e018197812 */ /* 0x002fc800078ec0ff */
[----:B------:R-:W-:Y:S01]  /*30410*/  IMAD.SHL.U32 R6, R7, 0x10, RZ ;  /* 0x0000001007067824 */ /* 0x000fe200078e00ff */
[----:B------:R-:W-:-:S03]  /*30420*/  SHF.L.U32 R7, R24, 0x1, RZ ;  /* 0x0000000118077819 */ /* 0x000fc600000006ff */
[----:B------:R-:W-:-:S05]  /*30430*/  IMAD R25, R25, 0x100, R6 ;  /* 0x0000010019197824 */ /* 0x000fca00078e0206 */
[----:B------:R-:W-:Y:S02]  /*30440*/  LOP3.LUT R25, R25, 0x30, R7, 0x78, !PT ;  /* 0x0000003019197812 */ /* 0x000fe400078e7807 */
[----:B------:R-:W0:Y:S01]  /*30450*/  LDSM.16.MT88.4 R4, [R3+0x30000] ;  /* 0x030000000304783b */ /* 0x000e220000004200 */
[----:B------:R-:W-:-:S04]  /*30460*/  LOP3.LUT R24, R24, 0x7, RZ, 0xc0, !PT ;  /* 0x0000000718187812 */ /* 0x000fc800078ec0ff */
[----:B------:R-:W-:Y:S01]  /*30470*/  LEA R25, R24, R25, 0xa ;  /* 0x0000001918197211 */ /* 0x000fe200078e50ff */
[----:B0-----:R-:W-:Y:S01]  /*30480*/  IMAD.MOV.U32 R19, RZ, RZ, R4 ;  /* 0x000000ffff137224 */ /* 0x001fe200078e0004 */
[----:B------:R-:W-:Y:S01]  /*30490*/  MOV R18, R5 ;  /* 0x0000000500127202 */ /* 0x000fe20000000f00 */
[----:B------:R-:W-:Y:S01]  /*304a0*/  IMAD.MOV.U32 R16, RZ, RZ, R6 ;  /* 0x000000ffff107224 */ /* 0x000fe200078e0006 */
[----:B------:R-:W-:Y:S02]  /*304b0*/  MOV R17, R7 ;  /* 0x0000000700117202 */ /* 0x000fe40000000f00 */
[----:B------:R-:W0:Y:S04]  /*304c0*/  LDSM.16.M88.4 R4, [R25+0x40300] ;  /* 0x040300001904783b */ /* 0x000e280000000200 */
[----:B------:R-:W-:Y:S01]  /*304d0*/  STL [R1+0x3ffc], R0 ;  /* 0x003ffc0001007387 */ /* 0x000fe20000100800 */
[----:B------:R-:W-:-:S03]  /*304e0*/  IMAD.MOV.U32 R24, RZ, RZ, R20 ;  /* 0x000000ffff187224 */ /* 0x000fc600078e0014 */
[----:B0-----:R0:W-:Y:S01]  /*304f0*/  STL [R1+0x3f1c], R6 ;  /* 0x003f1c0601007387 */ /* 0x0011e20000100800 */
[----:B------:R1:W-:Y:S02]  /*30500*/  STL [R1+0x3f18], R7 ;  /* 0x003f180701007387 */ /* 0x0003e40000100800 */
[----:B------:R-:W3:Y:S01]  /*30510*/  LDL.LU R20, [R1+0x40f8] ;  /* 0x0040f80001147983 */ /* 0x000ee20000300800 */
[----:B0-----:R-:W-:Y:S01]  /*30520*/  MOV R6, R23 ;  /* 0x0000001700067202 */ /* 0x001fe20000000f00 */
[----:B-1----:R-:W-:-:S05]  /*30530*/  IMAD.MOV.U32 R7, RZ, RZ, R22 ;  /* 0x000000ffff077224 */ /* 0x002fca00078e0016 */
[----:B------:R-:W-:Y:S01]  /*30540*/  STL.64 [R1+0x4060], R6 ;  /* 0x0040600601007387 */ /* 0x000fe20000100a00 */
[----:B------:R0:W-:Y:S03]  /*30550*/  STL.64 [R1+0x4058], R4 ;  /* 0x0040580401007387 */ /* 0x0001e60000100a00 */
[----:B0-----:R-:W2:Y:S01]  /*30560*/  LDL.LU R4, [R1] ;  /* 0x0000000001047983 */ /* 0x001ea20000300800 */
[----:B------:R-:W2:Y:S02]  /*30570*/  LDL.LU R5, [R1+0x4] ;  /* 0x0000040001057983 */ /* 0x000ea40000300800 */
[----:B------:R-:W2:Y:S02]  /*30580*/  LDL.LU R6, [R1+0x8] ;  /* 0x0000080001067983 */ /* 0x000ea40000300800 */
[----:B------:R-:W2:Y:S01]  /*30590*/  LDL.LU R7, [R1+0xc] ;  /* 0x00000c0001077983 */ /* 0x000ea20000300800 */
[----:B------:R-:W-:Y:S01]  /*305a0*/  MOV R25, R21 ;  /* 0x0000001500197202 */ /* 0x000fe20000000f00 */
[----:B--2---:R-:W-:Y:S01]  /*305b0*/  HMMA.16816.F32 R4, R4, R26, R12 ;  /* 0x0000001a0404723c */ /* 0x004fe2000000180c */
[----:B------:R-:W4:Y:S01]  /*305c0*/  LDL.LU.64 R14, [R1+0x40f0] ;  /* 0x0040f000010e7983 */ /* 0x000f220000300a00 */
[----:B------:R-:W4:Y:S11]  /*305d0*/  LDL.LU.64 R12, [R1+0x40e8] ;  /* 0x0040e800010c7983 */ /* 0x000f360000300a00 */
[----:B------:R-:W-:Y:S10]  /*305e0*/  @!UPT UIADD3 URZ, URZ, URZ, URZ ;  /* 0x0000003f3f3ff290 */ /* 0x000ff4000fffe03f */
[----:B------:R-:W-:Y:S01]  /*305f0*/  STL.64 [R1+0xb0], R4 ;  /* 0x0000b00401007387 */ /* 0x000fe20000100a00 */
[----:B------:R-:W-:Y:S02]  /*30600*/  STL [R1+0xb8], R6 ;  /* 0x0000b80601007387 */ /* 0x000fe40000100800 */
[----:B------:R-:W-:Y:S02]  /*30610*/  IMAD.MOV.U32 R0, RZ, RZ, R7 ;  /* 0x000000ffff007224 */ /* 0x000fe400078e0007 */
[----:B------:R-:W0:Y:S04]  /*30620*/  LDSM.16.MT88.4 R4, [R3+0x30100] ;  /* 0x030100000304783b */ /* 0x000e280000004200 */
[----:B------:R-:W-:Y:S01]  /*30630*/  STL [R1+0x4000], R0 ;  /* 0x0040000001007387 */ /* 0x000fe20000100800 */
[----:B0-----:R-:W-:Y:S01]  /*30640*/  IMAD.MOV.U32 R22, RZ, RZ, R5 ;  /* 0x000000ffff167224 */ /* 0x001fe200078e0005 */
[----:B------:R-:W-:-:S02]  /*30650*/  MOV R23, R6 ;  /* 0x0000000600177202 */ /* 0x000fc40000000f00 */
[----:B------:R-:W-:-:S03]  /*30660*/  MOV R21, R4 ;  /* 0x0000000400157202 */ /* 0x000fc60000000f00 */
[----:B------:R-:W-:Y:S02]  /*30670*/  STL.64 [R1+0x40b0], R22 ;  /* 0x0040b01601007387 */ /* 0x000fe40000100a00 */
[----:B---3--:R0:W-:Y:S02]  /*30680*/  STL.64 [R1+0x40a8], R20 ;  /* 0x0040a81401007387 */ /* 0x0081e40000100a00 */
[----:B0-----:R-:W2:Y:S01]  /*30690*/  LDL.LU R20, [R1+0x1a0] ;  /* 0x0001a00001147983 */ /* 0x001ea20000300800 */
[----:B------:R-:W2:Y:S02]  /*306a0*/  LDL.LU R21, [R1+0x1a4] ;  /* 0x0001a40001157983 */ /* 0x000ea40000300800 */
[----:B------:R-:W2:Y:S02]  /*306b0*/  LDL.LU R22, [R1+0x1a8] ;  /* 0x0001a80001167983 */ /* 0x000ea40000300800 */
[----:B------:R-:W2:Y:S01]  /*306c0*/  LDL.LU R23, [R1+0x1ac] ;  /* 0x0001ac0001177983 */ /* 0x000ea20000300800 */
[----:B----4-:R-:W-:Y:S01]  /*306d0*/  HMMA.16816.F32 R12, R12, R26, R8 ;  /* 0x0000001a0c0c723c */ /* 0x010fe20000001808 */
[----:B------:R-:W2:Y:S01]  /*306e0*/  LDL.LU.64 R10, [R1+0x40e0] ;  /* 0x0040e000010a7983 */ /* 0x000ea20000300a00 */
[----:B------:R-:W2:Y:S02]  /*306f0*/  LDL.LU.64 R8, [R1+0x40d8] ;  /* 0x0040d80001087983 */ /* 0x000ea40000300a00 */
[----:B------:R-:W-:Y:S11]  /*30700*/  IMAD.MOV.U32 R2, RZ, RZ, R7 ;  /* 0x000000ffff027224 */ /* 0x000ff600078e0007 */
[----:B------:R-:W-:Y:S08]  /*30710*/  @!UPT UIADD3 URZ, URZ, URZ, URZ ;  /* 0x0000003f3f3ff290 */ /* 0x000ff0000fffe03f */
[----:B------:R-:W-:Y:S01]  /*30720*/  STL.64 [R1+0xa0], R12 ;  /* 0x0000a00c01007387 */ /* 0x000fe20000100a00 */
[----:B------:R-:W-:Y:S02]  /*30730*/  STL.64 [R1+0xa8], R14 ;  /* 0x0000a80e01007387 */ /* 0x000fe40000100a00 */
[----:B------:R-:W0:Y:S01]  /*30740*/  LDSM.16.MT88.4 R12, [R3+0x30180] ;  /* 0x03018000030c783b */ /* 0x000e220000004200 */
[----:B------:R-:W1:Y:S04]  /*30750*/  S2R R7, SR_TID.X ;  /* 0x0000000000077919 */ /* 0x000e680000002100 */
[----:B------:R-:W3:Y:S01]  /*30760*/  S2R R5, SR_TID.X ;  /* 0x0000000000057919 */ /* 0x000ee20000002100 */
[----:B-1----:R-:W-:Y:S01]  /*30770*/  LOP3.LUT R6, R7, 0x7, RZ, 0xc0, !PT ;  /* 0x0000000707067812 */ /* 0x002fe200078ec0ff */
[C---:B---3--:R-:W-:Y:S01]  /*30780*/  LOP3.LUT R7, R5.reuse, 0x10, RZ, 0xc0, !PT ;  /* 0x0000001005077812 */ /* 0x048fe200078ec0ff */
[----:B------:R-:W-:-:S03]  /*30790*/  SHF.L.U32 R5, R5, 0x1, RZ ;  /* 0x0000000105057819 */ /* 0x000fc600000006ff */
[----:B------:R-:W-:Y:S01]  /*307a0*/  IMAD R6, R6, 0x210, RZ ;  /* 0x0000021006067824 */ /* 0x000fe200078e02ff */
[----:B0-----:R-:W-:Y:S01]  /*307b0*/  STL.64 [R1+0x4030], R14 ;  /* 0x0040300e01007387 */ /* 0x001fe20000100a00 */
[----:B------:R0:W-:Y:S02]  /*307c0*/  STL.64 [R1+0x4028], R12 ;  /* 0x0040280c01007387 */ /* 0x0001e40000100a00 */
[----:B------:R-:W-:Y:S02]  /*307d0*/  STL [R1+0x3ff8], R3 ;  /* 0x003ff80301007387 */ /* 0x000fe40000100800 */
[----:B------:R-:W-:Y:S01]  /*307e0*/  IMAD.SHL.U32 R7, R7, 0x100, RZ ;  /* 0x0000010007077824 */ /* 0x000fe200078e00ff */
[----:B------:R-:W-:-:S04]  /*307f0*/  LOP3.LUT R0, R6, 0x10, R5, 0x78, !PT ;  /* 0x0000001006007812 */ /* 0x000fc800078e7805 */
[----:B------:R-:W-:Y:S01]  /*30800*/  LOP3.LUT R0, R0, R7, RZ, 0xfc, !PT ;  /* 0x0000000700007212 */ /* 0x000fe200078efcff */
[----:B--2---:R-:W-:Y:S11]  /*30810*/  HMMA.16816.F32 R8, R8, R26, R20 ;  /* 0x0000001a0808723c */ /* 0x004ff60000001814 */
[----:B------:R-:W-:Y:S11]  /*30820*/  @!UPT UIADD3 URZ, URZ, URZ, URZ ;  /* 0x0000003f3f3ff290 */ /* 0x000ff6000fffe03f */
[----:B------:R-:W-:Y:S01]  /*30830*/  @!UPT UIADD3 URZ, URZ, URZ, URZ ;  /* 0x0000003f3f3ff290 */ /* 0x000fe2000fffe03f */
[----:B------:R-:W-:Y:S01]  /*30840*/  STL.64 [R1+0x90], R8 ;  /* 0x0000900801007387 */ /* 0x000fe20000100a00 */
[----:B------:R-:W-:Y:S02]  /*30850*/  STL.64 [R1+0x98], R10 ;  /* 0x0000980a01007387 */ /* 0x000fe40000100a00 */
[----:B0-----:R-:W2:Y:S02]  /*30860*/  LDL.LU R12, [R1+0x120] ;  /* 0x00012000010c7983 */ /* 0x001ea40000300800 */
[----:B------:R-:W2:Y:S01]  /*30870*/  LDL.LU R13, [R1+0x124] ;  /* 0x00012400010d7983 */ /* 0x000ea20000300800 */
[----:B------:R-:W3:Y:S01]  /*30880*/  LDL.LU R14, [R1+0x128] ;  /* 0x00012800010e7983 */ /* 0x000ee20000300800 */
[----:B------:R-:W3:Y:S02]  /*30890*/  LDL.LU R15, [R1+0x12c] ;  /* 0x00012c00010f7983 */ /* 0x000ee40000300800 */
[----:B------:R-:W4:Y:S02]  /*308a0*/  LDL.LU R20, [R1+0x190] ;  /* 0x0001900001147983 */ /* 0x000f240000300800 */
[----:B------:R-:W4:Y:S01]  /*308b0*/  LDL.LU R21, [R1+0x194] ;  /* 0x0001940001157983 */ /* 0x000f220000300800 */
[----:B------:R-:W4:Y:S01]  /*308c0*/  LDL.LU R22, [R1+0x198] ;  /* 0x0001980001167983 */ /* 0x000f220000300800 */
[----:B------:R-:W4:Y:S02]  /*308d0*/  LDL.LU R23, [R1+0x19c] ;  /* 0x00019c0001177983 */ /* 0x000f240000300800 */
[----:B------:R-:W2:Y:S02]  /*308e0*/  LDL.LU R4, [R1+0x10] ;  /* 0x0000100001047983 */ /* 0x000ea40000300800 */
[----:B------:R-:W2:Y:S01]  /*308f0*/  LDL.LU R5, [R1+0x14] ;  /* 0x0000140001057983 */ /* 0x000ea20000300800 */
[----:B------:R-:W2:Y:S01]  /*30900*/  LDL.LU R6, [R1+0x18] ;  /* 0x0000180001067983 */ /* 0x000ea20000300800 */
[----:B------:R-:W2:Y:S03]  /*30910*/  LDL.LU R7, [R1+0x1c] ;  /* 0x00001c0001077983 */ /* 0x000ea60000300800 */
[----:B--2---:R-:W-:Y:S01]  /*30920*/  STL.64 [R1+0x4080], R6 ;  /* 0x0040800601007387 */ /* 0x004fe20000100a00 */
[----:B------:R-:W-:Y:S02]  /*30930*/  STL.64 [R1+0x4078], R4 ;  /* 0x0040780401007387 */ /* 0x000fe40000100a00 */
[----:B---3--:R-:W-:Y:S02]  /*30940*/  STL.64 [R1+0x4040], R14 ;  /* 0x0040400e01007387 */ /* 0x008fe40000100a00 */
[----:B------:R0:W-:Y:S02]  /*30950*/  STL.64 [R1+0x4038], R12 ;  /* 0x0040380c01007387 */ /* 0x0001e40000100a00 */
[----:B0-----:R-:W-:Y:S01]  /*30960*/  MOV R12, R19 ;  /* 0x00000013000c7202 */ /* 0x001fe20000000f00 */
[----:B------:R-:W-:Y:S01]  /*30970*/  IMAD.MOV.U32 R13, RZ, RZ, R18 ;  /* 0x000000ffff0d7224 */ /* 0x000fe200078e0012 */
[----:B------:R-:W2:Y:S01]  /*30980*/  LDL.LU R19, [R1+0x40d4] ;  /* 0x0040d40001137983 */ /* 0x000ea20000300800 */
[----:B------:R-:W3:Y:S01]  /*30990*/  LDL.LU R18, [R1+0x40d0] ;  /* 0x0040d00001127983 */ /* 0x000ee20000300800 */
[----:B------:R-:W-:Y:S01]  /*309a0*/  MOV R14, R16 ;  /* 0x00000010000e7202 */ /* 0x000fe20000000f00 */
[----:B------:R-:W-:Y:S01]  /*309b0*/  IMAD.MOV.U32 R15, RZ, RZ, R17 ;  /* 0x000000ffff0f7224 */ /* 0x000fe200078e0011 */
[----:B------:R-:W4:Y:S01]  /*309c0*/  LDL.LU R16, [R1+0x40cc] ;  /* 0x0040cc0001107983 */ /* 0x000f220000300800 */
[----:B------:R-:W4:Y:S02]  /*309d0*/  LDL.LU R17, [R1+0x40c8] ;  /* 0x0040c80001117983 */ /* 0x000f240000300800 */
[----:B------:R-:W4:Y:S02]  /*309e0*/  LDL.LU R8, [R1+0x180] ;  /* 0x0001800001087983 */ /* 0x000f240000300800 */
[----:B------:R-:W4:Y:S01]  /*309f0*/  LDL.LU R9, [R1+0x184] ;  /* 0x0001840001097983 */ /* 0x000f220000300800 */
[----:B------:R-:W4:Y:S01]  /*30a00*/  LDL.LU R10, [R1+0x188] ;  /* 0x00018800010a7983 */ /* 0x000f220000300800 */
[----:B------:R-:W4:Y:S01]  /*30a10*/  LDL.LU R11, [R1+0x18c] ;  /* 0x00018c00010b7983 */ /* 0x000f220000300800 */
[----:B------:R-:W-:Y:S01]  /*30a20*/  MOV R6, R28 ;  /* 0x0000001c00067202 */ /* 0x000fe20000000f00 */
[----:B------:R-:W-:-:S02]  /*30a30*/  IMAD.MOV.U32 R7, RZ, RZ, R29 ;  /* 0x000000ffff077224 */ /* 0x000fc400078e001d */
[----:B--2---:R-:W-:Y:S01]  /*30a40*/  IMAD.MOV.U32 R5, RZ, RZ, R19 ;  /* 0x000000ffff057224 */ /* 0x004fe200078e0013 */
[----:B---3--:R-:W-:Y:S02]  /*30a50*/  MOV R4, R18 ;  /* 0x0000001200047202 */ /* 0x008fe40000000f00 */
[----:B------:R-:W4:Y:S01]  /*30a60*/  LDL.LU R18, [R1+0x40c4] ;  /* 0x0040c40001127983 */ /* 0x000f220000300800 */
[----:B------:R-:W4:Y:S02]  /*30a70*/  LDL.LU R19, [R1+0x40c0] ;  /* 0x0040c00001137983 */ /* 0x000f240000300800 */
[----:B------:R-:W2:Y:S02]  /*30a80*/  LDL.LU R28, [R1+0x40bc] ;  /* 0x0040bc00011c7983 */ /* 0x000ea40000300800 */
[----:B------:R-:W3:Y:S01]  /*30a90*/  LDL.LU R29, [R1+0x40b8] ;  /* 0x0040b800011d7983 */ /* 0x000ee20000300800 */
[----:B------:R-:W-:Y:S01]  /*30aa0*/  STL.64 [R1+0x4070], R14 ;  /* 0x0040700e01007387 */ /* 0x000fe20000100a00 */
[----:B------:R0:W-:Y:S03]  /*30ab0*/  STL.64 [R1+0x4068], R12 ;  /* 0x0040680c01007387 */ /* 0x0001e60000100a00 */
[----:B0-----:R-:W2:Y:S01]  /*30ac0*/  LDL.LU R12, [R1+0x160] ;  /* 0x00016000010c7983 */ /* 0x001ea20000300800 */
[----:B------:R-:W2:Y:S02]  /*30ad0*/  LDL.LU R13, [R1+0x164] ;  /* 0x00016400010d7983 */ /* 0x000ea40000300800 */
[----:B------:R-:W2:Y:S02]  /*30ae0*/  LDL.LU R14, [R1+0x168] ;  /* 0x00016800010e7983 */ /* 0x000ea40000300800 */
[----:B------:R-:W2:Y:S01]  /*30af0*/  LDL.LU R15, [R1+0x16c] ;  /* 0x00016c00010f7983 */ /* 0x000ea20000300800 */
[----:B----4-:R-:W-:Y:S01]  /*30b00*/  HMMA.16816.F32 R16, R16, R26, R20 ;  /* 0x0000001a1010723c */ /* 0x010fe20000001814 */
[----:B--2---:R-:W-:Y:S01]  /*30b10*/  STL.64 [R1+0x4090], R14 ;  /* 0x0040900e01007387 */ /* 0x004fe20000100a00 */
[----:B------:R0:W-:Y:S03]  /*30b20*/  STL.64 [R1+0x4088], R12 ;  /* 0x0040880c01007387 */ /* 0x0001e60000100a00 */
[----:B0-----:R-:W2:Y:S01]  /*30b30*/  LDL.LU R12, [R1+0x170] ;  /* 0x00017000010c7983 */ /* 0x001ea20000300800 */
[----:B------:R-:W2:Y:S02]  /*30b40*/  LDL.LU R13, [R1+0x174] ;  /* 0x00017400010d7983 */ /* 0x000ea40000300800 */
[----:B------:R-:W4:Y:S02]  /*30b50*/  LDL.LU.64 R22, [R1+0x40b0] ;  /* 0x0040b00001167983 */ /* 0x000f240000300a00 */
[----:B------:R-:W2:Y:S11]  /*30b60*/  LDL.LU.64 R20, [R1+0x40a8] ;  /* 0x0040a80001147983 */ /* 0x000eb60000300a00 */
[----:B------:R-:W-:Y:S02]  /*30b70*/  @!UPT UIADD3 URZ, URZ, URZ, URZ ;  /* 0x0000003f3f3ff290 */ /* 0x000fe4000fffe03f */
[----:B------:R2:W-:Y:S01]  /*30b80*/  STL [R1+0x80], R16 ;  /* 0x0000801001007387 */ /* 0x0005e20000100800 */
[----:B---3--:R-:W-:Y:S02]  /*30b90*/  MOV R14, R29 ;  /* 0x0000001d000e7202 */ /* 0x008fe40000000f00 */
[----:B------:R-:W-:Y:S01]  /*30ba0*/  MOV R3, R17 ;  /* 0x0000001100037202 */ /* 0x000fe20000000f00 */
[----:B------:R-:W-:Y:S01]  /*30bb0*/  IMAD.MOV.U32 R29, RZ, RZ, R18 ;  /* 0x000000ffff1d7224 */ /* 0x000fe200078e0012 */
[----:B----4-:R-:W-:Y:S01]  /*30bc0*/  MOV R17, R22 ;  /* 0x0000001600117202 */ /* 0x010fe20000000f00 */
[----:B--2---:R-:W-:Y:S02]  /*30bd0*/  IMAD.MOV.U32 R16, RZ, RZ, R21 ;  /* 0x000000ffff107224 */ /* 0x004fe400078e0015 */
[----:B------:R-:W-:Y:S01]  /*30be0*/  IMAD.MOV.U32 R18, RZ, RZ, R23 ;  /* 0x000000ffff127224 */ /* 0x000fe200078e0017 */
[----:B------:R-:W2:Y:S01]  /*30bf0*/  LDL.LU R21, [R1+0x40a4] ;  /* 0x0040a40001157983 */ /* 0x000ea20000300800 */
[----:B------:R-:W2:Y:S02]  /*30c00*/  LDL.LU R22, [R1+0x40a0] ;  /* 0x0040a00001167983 */ /* 0x000ea40000300800 */
[----:B------:R-:W2:Y:S02]  /*30c10*/  LDL.LU R23, [R1+0x409c] ;  /* 0x00409c0001177983 */ /* 0x000ea40000300800 */
[----:B------:R-:W-:Y:S01]  /*30c20*/  IMAD.MOV.U32 R15, RZ, RZ, R28 ;  /* 0x000000ffff0f7224 */ /* 0x000fe200078e001c */
[----:B------:R-:W-:Y:S01]  /*30c30*/  MOV R28, R19 ;  /* 0x00000013001c7202 */ /* 0x000fe20000000f00 */
[----:B------:R-:W-:-:S02]  /*30c40*/  MOV R19, R2 ;  /* 0x0000000200137202 */ /* 0x000fc40000000f00 */
[----:B------:R-:W3:Y:S03]  /*30c50*/  LDL.LU R2, [R1+0x4098] ;  /* 0x0040980001027983 */ /* 0x000ee60000300800 */
[----:B------:R-:W-:Y:S02]  /*30c60*/  STL.64 [R1+0x4050], R18 ;  /* 0x0040501201007387 */ /* 0x000fe40000100a00 */
[----:B------:R0:W-:Y:S01]  /*30c70*/  STL.64 [R1+0x4048], R16 ;  /* 0x0040481001007387 */ /* 0x0001e20000100a00 */
[----:B------:R-:W-:Y:S01]  /*30c80*/  LOP3.LUT R0, R0, 0x20, RZ, 0x3c, !PT ;  /* 0x0000002000007812 */ /* 0x000fe200078e3cff */
[----:B0-----:R-:W4:Y:S01]  /*30c90*/  LDL.LU R16, [R1+0x140] ;  /* 0x0001400001107983 */ /* 0x001f220000300800 */
[----:B------:R-:W4:Y:S02]  /*30ca0*/  LDL.LU R17, [R1+0x144] ;  /* 0x0001440001117983 */ /* 0x000f240000300800 */
[----:B------:R-:W4:Y:S02]  /*30cb0*/  LDL.LU R18, [R1+0x148] ;  /* 0x0001480001127983 */ /* 0x000f240000300800 */
[----:B------:R-:W4:Y:S01]  /*30cc0*/  LDL.LU R19, [R1+0x14c] ;  /* 0x00014c0001137983 */ /* 0x000f220000300800 */
[----:B------:R-:W-:Y:S01]  /*30cd0*/  STL [R1+0x4004], R3 ;  /* 0x0040040301007387 */ /* 0x000fe20000100800 */
[-C--:B------:R-:W-:Y:S08]  /*30ce0*/  HMMA.16816.F32 R4, R4, R26.reuse, R12 ;  /* 0x0000001a0404723c */ /* 0x080ff0000000180c */
[-C--:B--2---:R-:W-:Y:S01]  /*30cf0*/  HMMA.16816.F32 R8, R20, R26.reuse, R8 ;  /* 0x0000001a1408723c */ /* 0x084fe20000001808 */
[----:B------:R-:W2:Y:S11]  /*30d00*/  LDL.LU R20, [R1+0xc0] ;  /* 0x0000c00001147983 */ /* 0x000eb60000300800 */
[----:B------:R-:W-:Y:S11]  /*30d10*/  @!UPT UIADD3 URZ, URZ, URZ, URZ ;  /* 0x0000003f3f3ff290 */ /* 0x000ff6000fffe03f */
[----:B------:R-:W-:Y:S01]  /*30d20*/  STL.64 [R1+0x70], R8 ;  /* 0x0000700801007387 */ /* 0x000fe20000100a00 */
[----:B------:R-:W-:Y:S02]  /*30d30*/  STL.64 [R1+0x78], R10 ;  /* 0x0000780a01007387 */ /* 0x000fe40000100a00 */
[----:B------:R-:W0:Y:S04]  /*30d40*/  LDSM.16.MT88.4 R8, [R0+0x30000] ;  /* 0x030000000008783b */ /* 0x000e280000004200 */
[----:B------:R-:W2:Y:S01]  /*30d50*/  LDL.LU R21, [R1+0xc4] ;  /* 0x0000c40001157983 */ /* 0x000ea20000300800 */
[----:B------:R-:W2:Y:S01]  /*30d60*/  LDL.LU R22, [R1+0xc8] ;  /* 0x0000c80001167983 */ /* 0x000ea20000300800 */
[----:B------:R-:W2:Y:S03]  /*30d70*/  LDL.LU R23, [R1+0xcc] ;  /* 0x0000cc0001177983 */ /* 0x000ea60000300800 */
[----:B0-----:R-:W-:Y:S01]  /*30d80*/  STL.64 [R1+0x4020], R10 ;  /* 0x0040200a01007387 */ /* 0x001fe20000100a00 */
[----:B------:R0:W-:Y:S03]  /*30d90*/  STL.64 [R1+0x4018], R8 ;  /* 0x0040180801007387 */ /* 0x0001e60000100a00 */
[----:B0-----:R-:W2:Y:S01]  /*30da0*/  LDL.LU R8, [R1+0xf0] ;  /* 0x0000f00001087983 */ /* 0x001ea20000300800 */
[----:B------:R-:W2:Y:S02]  /*30db0*/  LDL.LU R9, [R1+0xf4] ;  /* 0x0000f40001097983 */ /* 0x000ea40000300800 */
[----:B------:R-:W2:Y:S02]  /*30dc0*/  LDL.LU R10, [R1+0xf8] ;  /* 0x0000f800010a7983 */ /* 0x000ea40000300800 */
[----:B------:R-:W2:Y:S01]  /*30dd0*/  LDL.LU R11, [R1+0xfc] ;  /* 0x0000fc00010b7983 */ /* 0x000ea20000300800 */
[----:B------:R-:W2:Y:S01]  /*30de0*/  LDL.LU.64 R14, [R1+0x4090] ;  /* 0x00409000010e7983 */ /* 0x000ea20000300a00 */
[----:B------:R-:W2:Y:S02]  /*30df0*/  LDL.LU.64 R12, [R1+0x4088] ;  /* 0x00408800010c7983 */ /* 0x000ea40000300a00 */
[----:B------:R-:W-:Y:S02]  /*30e00*/  STL.64 [R1+0x60], R4 ;  /* 0x0000600401007387 */ /* 0x000fe40000100a00 */
[----:B------:R0:W-:Y:S02]  /*30e10*/  STL.64 [R1+0x68], R6 ;  /* 0x0000680601007387 */ /* 0x0001e40000100a00 */
[----:B0-----:R-:W2:Y:S01]  /*30e20*/  LDL.LU.64 R6, [R1+0x4080] ;  /* 0x0040800001067983 */ /* 0x001ea20000300a00 */
[----:B------:R-:W2:Y:S02]  /*30e30*/  LDL.LU.64 R4, [R1+0x4078] ;  /* 0x0040780001047983 */ /* 0x000ea40000300a00 */
[----:B--2---:R-:W-:Y:S01]  /*30e40*/  HMMA.16816.F32 R4, R4, R26, R12 ;  /* 0x0000001a0404723c */ /* 0x004fe2000000180c */
[----:B------:R-:W4:Y:S01]  /*30e50*/  LDL.LU.64 R14, [R1+0x4070] ;  /* 0x00407000010e7983 */ /* 0x000f220000300a00 */
[----:B------:R-:W4:Y:S11]  /*30e60*/  LDL.LU.64 R12, [R1+0x4068] ;  /* 0x00406800010c7983 */ /* 0x000f360000300a00 */
[----:B------:R-:W-:Y:S10]  /*30e70*/  @!UPT UIADD3 URZ, URZ, URZ, URZ ;  /* 0x0000003f3f3ff290 */ /* 0x000ff4000fffe03f */
[----:B------:R-:W-:Y:S01]  /*30e80*/  STL.64 [R1+0x50], R4 ;  /* 0x0000500401007387 */ /* 0x000fe20000100a00 */
[----:B------:R0:W-:Y:S03]  /*30e90*/  STL.64 [R1+0x58], R6 ;  /* 0x0000580601007387 */ /* 0x0001e60000100a00 */
[----:B0-----:R-:W2:Y:S01]  /*30ea0*/  LDL.LU.64 R6, [R1+0x4060] ;  /* 0x0040600001067983 */ /* 0x001ea20000300a00 */
[----:B------:R-:W4:Y:S02]  /*30eb0*/  LDL.LU.64 R4, [R1+0x4058] ;  /* 0x0040580001047983 */ /* 0x000f240000300a00 */
[-C--:B----4-:R-:W-:Y:S01]  /*30ec0*/  HMMA.16816.F32 R12, R12, R4.reuse, R16 ;  /* 0x000000040c0c723c */ /* 0x090fe20000001810 */
[----:B------:R-:W4:Y:S01]  /*30ed0*/  LDL.LU.64 R18, [R1+0x4050] ;  /* 0x0040500001127983 */ /* 0x000f220000300a00 */
[----:B------:R-:W4:Y:S02]  /*30ee0*/  LDL.LU.64 R16, [R1+0x4048] ;  /* 0x0040480001107983 */ /* 0x000f240000300a00 */
[----:B--2---:R-:W-:Y:S01]  /*30ef0*/  IMAD.MOV.U32 R26, RZ, RZ, R7 ;  /* 0x000000ffff1a7224 */ /* 0x004fe200078e0007 */
[----:B------:R-:W-:Y:S11]  /*30f00*/  MOV R27, R6 ;  /* 0x00000006001b7202 */ /* 0x000ff60000000f00 */
[----:B------:R-:W-:Y:S07]  /*30f10*/  @!UPT UIADD3 URZ, URZ, URZ, URZ ;  /* 0x0000003f3f3ff290 */ /* 0x000fee000fffe03f */
[----:B------:R0:W-:Y:S01]  /*30f20*/  STL.64 [R1+0x48], R14 ;  /* 0x0000480e01007387 */ /* 0x0001e20000100a00 */
[----:B------:R-:W-:Y:S01]  /*30f30*/  IMAD.MOV.U32 R6, RZ, RZ, R12 ;  /* 0x000000ffff067224 */ /* 0x000fe200078e000c */
[----:B------:R-:W-:Y:S02]  /*30f40*/  MOV R7, R13 ;  /* 0x0000000d00077202 */ /* 0x000fe40000000f00 */
[----:B0-----:R-:W2:Y:S01]  /*30f50*/  LDL.LU.64 R14, [R1+0x4040] ;  /* 0x00404000010e7983 */ /* 0x001ea20000300a00 */
[----:B------:R-:W2:Y:S02]  /*30f60*/  LDL.LU.64 R12, [R1+0x4038] ;  /* 0x00403800010c7983 */ /* 0x000ea40000300a00 */
[----:B------:R-:W-:Y:S02]  /*30f70*/  STL [R1+0x3f24], R7 ;  /* 0x003f240701007387 */ /* 0x000fe40000100800 */
[----:B------:R-:W-:Y:S01]  /*30f80*/  STL [R1+0x3f20], R6 ;  /* 0x003f200601007387 */ /* 0x000fe20000100800 */
[-C--:B--2---:R-:W-:Y:S01]  /*30f90*/  HMMA.16816.F32 R24, R24, R4.reuse, R12 ;  /* 0x000000041818723c */ /* 0x084fe2000000180c */
[----:B------:R-:W2:Y:S01]  /*30fa0*/  LDL.LU.64 R14, [R1+0x4030] ;  /* 0x00403000010e7983 */ /* 0x000ea20000300a00 */
[----:B------:R-:W2:Y:S06]  /*30fb0*/  LDL.LU.64 R12, [R1+0x4028] ;  /* 0x00402800010c7983 */ /* 0x000eac0000300a00 */
[----:B----4-:R-:W-:Y:S01]  /*30fc0*/  HMMA.16816.F32 R16, R16, R4, R8 ;  /* 0x000000041010723c */ /* 0x010fe20000001808 */
[----:B------:R-:W0:Y:S11]  /*30fd0*/  LDSM.16.MT88.4 R8, [R0+0x30100] ;  /* 0x030100000008783b */ /* 0x000e360000004200 */
[----:B------:R-:W-:Y:S03]  /*30fe0*/  @!UPT UIADD3 URZ, URZ, URZ, URZ ;  /* 0x0000003f3f3ff290 */ /* 0x000fe6000fffe03f */
[----:B------:R-:W-:Y:S01]  /*30ff0*/  STL.64 [R1+0x1b0], R24 ;  /* 0x0001b01801007387 */ /* 0x000fe20000100a00 */
[----:B------:R-:W-:Y:S02]  /*31000*/  STL.64 [R1+0x1b8], R26 ;  /* 0x0001b81a01007387 */ /* 0x000fe40000100a00 */
[----:B------:R-:W1:Y:S04]  /*31010*/  LDSM.16.MT88.4 R24, [R0+0x30080] ;  /* 0x030080000018783b */ /* 0x000e680000004200 */
[----:B0-----:R-:W-:Y:S01]  /*31020*/  IMAD.MOV.U32 R7, RZ, RZ, R10 ;  /* 0x000000ffff077224 */ /* 0x001fe200078e000a */
[----:B------:R-:W-:Y:S01]  /*31030*/  MOV R6, R11 ;  /* 0x0000000b00067202 */ /* 0x000fe20000000f00 */
[----:B-1----:R-:W-:Y:S01]  /*31040*/  STL.64 [R1+0x4010], R26 ;  /* 0x0040101a01007387 */ /* 0x002fe20000100a00 */
[----:B------:R0:W-:Y:S03]  /*31050*/  STL.64 [R1+0x4008], R24 ;  /* 0x0040081801007387 */ /* 0x0001e60000100a00 */
[----:B0-----:R-:W4:Y:S01]  /*31060*/  LDL.LU R24, [R1+0x100] ;  /* 0x0001000001187983 */ /* 0x001f220000300800 */
[----:B------:R-:W4:Y:S02]  /*31070*/  LDL.LU R25, [R1+0x104] ;  /* 0x0001040001197983 */ /* 0x000f240000300800 */
[----:B------:R-:W4:Y:S02]  /*31080*/  LDL.LU R26, [R1+0x108] ;  /* 0x00010800011a7983 */ /* 0x000f240000300800 */
[----:B------:R-:W4:Y:S01]  /*31090*/  LDL.LU R27, [R1+0x10c] ;  /* 0x00010c00011b7983 */ /* 0x000f220000300800 */
[----:B------:R0:W-:Y:S02]  /*310a0*/  STL.64 [R1+0x1a0], R16 ;  /* 0x0001a01001007387 */ /* 0x0001e40000100a00 */
[----:B0-----:R-:W-:Y:S01]  /*310b0*/  IMAD.MOV.U32 R17, RZ, RZ, R8 ;  /* 0x000000ffff117224 */ /* 0x001fe200078e0008 */
[----:B------:R-:W-:-:S02]  /*310c0*/  MOV R16, R9 ;  /* 0x0000000900107202 */ /* 0x000fc40000000f00 */
[----:B------:R-:W0:Y:S04]  /*310d0*/  LDSM.16.MT88.4 R8, [R0+0x30180] ;  /* 0x030180000008783b */ /* 0x000e280000004200 */
[----:B------:R0:W-:Y:S02]  /*310e0*/  STL.64 [R1+0x1a8], R18 ;  /* 0x0001a81201007387 */ /* 0x0001e40000100a00 */
[----:B0-----:R-:W-:Y:S01]  /*310f0*/  IMAD.MOV.U32 R19, RZ, RZ, R10 ;  /* 0x000000ffff137224 */ /* 0x001fe200078e000a */
[----:B------:R-:W-:Y:S01]  /*31100*/  MOV R18, R11 ;  /* 0x0000000b00127202 */ /* 0x000fe20000000f00 */
[----:B--2---:R-:W-:Y:S07]  /*31110*/  HMMA.16816.F32 R12, R12, R4, R20 ;  /* 0x000000040c0c723c */ /* 0x004fee0000001814 */
[----:B------:R-:W-:Y:S01]  /*31120*/  IMAD.MOV.U32 R21, RZ, RZ, R8 ;  /* 0x000000ffff157224 */ /* 0x000fe200078e0008 */
[----:B------:R-:W-:-:S02]  /*31130*/  MOV R20, R9 ;  /* 0x0000000900147202 */ /* 0x000fc40000000f00 */
[----:B---3--:R-:W0:Y:S02]  /*31140*/  LDSM.16.MT88.4 R8, [R2+0x30000] ;  /* 0x030000000208783b */ /* 0x008e240000004200 */
[----:B0-----:R-:W-:Y:S01]  /*31150*/  IMAD.MOV.U32 R3, RZ, RZ, R8 ;  /* 0x000000ffff037224 */ /* 0x001fe200078e0008 */
[----:B------:R-:W-:Y:S01]  /*31160*/  MOV R0, R9 ;  /* 0x0000000900007202 */ /* 0x000fe20000000f00 */
[----:B------:R-:W-:Y:S01]  /*31170*/  IMAD.MOV.U32 R23, RZ, RZ, R10 ;  /* 0x000000ffff177224 */ /* 0x000fe200078e000a */
[----:B------:R-:W-:Y:S02]  /*31180*/  MOV R22, R11 ;  /* 0x0000000b00167202 */ /* 0x000fe40000000f00 */
[----:B------:R-:W0:Y:S06]  /*31190*/  LDSM.16.MT88.4 R8, [R2+0x30080] ;  /* 0x030080000208783b */ /* 0x000e2c0000004200 */
[----:B------:R0:W-:Y:S01]  /*311a0*/  STL.64 [R1+0x190], R12 ;  /* 0x0001900c01007387 */ /* 0x0001e20000100a00 */
[----:B------:R1:W-:Y:S02]  /*311b0*/  STL.64 [R1+0x198], R14 ;  /* 0x0001980e01007387 */ /* 0x0003e40000100a00 */
[----:B0-----:R-:W-:Y:S01]  /*311c0*/  IMAD.MOV.U32 R13, RZ, RZ, R10 ;  /* 0x000000ffff0d7224 */ /* 0x001fe200078e000a */
[----:B------:R-:W-:Y:S01]  /*311d0*/  MOV R12, R11 ;  /* 0x0000000b000c7202 */ /* 0x000fe20000000f00 */
[----:B-1----:R-:W-:Y:S01]  /*311e0*/  IMAD.MOV.U32 R15, RZ, RZ, R8 ;  /* 0x000000ffff0f7224 */ /* 0x002fe200078e0008 */
[----:B------:R-:W-:Y:S01]  /*311f0*/  MOV R14, R9 ;  /* 0x00000009000e7202 */ /* 0x000fe20000000f00 */
[----:B------:R-:W4:Y:S01]  /*31200*/  LDL.LU.64 R10, [R1+0x4020] ;  /* 0x00402000010a7983 */ /* 0x000f220000300a00 */
[----:B------:R-:W4:Y:S02]  /*31210*/  LDL.LU.64 R8, [R1+0x4018] ;  /* 0x0040180001087983 */ /* 0x000f240000300a00 */
[----:B----4-:R-:W-:Y:S01]  /*31220*/  HMMA.16816.F32 R8, R8, R4, R24 ;  /* 0x000000040808723c */ /* 0x010fe20000001818 */
        /* <DEDUP_REMOVED lines=8> */
[----:B0-----:R-:W-:Y:S02]  /*312b0*/  IMAD.MOV.U32 R10, RZ, RZ, R13 ;  /* 0x000000ffff0a7224 */ /* 0x001fe400078e000d */
[----:B-1----:R-:W-:Y:S01]  /*312c0*/  IMAD.MOV.U32 R8, RZ, RZ, R15 ;  /* 0x000000ffff087224 */ /* 0x002fe200078e000f */
[----:B------:R-:W-:-:S02]  /*312d0*/  MOV R9, R14 ;  /* 0x0000000e00097202 */ /* 0x000fc40000000f00 */
[----:B------:R-:W-:Y:S02]  /*312e0*/  MOV R11, R12 ;  /* 0x0000000c000b7202 */ /* 0x000fe40000000f00 */
[----:B------:R-:W0:Y:S04]  /*312f0*/  LDSM.16.MT88.4 R12, [R2+0x30180] ;  /* 0x03018000020c783b */ /* 0x000e280000004200 */
[----:B------:R-:W-:Y:S01]  /*31300*/  STL.64 [R1+0x3f90], R10 ;  /* 0x003f900a01007387 */ /* 0x000fe20000100a00 */
[----:B------:R-:W-:Y:S03]  /*31310*/  STL.64 [R1+0x3f88], R8 ;  /* 0x003f880801007387 */ /* 0x000fe60000100a00 */
[----:B0-----:R-:W-:Y:S01]  /*31320*/  STL.64 [R1+0x3f60], R14 ;  /* 0x003f600e01007387 */ /* 0x001fe20000100a00 */
[----:B------:R0:W-:Y:S03]  /*31330*/  STL.64 [R1+0x3f58], R12 ;  /* 0x003f580c01007387 */ /* 0x0001e60000100a00 */
[----:B0-----:R-:W3:Y:S01]  /*31340*/  LDL.LU R12, [R1+0xa0] ;  /* 0x0000a000010c7983 */ /* 0x001ee20000300800 */
[----:B------:R-:W3:Y:S02]  /*31350*/  LDL.LU R13, [R1+0xa4] ;  /* 0x0000a400010d7983 */ /* 0x000ee40000300800 */
[----:B------:R-:W4:Y:S02]  /*31360*/  LDL.LU R14, [R1+0xa8] ;  /* 0x0000a800010e7983 */ /* 0x000f240000300800 */
[----:B------:R-:W4:Y:S02]  /*31370*/  LDL.LU R15, [R1+0xac] ;  /* 0x0000ac00010f7983 */ /* 0x000f240000300800 */
[----:B------:R-:W-:Y:S01]  /*31380*/  IMAD.MOV.U32 R8, RZ, RZ, R3 ;  /* 0x000000ffff087224 */ /* 0x000fe200078e0003 */
[----:B------:R-:W-:Y:S01]  /*31390*/  MOV R9, R0 ;  /* 0x0000000000097202 */ /* 0x000fe20000000f00 */
[----:B------:R-:W2:Y:S01]  /*313a0*/  LDL.LU R3, [R1+0x4004] ;  /* 0x0040040001037983 */ /* 0x000ea20000300800 */
[----:B------:R-:W2:Y:S02]  /*313b0*/  LDL.LU R0, [R1+0x4000] ;  /* 0x0040000001007983 */ /* 0x000ea40000300800 */
[----:B------:R-:W-:Y:S01]  /*313c0*/  IMAD.MOV.U32 R10, RZ, RZ, R23 ;  /* 0x000000ffff0a7224 */ /* 0x000fe200078e0017 */
[----:B------:R-:W-:-:S05]  /*313d0*/  MOV R11, R22 ;  /* 0x00000016000b7202 */ /* 0x000fca0000000f00 */
[----:B------:R-:W-:Y:S01]  /*313e0*/  STL.64 [R1+0x3fb0], R10 ;  /* 0x003fb00a01007387 */ /* 0x000fe20000100a00 */
[----:B------:R-:W-:Y:S03]  /*313f0*/  STL.64 [R1+0x3fa8], R8 ;  /* 0x003fa80801007387 */ /* 0x000fe60000100a00 */
[----:B----4-:R-:W-:Y:S01]  /*31400*/  STL.64 [R1+0x3f80], R14 ;  /* 0x003f800e01007387 */ /* 0x010fe20000100a00 */
[----:B---3--:R0:W-:Y:S03]  /*31410*/  STL.64 [R1+0x3f78], R12 ;  /* 0x003f780c01007387 */ /* 0x0081e60000100a00 */
[----:B0-----:R-:W3:Y:S01]  /*31420*/  LDL.LU R12, [R1+0xb0] ;  /* 0x0000b000010c7983 */ /* 0x001ee20000300800 */
[----:B------:R-:W3:Y:S02]  /*31430*/  LDL.LU R13, [R1+0xb4] ;  /* 0x0000b400010d7983 */ /* 0x000ee40000300800 */
[----:B------:R-:W4:Y:S01]  /*31440*/  LDL.LU R14, [R1+0xb8] ;  /* 0x0000b800010e7983 */ /* 0x000f220000300800 */
[----:B------:R-:W-:Y:S01]  /*31450*/  MOV R10, R19 ;  /* 0x00000013000a7202 */ /* 0x000fe20000000f00 */
[----:B------:R-:W-:Y:S01]  /*31460*/  IMAD.MOV.U32 R11, RZ, RZ, R18 ;  /* 0x000000ffff0b7224 */ /* 0x000fe200078e0012 */
[----:B------:R-:W-:Y:S01]  /*31470*/  MOV R8, R21 ;  /* 0x0000001500087202 */ /* 0x000fe20000000f00 */
[----:B------:R-:W-:-:S02]  /*31480*/  IMAD.MOV.U32 R9, RZ, RZ, R20 ;  /* 0x000000ffff097224 */ /* 0x000fc400078e0014 */
[----:B--2---:R-:W-:Y:S02]  /*31490*/  IMAD.MOV.U32 R15, RZ, RZ, R0 ;  /* 0x000000ffff0f7224 */ /* 0x004fe400078e0000 */
[----:B------:R-:W2:Y:S01]  /*314a0*/  LDL.LU R0, [R1+0x3ffc] ;  /* 0x003ffc0001007983 */ /* 0x000ea20000300800 */
[----:B------:R0:W-:Y:S02]  /*314b0*/  STL.64 [R1+0x3fd0], R10 ;  /* 0x003fd00a01007387 */ /* 0x0001e40000100a00 */
[----:B------:R1:W-:Y:S01]  /*314c0*/  STL.64 [R1+0x3fc8], R8 ;  /* 0x003fc80801007387 */ /* 0x0003e20000100a00 */
[----:B0-----:R-:W-:Y:S01]  /*314d0*/  MOV R10, R7 ;  /* 0x00000007000a7202 */ /* 0x001fe20000000f00 */
[----:B------:R-:W-:Y:S01]  /*314e0*/  IMAD.MOV.U32 R11, RZ, RZ, R6 ;  /* 0x000000ffff0b7224 */ /* 0x000fe200078e0006 */
[----:B-1----:R-:W-:Y:S01]  /*314f0*/  MOV R8, R17 ;  /* 0x0000001100087202 */ /* 0x002fe20000000f00 */
[----:B------:R-:W-:-:S03]  /*31500*/  IMAD.MOV.U32 R9, RZ, RZ, R16 ;  /* 0x000000ffff097224 */ /* 0x000fc600078e0010 */
[----:B------:R-:W-:Y:S02]  /*31510*/  STL.64 [R1+0x3ff0], R10 ;  /* 0x003ff00a01007387 */ /* 0x000fe40000100a00 */
[----:B------:R0:W-:Y:S02]  /*31520*/  STL.64 [R1+0x3fe8], R8 ;  /* 0x003fe80801007387 */ /* 0x0001e40000100a00 */
[----:B0-----:R-:W2:Y:S01]  /*31530*/  LDL.LU R8, [R1+0x130] ;  /* 0x0001300001087983 */ /* 0x001ea20000300800 */
[----:B------:R-:W2:Y:S02]  /*31540*/  LDL.LU R9, [R1+0x134] ;  /* 0x0001340001097983 */ /* 0x000ea40000300800 */
[----:B------:R-:W2:Y:S02]  /*31550*/  LDL.LU R10, [R1+0x138] ;  /* 0x00013800010a7983 */ /* 0x000ea40000300800 */
[----:B------:R-:W2:Y:S01]  /*31560*/  LDL.LU R11, [R1+0x13c] ;  /* 0x00013c00010b7983 */ /* 0x000ea20000300800 */
[----:B----4-:R-:W-:Y:S01]  /*31570*/  STL.64 [R1+0x3fa0], R14 ;  /* 0x003fa00e01007387 */ /* 0x010fe20000100a00 */
[----:B---3--:R0:W-:Y:S03]  /*31580*/  STL.64 [R1+0x3f98], R12 ;  /* 0x003f980c01007387 */ /* 0x0081e60000100a00 */
[----:B--2---:R-:W1:Y:S04]  /*31590*/  LDSM.16.MT88.4 R16, [R0+0x30000] ;  /* 0x030000000010783b */ /* 0x004e680000004200 */
[----:B------:R-:W2:Y:S04]  /*315a0*/  LDSM.16.MT88.4 R20, [R0+0x30080] ;  /* 0x030080000014783b */ /* 0x000ea80000004200 */
[----:B0-----:R-:W3:Y:S01]  /*315b0*/  LDL.LU R12, [R1+0xd0] ;  /* 0x0000d000010c7983 */ /* 0x001ee20000300800 */
[----:B------:R-:W3:Y:S02]  /*315c0*/  LDL.LU R13, [R1+0xd4] ;  /* 0x0000d400010d7983 */ /* 0x000ee40000300800 */
[----:B------:R-:W4:Y:S02]  /*315d0*/  LDL.LU R14, [R1+0xd8] ;  /* 0x0000d800010e7983 */ /* 0x000f240000300800 */
[----:B------:R-:W4:Y:S02]  /*315e0*/  LDL.LU R15, [R1+0xdc] ;  /* 0x0000dc00010f7983 */ /* 0x000f240000300800 */
[----:B----4-:R-:W-:Y:S01]  /*315f0*/  STL.64 [R1+0x3fc0], R14 ;  /* 0x003fc00e01007387 */ /* 0x010fe20000100a00 */
[----:B---3--:R0:W-:Y:S03]  /*31600*/  STL.64 [R1+0x3fb8], R12 ;  /* 0x003fb80c01007387 */ /* 0x0081e60000100a00 */
[----:B0-----:R-:W3:Y:S01]  /*31610*/  LDL.LU R12, [R1+0xe0] ;  /* 0x0000e000010c7983 */ /* 0x001ee20000300800 */
[----:B------:R-:W3:Y:S02]  /*31620*/  LDL.LU R13, [R1+0xe4] ;  /* 0x0000e400010d7983 */ /* 0x000ee40000300800 */
[----:B------:R-:W4:Y:S02]  /*31630*/  LDL.LU R14, [R1+0xe8] ;  /* 0x0000e800010e7983 */ /* 0x000f240000300800 */
[----:B------:R-:W4:Y:S01]  /*31640*/  LDL.LU R15, [R1+0xec] ;  /* 0x0000ec00010f7983 */ /* 0x000f220000300800 */
[----:B------:R-:W-:Y:S01]  /*31650*/  HMMA.16816.F32 R24, R24, R4, R8 ;  /* 0x000000041818723c */ /* 0x000fe20000001808 */
[----:B----4-:R-:W-:Y:S01]  /*31660*/  STL.64 [R1+0x3fe0], R14 ;  /* 0x003fe00e01007387 */ /* 0x010fe20000100a00 */
[----:B---3--:R0:W-:Y:S03]  /*31670*/  STL.64 [R1+0x3fd8], R12 ;  /* 0x003fd80c01007387 */ /* 0x0081e60000100a00 */
[----:B0-----:R-:W3:Y:S01]  /*31680*/  LDL.LU R12, [R1+0x110] ;  /* 0x00011000010c7983 */ /* 0x001ee20000300800 */
[----:B------:R-:W3:Y:S02]  /*31690*/  LDL.LU R13, [R1+0x114] ;  /* 0x00011400010d7983 */ /* 0x000ee40000300800 */
[----:B------:R-:W3:Y:S02]  /*316a0*/  LDL.LU R14, [R1+0x118] ;  /* 0x00011800010e7983 */ /* 0x000ee40000300800 */
[----:B------:R-:W3:Y:S01]  /*316b0*/  LDL.LU R15, [R1+0x11c] ;  /* 0x00011c00010f7983 */ /* 0x000ee20000300800 */
[----:B------:R-:W-:Y:S01]  /*316c0*/  STL [R1+0x3f28], R2 ;  /* 0x003f280201007387 */ /* 0x000fe20000100800 */
[----:B-1----:R-:W-:Y:S02]  /*316d0*/  STL.64 [R1+0x3f50], R18 ;  /* 0x003f501201007387 */ /* 0x002fe40000100a00 */
[----:B------:R0:W-:Y:S02]  /*316e0*/  STL.64 [R1+0x3f48], R16 ;  /* 0x003f481001007387 */ /* 0x0001e40000100a00 */
[----:B0-----:R-:W4:Y:S01]  /*316f0*/  LDL.LU R16, [R1+0x90] ;  /* 0x0000900001107983 */ /* 0x001f220000300800 */
[----:B------:R-:W4:Y:S02]  /*31700*/  LDL.LU R17, [R1+0x94] ;  /* 0x0000940001117983 */ /* 0x000f240000300800 */
[----:B------:R-:W4:Y:S02]  /*31710*/  LDL.LU R18, [R1+0x98] ;  /* 0x0000980001127983 */ /* 0x000f240000300800 */
[----:B------:R-:W4:Y:S01]  /*31720*/  LDL.LU R19, [R1+0x9c] ;  /* 0x00009c0001137983 */ /* 0x000f220000300800 */
[----:B--2---:R-:W-:Y:S01]  /*31730*/  STL.64 [R1+0x3f38], R22 ;  /* 0x003f381601007387 */ /* 0x004fe20000100a00 */
[----:B------:R0:W-:Y:S03]  /*31740*/  STL.64 [R1+0x3f30], R20 ;  /* 0x003f301401007387 */ /* 0x0001e60000100a00 */
[----:B0-----:R-:W2:Y:S01]  /*31750*/  LDL.LU R20, [R1+0x80] ;  /* 0x0000800001147983 */ /* 0x001ea20000300800 */
[----:B------:R-:W-:-:S02]  /*31760*/  MOV R21, R3 ;  /* 0x0000000300157202 */ /* 0x000fc40000000f00 */
[----:B------:R-:W2:Y:S02]  /*31770*/  LDL.LU R3, [R1+0x3ff8] ;  /* 0x003ff80001037983 */ /* 0x000ea40000300800 */
[----:B------:R-:W3:Y:S01]  /*31780*/  LDL.LU.64 R10, [R1+0x3ff0] ;  /* 0x003ff000010a7983 */ /* 0x000ee20000300a00 */
[----:B------:R-:W3:Y:S01]  /*31790*/  LDL.LU.64 R8, [R1+0x3fe8] ;  /* 0x003fe80001087983 */ /* 0x000ee20000300a00 */
[----:B------:R-:W-:Y:S02]  /*317a0*/  STL.64 [R1+0x170], R24 ;  /* 0x0001701801007387 */ /* 0x000fe40000100a00 */
[----:B------:R-:W-:Y:S02]  /*317b0*/  STL.64 [R1+0x178], R26 ;  /* 0x0001781a01007387 */ /* 0x000fe40000100a00 */
[----:B------:R-:W0:Y:S04]  /*317c0*/  LDSM.16.MT88.4 R24, [R0+0x30100] ;  /* 0x030100000018783b */ /* 0x000e280000004200 */
[----:B0-----:R-:W-:Y:S01]  /*317d0*/  STL [R1+0x3f44], R26 ;  /* 0x003f441a01007387 */ /* 0x001fe20000100800 */
[----:B------:R-:W-:Y:S02]  /*317e0*/  STL [R1+0x3f40], R27 ;  /* 0x003f401b01007387 */ /* 0x000fe40000100800 */
[----:B------:R-:W-:Y:S01]  /*317f0*/  IMAD.MOV.U32 R22, RZ, RZ, R29 ;  /* 0x000000ffff167224 */ /* 0x000fe200078e001d */
[----:B------:R-:W-:Y:S01]  /*31800*/  MOV R23, R28 ;  /* 0x0000001c00177202 */ /* 0x000fe20000000f00 */
[-C--:B---3--:R-:W-:Y:S01]  /*31810*/  HMMA.16816.F32 R8, R8, R4.reuse, R12 ;  /* 0x000000040808723c */ /* 0x088fe2000000180c */
[----:B------:R-:W3:Y:S01]  /*31820*/  LDL.LU.64 R14, [R1+0x3fe0] ;  /* 0x003fe000010e7983 */ /* 0x000ee20000300a00 */
[----:B------:R-:W3:Y:S11]  /*31830*/  LDL.LU.64 R12, [R1+0x3fd8] ;  /* 0x003fd800010c7983 */ /* 0x000ef60000300a00 */
[----:B------:R-:W-:Y:S10]  /*31840*/  @!UPT UIADD3 URZ, URZ, URZ, URZ ;  /* 0x0000003f3f3ff290 */ /* 0x000ff4000fffe03f */
[----:B------:R-:W-:Y:S01]  /*31850*/  STL.64 [R1+0x160], R8 ;  /* 0x0001600801007387 */ /* 0x000fe20000100a00 */
[----:B------:R-:W-:Y:S02]  /*31860*/  STL.64 [R1+0x168], R10 ;  /* 0x0001680a01007387 */ /* 0x000fe40000100a00 */
[----:B------:R-:W0:Y:S04]  /*31870*/  LDSM.16.MT88.4 R8, [R0+0x30180] ;  /* 0x030180000008783b */ /* 0x000e280000004200 */
        /* <DEDUP_REMOVED lines=8> */
[----:B------:R-:W3:Y:S01]  /*31900*/  LDL.LU.64 R14, [R1+0x3fc0] ;  /* 0x003fc000010e7983 */ /* 0x000ee20000300a00 */
[----:B------:R-:W3:Y:S11]  /*31910*/  LDL.LU.64 R12, [R1+0x3fb8] ;  /* 0x003fb800010c7983 */ /* 0x000ef60000300a00 */
[----:B------:R-:W-:Y:S10]  /*31920*/  @!UPT UIADD3 URZ, URZ, URZ, URZ ;  /* 0x0000003f3f3ff290 */ /* 0x000ff4000fffe03f */
[----:B------:R-:W-:Y:S01]  /*31930*/  STL.64 [R1+0x150], R8 ;  /* 0x0001500801007387 */ /* 0x000fe20000100a00 */
[----:B------:R0:W-:Y:S03]  /*31940*/  STL.64 [R1+0x158], R10 ;  /* 0x0001580a01007387 */ /* 0x0001e60000100a00 */
[----:B0-----:R-:W3:Y:S01]  /*31950*/  LDL.LU.64 R10, [R1+0x3fb0] ;  /* 0x003fb000010a7983 */ /* 0x001ee20000300a00 */
[----:B------:R-:W3:Y:S02]  /*31960*/  LDL.LU.64 R8, [R1+0x3fa8] ;  /* 0x003fa80001087983 */ /* 0x000ee40000300a00 */
        /* <DEDUP_REMOVED lines=13> */
[----:B------:R-:W-:Y:S02]  /*31a40*/  STL.64 [R1+0x128], R10 ;  /* 0x0001280a01007387 */ /* 0x000fe40000100a00 */
[----:B--2---:R-:W0:Y:S04]  /*31a50*/  LDSM.16.MT88.4 R8, [R3+0x32000] ;  /* 0x032000000308783b */ /* 0x004e280000004200 */
[----:B0-----:R-:W-:Y:S01]  /*31a60*/  IMAD.MOV.U32 R6, RZ, RZ, R10 ;  /* 0x000000ffff067224 */ /* 0x001fe200078e000a */
[----:B------:R-:W-:Y:S01]  /*31a70*/  MOV R0, R11 ;  /* 0x0000000b00007202 */ /* 0x000fe20000000f00 */
[----:B------:R-:W-:Y:S01]  /*31a80*/  IMAD.MOV.U32 R2, RZ, RZ, R8 ;  /* 0x000000ffff027224 */ /* 0x000fe200078e0008 */
[----:B------:R-:W-:Y:S01]  /*31a90*/  MOV R7, R9 ;  /* 0x0000000900077202 */ /* 0x000fe20000000f00 */
[----:B------:R-:W3:Y:S01]  /*31aa0*/  LDL.LU.64 R10, [R1+0x3f70] ;  /* 0x003f7000010a7983 */ /* 0x000ee20000300a00 */
[----:B------:R-:W3:Y:S02]  /*31ab0*/  LDL.LU.64 R8, [R1+0x3f68] ;  /* 0x003f680001087983 */ /* 0x000ee40000300a00 */
[-C--:B---3--:R-:W-:Y:S01]  /*31ac0*/  HMMA.16816.F32 R8, R8, R4.reuse, R12 ;  /* 0x000000040808723c */ /* 0x088fe2000000180c */
[----:B------:R-:W4:Y:S01]  /*31ad0*/  LDL.LU.64 R14, [R1+0x3f60] ;  /* 0x003f6000010e7983 */ /* 0x000f220000300a00 */
[----:B------:R-:W4:Y:S11]  /*31ae0*/  LDL.LU.64 R12, [R1+0x3f58] ;  /* 0x003f5800010c7983 */ /* 0x000f360000300a00 */
[----:B------:R-:W-:Y:S10]  /*31af0*/  @!UPT UIADD3 URZ, URZ, URZ, URZ ;  /* 0x0000003f3f3ff290 */ /* 0x000ff4000fffe03f */
[----:B------:R0:W-:Y:S01]  /*31b00*/  STL.64 [R1+0xe0], R8 ;  /* 0x0000e00801007387 */ /* 0x0001e20000100a00 */
[----:B------:R1:W-:Y:S03]  /*31b10*/  STL.64 [R1+0xe8], R10 ;  /* 0x0000e80a01007387 */ /* 0x0003e60000100a00 */
[----:B0-----:R-:W2:Y:S01]  /*31b20*/  LDL.LU R8, [R1+0x70] ;  /* 0x0000700001087983 */ /* 0x001ea20000300800 */
[----:B------:R-:W2:Y:S02]  /*31b30*/  LDL.LU R9, [R1+0x74] ;  /* 0x0000740001097983 */ /* 0x000ea40000300800 */
[----:B-1----:R-:W2:Y:S02]  /*31b40*/  LDL.LU R10, [R1+0x78] ;  /* 0x00007800010a7983 */ /* 0x002ea40000300800 */
[----:B------:R-:W2:Y:S01]  /*31b50*/  LDL.LU R11, [R1+0x7c] ;  /* 0x00007c00010b7983 */ /* 0x000ea20000300800 */
[-C--:B----4-:R-:W-:Y:S01]  /*31b60*/  HMMA.16816.F32 R12, R12, R4.reuse, R16 ;  /* 0x000000040c0c723c */ /* 0x090fe20000001810 */
[----:B------:R-:W3:Y:S01]  /*31b70*/  LDL.LU.64 R18, [R1+0x3f50] ;  /* 0x003f500001127983 */ /* 0x000ee20000300a00 */
[----:B------:R-:W3:Y:S11]  /*31b80*/  LDL.LU.64 R16, [R1+0x3f48] ;  /* 0x003f480001107983 */ /* 0x000ef60000300a00 */
[----:B------:R-:W-:Y:S10]  /*31b90*/  @!UPT UIADD3 URZ, URZ, URZ, URZ ;  /* 0x0000003f3f3ff290 */ /* 0x000ff4000fffe03f */
[----:B------:R0:W-:Y:S01]  /*31ba0*/  STL.64 [R1+0xb0], R12 ;  /* 0x0000b00c01007387 */ /* 0x0001e20000100a00 */
[----:B------:R1:W-:Y:S02]  /*31bb0*/  STL.64 [R1+0xb8], R14 ;  /* 0x0000b80e01007387 */ /* 0x0003e40000100a00 */
[----:B0-----:R-:W-:Y:S01]  /*31bc0*/  IMAD.MOV.U32 R12, RZ, RZ, R26 ;  /* 0x000000ffff0c7224 */ /* 0x001fe200078e001a */
[----:B------:R-:W-:Y:S01]  /*31bd0*/  MOV R13, R27 ;  /* 0x0000001b000d7202 */ /* 0x000fe20000000f00 */
[----:B------:R-:W4:Y:S01]  /*31be0*/  LDL.LU R26, [R1+0x3f44] ;  /* 0x003f4400011a7983 */ /* 0x000f220000300800 */
[----:B------:R-:W4:Y:S01]  /*31bf0*/  LDL.LU R27, [R1+0x3f40] ;  /* 0x003f4000011b7983 */ /* 0x000f220000300800 */
[-C--:B---3--:R-:W-:Y:S02]  /*31c00*/  HMMA.16816.F32 R16, R16, R4.reuse, R20 ;  /* 0x000000041010723c */ /* 0x088fe40000001814 */
[----:B------:R-:W2:Y:S01]  /*31c10*/  LDL.LU.64 R22, [R1+0x3f38] ;  /* 0x003f380001167983 */ /* 0x000ea20000300a00 */
[----:B------:R-:W2:Y:S01]  /*31c20*/  LDL.LU.64 R20, [R1+0x3f30] ;  /* 0x003f300001147983 */ /* 0x000ea20000300a00 */
[----:B-1----:R-:W-:Y:S01]  /*31c30*/  MOV R15, R28 ;  /* 0x0000001c000f7202 */ /* 0x002fe20000000f00 */
[----:B------:R-:W-:Y:S11]  /*31c40*/  IMAD.MOV.U32 R14, RZ, RZ, R29 ;  /* 0x000000ffff0e7224 */ /* 0x000ff600078e001d */
[----:B------:R-:W-:Y:S07]  /*31c50*/  @!UPT UIADD3 URZ, URZ, URZ, URZ ;  /* 0x0000003f3f3ff290 */ /* 0x000fee000fffe03f */
        /* <DEDUP_REMOVED lines=10> */
[----:B------:R-:W4:Y:S11]  /*31d00*/  LDL.LU R20, [R1+0x60] ;  /* 0x0000600001147983 */ /* 0x000f360000300800 */
[----:B------:R-:W-:Y:S10]  /*31d10*/  @!UPT UIADD3 URZ, URZ, URZ, URZ ;  /* 0x0000003f3f3ff290 */ /* 0x000ff4000fffe03f */
[----:B------:R-:W-:Y:S01]  /*31d20*/  STL.64 [R1+0x130], R8 ;  /* 0x0001300801007387 */ /* 0x000fe20000100a00 */
[----:B------:R-:W-:Y:S02]  /*31d30*/  STL.64 [R1+0x138], R10 ;  /* 0x0001380a01007387 */ /* 0x000fe40000100a00 */
[----:B------:R-:W4:Y:S02]  /*31d40*/  LDL.LU R21, [R1+0x64] ;  /* 0x0000640001157983 */ /* 0x000f240000300800 */
[----:B------:R-:W4:Y:S01]  /*31d50*/  LDL.LU R22, [R1+0x68] ;  /* 0x0000680001167983 */ /* 0x000f220000300800 */
[----:B------:R-:W4:Y:S04]  /*31d60*/  LDL.LU R23, [R1+0x6c] ;  /* 0x00006c0001177983 */ /* 0x000f280000300800 */
[----:B------:R-:W0:Y:S04]  /*31d70*/  LDSM.16.MT88.4 R8, [R3+0x32080] ;  /* 0x032080000308783b */ /* 0x000e280000004200 */
[----:B0-----:R-:W-:Y:S01]  /*31d80*/  STL.64 [R1+0x3f10], R10 ;  /* 0x003f100a01007387 */ /* 0x001fe20000100a00 */
[----:B------:R0:W-:Y:S02]  /*31d90*/  STL.64 [R1+0x3f08], R8 ;  /* 0x003f080801007387 */ /* 0x0001e40000100a00 */
[----:B0-----:R-:W-:Y:S01]  /*31da0*/  IMAD.MOV.U32 R8, RZ, RZ, R2 ;  /* 0x000000ffff087224 */ /* 0x001fe200078e0002 */
[----:B------:R-:W-:Y:S01]  /*31db0*/  MOV R9, R7 ;  /* 0x0000000700097202 */ /* 0x000fe20000000f00 */
[----:B------:R-:W2:Y:S01]  /*31dc0*/  LDL.LU R2, [R1+0x3f28] ;  /* 0x003f280001027983 */ /* 0x000ea20000300800 */
[----:B------:R-:W2:Y:S02]  /*31dd0*/  LDL.LU R7, [R1+0x3f24] ;  /* 0x003f240001077983 */ /* 0x000ea40000300800 */
[----:B------:R-:W-:-:S02]  /*31de0*/  IMAD.MOV.U32 R10, RZ, RZ, R6 ;  /* 0x000000ffff0a7224 */ /* 0x000fc400078e0006 */
[----:B------:R-:W2:Y:S01]  /*31df0*/  LDL.LU R6, [R1+0x3f20] ;  /* 0x003f200001067983 */ /* 0x000ea20000300800 */
[-C--:B---3--:R-:W-:Y:S08]  /*31e00*/  HMMA.16816.F32 R12, R12, R4.reuse, R16 ;  /* 0x000000040c0c723c */ /* 0x088ff00000001810 */
[----:B----4-:R-:W-:Y:S01]  /*31e10*/  HMMA.16816.F32 R20, R24, R4, R20 ;  /* 0x000000041814723c */ /* 0x010fe20000001814 */
[----:B------:R-:W0:Y:S04]  /*31e20*/  LDSM.16.MT88.4 R24, [R3+0x32100] ;  /* 0x032100000318783b */ /* 0x000e280000004200 */
[----:B0-----:R-:W-:Y:S11]  /*31e30*/  STL.64 [R1+0x3f00], R26 ;  /* 0x003f001a01007387 */ /* 0x001ff60000100a00 */
[----:B------:R-:W-:Y:S07]  /*31e40*/  @!UPT UIADD3 URZ, URZ, URZ, URZ ;  /* 0x0000003f3f3ff290 */ /* 0x000fee000fffe03f */
[----:B------:R-:W-:Y:S02]  /*31e50*/  STL.64 [R1+0x110], R20 ;  /* 0x0001101401007387 */ /* 0x000fe40000100a00 */
[----:B------:R-:W-:Y:S02]  /*31e60*/  STL.64 [R1+0x118], R22 ;  /* 0x0001181601007387 */ /* 0x000fe40000100a00 */
[----:B------:R0:W-:Y:S02]  /*31e70*/  STL.64 [R1+0x3ef8], R24 ;  /* 0x003ef81801007387 */ /* 0x0001e40000100a00 */
[----:B0-----:R-:W3:Y:S01]  /*31e80*/  LDL.LU R24, [R1+0x1b0] ;  /* 0x0001b00001187983 */ /* 0x001ee20000300800 */
[----:B------:R-:W-:Y:S02]  /*31e90*/  STL.64 [R1+0x100], R12 ;  /* 0x0001000c01007387 */ /* 0x000fe40000100a00 */
[----:B------:R-:W-:Y:S02]  /*31ea0*/  STL.64 [R1+0x108], R14 ;  /* 0x0001080e01007387 */ /* 0x000fe40000100a00 */
[----:B------:R-:W0:Y:S04]  /*31eb0*/  LDSM.16.MT88.4 R12, [R3+0x32180] ;  /* 0x03218000030c783b */ /* 0x000e280000004200 */
[----:B------:R-:W3:Y:S01]  /*31ec0*/  LDL.LU R25, [R1+0x1b4] ;  /* 0x0001b40001197983 */ /* 0x000ee20000300800 */
[----:B------:R-:W3:Y:S02]  /*31ed0*/  LDL.LU R26, [R1+0x1b8] ;  /* 0x0001b800011a7983 */ /* 0x000ee40000300800 */
[----:B------:R-:W3:Y:S01]  /*31ee0*/  LDL.LU R27, [R1+0x1bc] ;  /* 0x0001bc00011b7983 */ /* 0x000ee20000300800 */
[----:B0-----:R2:W-:Y:S01]  /*31ef0*/  STL [R1+0x3ef4], R12 ;  /* 0x003ef40c01007387 */ /* 0x0015e20000100800 */
[----:B------:R0:W-:Y:S02]  /*31f00*/  STL [R1+0x3ef0], R13 ;  /* 0x003ef00d01007387 */ /* 0x0001e40000100800 */
[----:B------:R1:W-:Y:S02]  /*31f10*/  STL [R1+0x3eec], R14 ;  /* 0x003eec0e01007387 */ /* 0x0003e40000100800 */
[----:B------:R4:W-:Y:S02]  /*31f20*/  STL [R1+0x3ee8], R15 ;  /* 0x003ee80f01007387 */ /* 0x0009e40000100800 */
[----:B--2---:R-:W-:Y:S01]  /*31f30*/  IMAD.MOV.U32 R12, RZ, RZ, R6 ;  /* 0x000000ffff0c7224 */ /* 0x004fe200078e0006 */
[----:B0-----:R-:W-:Y:S01]  /*31f40*/  MOV R13, R7 ;  /* 0x00000007000d7202 */ /* 0x001fe20000000f00 */
[----:B------:R-:W2:Y:S01]  /*31f50*/  LDL.LU R6, [R1+0x3f1c] ;  /* 0x003f1c0001067983 */ /* 0x000ea20000300800 */
[----:B------:R-:W2:Y:S02]  /*31f60*/  LDL.LU R7, [R1+0x3f18] ;  /* 0x003f180001077983 */ /* 0x000ea40000300800 */
[----:B-1----:R-:W2:Y:S02]  /*31f70*/  LDL.LU R14, [R1+0x48] ;  /* 0x00004800010e7983 */ /* 0x002ea40000300800 */
[----:B----4-:R-:W2:Y:S01]  /*31f80*/  LDL.LU R15, [R1+0x4c] ;  /* 0x00004c00010f7983 */ /* 0x010ea20000300800 */
[----:B------:R-:W-:-:S02]  /*31f90*/  MOV R11, R0 ;  /* 0x00000000000b7202 */ /* 0x000fc40000000f00 */
[----:B------:R-:W0:Y:S04]  /*31fa0*/  S2R R0, SR_TID.X ;  /* 0x0000000000007919 */ /* 0x000e280000002100 */
[----:B------:R-:W1:Y:S01]  /*31fb0*/  S2R R18, SR_TID.X ;  /* 0x0000000000127919 */ /* 0x000e620000002100 */
[----:B0-----:R-:W-:Y:S02]  /*31fc0*/  LOP3.LUT R0, R0, 0x7, RZ, 0xc0, !PT ;  /* 0x0000000700007812 */ /* 0x001fe400078ec0ff */
[C---:B-1----:R-:W-:Y:S01]  /*31fd0*/  LOP3.LUT R19, R18.reuse, 0x10, RZ, 0xc0, !PT ;  /* 0x0000001012137812 */ /* 0x042fe200078ec0ff */
[----:B------:R-:W-:Y:S02]  /*31fe0*/  IMAD.SHL.U32 R18, R18, 0x2, RZ ;  /* 0x0000000212127824 */ /* 0x000fe400078e00ff */
[----:B------:R-:W-:Y:S01]  /*31ff0*/  IMAD R0, R0, 0x210, RZ ;  /* 0x0000021000007824 */ /* 0x000fe200078e02ff */
[----:B------:R-:W-:-:S04]  /*32000*/  SHF.L.U32 R19, R19, 0x8, RZ ;  /* 0x0000000813137819 */ /* 0x000fc800000006ff */
[----:B------:R-:W-:-:S04]  /*32010*/  LOP3.LUT R0, R0, 0x10, R18, 0x78, !PT ;  /* 0x0000001000007812 */ /* 0x000fc800078e7812 */
[----:B------:R-:W-:-:S04]  /*32020*/  LOP3.LUT R0, R0, R19, RZ, 0xfc, !PT ;  /* 0x0000001300007212 */ /* 0x000fc800078efcff */
[----:B------:R-:W-:-:S05]  /*32030*/  LOP3.LUT R0, R0, 0x20, RZ, 0x3c, !PT ;  /* 0x0000002000007812 */ /* 0x000fca00078e3cff */
[----:B------:R-:W0:Y:S04]  /*32040*/  LDSM.16.MT88.4 R16, [R0+0x32000] ;  /* 0x032000000010783b */ /* 0x000e280000004200 */
[----:B------:R-:W-:Y:S04]  /*32050*/  STL [R1+0x3eb8], R3 ;  /* 0x003eb80301007387 */ /* 0x000fe80000100800 */
[----:B------:R-:W1:Y:S04]  /*32060*/  LDSM.16.MT88.4 R20, [R0+0x32080] ;  /* 0x032080000014783b */ /* 0x000e680000004200 */
[----:B0-----:R-:W-:Y:S01]  /*32070*/  STL.64 [R1+0x3ee0], R18 ;  /* 0x003ee01201007387 */ /* 0x001fe20000100a00 */
[----:B------:R2:W-:Y:S02]  /*32080*/  STL.64 [R1+0x3ed8], R16 ;  /* 0x003ed81001007387 */ /* 0x0005e40000100a00 */
[----:B-1----:R-:W-:Y:S02]  /*32090*/  STL.64 [R1+0x3ed0], R22 ;  /* 0x003ed01601007387 */ /* 0x002fe40000100a00 */
[----:B------:R-:W-:Y:S01]  /*320a0*/  STL.64 [R1+0x3ec8], R20 ;  /* 0x003ec81401007387 */ /* 0x000fe20000100a00 */
[----:B--2---:R-:W-:Y:S01]  /*320b0*/  HMMA.16816.F32 R16, R8, R6, R12 ;  /* 0x000000060810723c */ /* 0x004fe2000000180c */
[----:B------:R-:W0:Y:S06]  /*320c0*/  LDSM.16.MT88.4 R8, [R0+0x32100] ;  /* 0x032100000008783b */ /* 0x000e2c0000004200 */
[----:B0-----:R-:W-:Y:S01]  /*320d0*/  IMAD.MOV.U32 R12, RZ, RZ, R8 ;  /* 0x000000ffff0c7224 */ /* 0x001fe200078e0008 */
[----:B------:R-:W-:Y:S01]  /*320e0*/  MOV R13, R9 ;  /* 0x00000009000d7202 */ /* 0x000fe20000000f00 */
[----:B------:R-:W-:Y:S01]  /*320f0*/  IMAD.MOV.U32 R14, RZ, RZ, R10 ;  /* 0x000000ffff0e7224 */ /* 0x000fe200078e000a */
[----:B------:R-:W-:-:S02]  /*32100*/  MOV R15, R11 ;  /* 0x0000000b000f7202 */ /* 0x000fc40000000f00 */
[----:B------:R-:W0:Y:S11]  /*32110*/  LDSM.16.MT88.4 R8, [R0+0x32180] ;  /* 0x032180000008783b */ /* 0x000e360000004200 */
[----:B------:R-:W-:Y:S01]  /*32120*/  STL.64 [R1+0xd0], R16 ;  /* 0x0000d01001007387 */ /* 0x000fe20000100a00 */
[----:B------:R0:W-:Y:S02]  /*32130*/  STL.64 [R1+0xd8], R18 ;  /* 0x0000d81201007387 */ /* 0x0001e40000100a00 */
        /* <DEDUP_REMOVED lines=8> */
[----:B------:R-:W-:Y:S02]  /*321c0*/  MOV R20, R11 ;  /* 0x0000000b00147202 */ /* 0x000fe40000000f00 */
[----:B------:R-:W0:Y:S02]  /*321d0*/  LDSM.16.MT88.4 R8, [R2+0x32080] ;  /* 0x032080000208783b */ /* 0x000e240000004200 */
[----:B0-----:R-:W-:Y:S01]  /*321e0*/  IMAD.MOV.U32 R5, RZ, RZ, R10 ;  /* 0x000000ffff057224 */ /* 0x001fe200078e000a */
[----:B------:R-:W-:Y:S01]  /*321f0*/  MOV R4, R11 ;  /* 0x0000000b00047202 */ /* 0x000fe20000000f00 */
[----:B------:R-:W-:Y:S01]  /*32200*/  IMAD.MOV.U32 R28, RZ, RZ, R8 ;  /* 0x000000ffff1c7224 */ /* 0x000fe200078e0008 */
[----:B------:R-:W-:Y:S01]  /*32210*/  MOV R29, R9 ;  /* 0x00000009001d7202 */ /* 0x000fe20000000f00 */
[----:B------:R-:W3:Y:S01]  /*32220*/  LDL.LU.64 R10, [R1+0x3f10] ;  /* 0x003f1000010a7983 */ /* 0x000ee20000300a00 */
[----:B------:R-:W3:Y:S03]  /*32230*/  LDL.LU.64 R8, [R1+0x3f08] ;  /* 0x003f080001087983 */ /* 0x000ee60000300a00 */
[----:B------:R-:W-:Y:S01]  /*32240*/  STL [R1+0x3ec4], R29 ;  /* 0x003ec41d01007387 */ /* 0x000fe20000100800 */
[----:B------:R-:W-:Y:S01]  /*32250*/  STL [R1+0x3ec0], R5 ;  /* 0x003ec00501007387 */ /* 0x000fe20000100800 */
[-C--:B---3--:R-:W-:Y:S02]  /*32260*/  HMMA.16816.F32 R24, R8, R6.reuse, R24 ;  /* 0x000000060818723c */ /* 0x088fe40000001818 */
        /* <DEDUP_REMOVED lines=11> */
[----:B------:R-:W-:Y:S01]  /*32320*/  MOV R5, R25 ;  /* 0x0000001900057202 */ /* 0x000fe20000000f00 */
[----:B------:R-:W2:Y:S01]  /*32330*/  LDL.LU.64 R26, [R1+0x3f00] ;  /* 0x003f0000011a7983 */ /* 0x000ea20000300a00 */
[----:B------:R-:W2:Y:S02]  /*32340*/  LDL.LU.64 R24, [R1+0x3ef8] ;  /* 0x003ef80001187983 */ /* 0x000ea40000300a00 */
[----:B--2---:R-:W-:Y:S01]  /*32350*/  HMMA.16816.F32 R8, R24, R6, R8 ;  /* 0x000000061808723c */ /* 0x004fe20000001808 */
[----:B------:R-:W2:Y:S11]  /*32360*/  LDL.LU R24, [R1+0xb0] ;  /* 0x0000b00001187983 */ /* 0x000eb60000300800 */
[----:B------:R-:W-:Y:S11]  /*32370*/  @!UPT UIADD3 URZ, URZ, URZ, URZ ;  /* 0x0000003f3f3ff290 */ /* 0x000ff6000fffe03f */
[----:B------:R-:W-:Y:S01]  /*32380*/  STL.64 [R1+0x90], R8 ;  /* 0x0000900801007387 */ /* 0x000fe20000100a00 */
[----:B------:R-:W-:Y:S02]  /*32390*/  STL.64 [R1+0x98], R10 ;  /* 0x0000980a01007387 */ /* 0x000fe40000100a00 */
[----:B------:R-:W2:Y:S02]  /*323a0*/  LDL.LU R25, [R1+0xb4] ;  /* 0x0000b40001197983 */ /* 0x000ea40000300800 */
[----:B------:R-:W3:Y:S01]  /*323b0*/  LDL.LU R26, [R1+0xb8] ;  /* 0x0000b800011a7983 */ /* 0x000ee20000300800 */
[----:B------:R-:W3:Y:S04]  /*323c0*/  LDL.LU R27, [R1+0xbc] ;  /* 0x0000bc00011b7983 */ /* 0x000ee80000300800 */
[----:B------:R-:W0:Y:S04]  /*323d0*/  LDSM.16.MT88.4 R8, [R2+0x32180] ;  /* 0x032180000208783b */ /* 0x000e280000004200 */
[----:B---3--:R-:W-:Y:S01]  /*323e0*/  STL.64 [R1+0x3e48], R26 ;  /* 0x003e481a01007387 */ /* 0x008fe20000100a00 */
[----:B--2---:R1:W-:Y:S03]  /*323f0*/  STL.64 [R1+0x3e40], R24 ;  /* 0x003e401801007387 */ /* 0x0043e60000100a00 */
[----:B-1----:R-:W2:Y:S01]  /*32400*/  LDL.LU R24, [R1+0x120] ;  /* 0x0001200001187983 */ /* 0x002ea20000300800 */
[----:B------:R-:W2:Y:S02]  /*32410*/  LDL.LU R25, [R1+0x124] ;  /* 0x0001240001197983 */ /* 0x000ea40000300800 */
[----:B------:R-:W3:Y:S02]  /*32420*/  LDL.LU R26, [R1+0x128] ;  /* 0x00012800011a7983 */ /* 0x000ee40000300800 */
[----:B------:R-:W3:Y:S02]  /*32430*/  LDL.LU R27, [R1+0x12c] ;  /* 0x00012c00011b7983 */ /* 0x000ee40000300800 */
[----:B---3--:R1:W-:Y:S01]  /*32440*/  STL.64 [R1+0x3e58], R26 ;  /* 0x003e581a01007387 */ /* 0x0083e20000100a00 */
[----:B--2---:R2:W-:Y:S02]  /*32450*/  STL.64 [R1+0x3e50], R24 ;  /* 0x003e501801007387 */ /* 0x0045e40000100a00 */
[----:B-1----:R-:W-:Y:S01]  /*32460*/  IMAD.MOV.U32 R26, RZ, RZ, R21 ;  /* 0x000000ffff1a7224 */ /* 0x002fe200078e0015 */
[----:B------:R-:W-:Y:S01]  /*32470*/  MOV R27, R20 ;  /* 0x00000014001b7202 */ /* 0x000fe20000000f00 */
[----:B--2---:R-:W-:Y:S01]  /*32480*/  IMAD.MOV.U32 R24, RZ, RZ, R23 ;  /* 0x000000ffff187224 */ /* 0x004fe200078e0017 */
[----:B------:R-:W-:-:S03]  /*32490*/  MOV R25, R22 ;  /* 0x0000001600197202 */ /* 0x000fc60000000f00 */
[----:B------:R1:W-:Y:S02]  /*324a0*/  STL.64 [R1+0x3e78], R26 ;  /* 0x003e781a01007387 */ /* 0x0003e40000100a00 */
[----:B------:R2:W-:Y:S01]  /*324b0*/  STL.64 [R1+0x3e70], R24 ;  /* 0x003e701801007387 */ /* 0x0005e20000100a00 */
[----:B-1----:R-:W-:Y:S01]  /*324c0*/  MOV R27, R16 ;  /* 0x00000010001b7202 */ /* 0x002fe20000000f00 */
[----:B------:R-:W-:Y:S01]  /*324d0*/  IMAD.MOV.U32 R26, RZ, RZ, R17 ;  /* 0x000000ffff1a7224 */ /* 0x000fe200078e0011 */
[----:B------:R-:W3:Y:S01]  /*324e0*/  LDL.LU R16, [R1+0x190] ;  /* 0x0001900001107983 */ /* 0x000ee20000300800 */
[----:B--2---:R-:W-:Y:S01]  /*324f0*/  MOV R25, R18 ;  /* 0x0000001200197202 */ /* 0x004fe20000000f00 */
[----:B------:R-:W3:Y:S02]  /*32500*/  LDL.LU R17, [R1+0x194] ;  /* 0x0001940001117983 */ /* 0x000ee40000300800 */
[----:B------:R-:W-:Y:S01]  /*32510*/  IMAD.MOV.U32 R24, RZ, RZ, R19 ;  /* 0x000000ffff187224 */ /* 0x000fe200078e0013 */
[----:B------:R-:W3:Y:S01]  /*32520*/  LDL.LU R18, [R1+0x198] ;  /* 0x0001980001127983 */ /* 0x000ee20000300800 */
[----:B------:R-:W3:Y:S02]  /*32530*/  LDL.LU R19, [R1+0x19c] ;  /* 0x00019c0001137983 */ /* 0x000ee40000300800 */
[----:B------:R-:W2:Y:S02]  /*32540*/  LDL.LU R20, [R1+0x180] ;  /* 0x0001800001147983 */ /* 0x000ea40000300800 */
[----:B------:R-:W2:Y:S01]  /*32550*/  LDL.LU R21, [R1+0x184] ;  /* 0x0001840001157983 */ /* 0x000ea20000300800 */
[----:B------:R-:W2:Y:S01]  /*32560*/  LDL.LU R22, [R1+0x188] ;  /* 0x0001880001167983 */ /* 0x000ea20000300800 */
[----:B------:R-:W2:Y:S02]  /*32570*/  LDL.LU R23, [R1+0x18c] ;  /* 0x00018c0001177983 */ /* 0x000ea40000300800 */
[----:B------:R-:W-:Y:S02]  /*32580*/  STL.64 [R1+0x3e98], R26 ;  /* 0x003e981a01007387 */ /* 0x000fe40000100a00 */
[----:B------:R1:W-:Y:S02]  /*32590*/  STL.64 [R1+0x3e90], R24 ;  /* 0x003e901801007387 */ /* 0x0003e40000100a00 */
[----:B-1----:R-:W-:Y:S01]  /*325a0*/  IMAD.MOV.U32 R24, RZ, RZ, R12 ;  /* 0x000000ffff187224 */ /* 0x002fe200078e000c */
[----:B------:R-:W-:Y:S01]  /*325b0*/  MOV R25, R13 ;  /* 0x0000000d00197202 */ /* 0x000fe20000000f00 */
[----:B------:R-:W3:Y:S01]  /*325c0*/  LDL.LU R12, [R1+0x3ef4] ;  /* 0x003ef400010c7983 */ /* 0x000ee20000300800 */
[----:B------:R-:W3:Y:S02]  /*325d0*/  LDL.LU R13, [R1+0x3ef0] ;  /* 0x003ef000010d7983 */ /* 0x000ee40000300800 */
[----:B------:R-:W-:Y:S01]  /*325e0*/  IMAD.MOV.U32 R26, RZ, RZ, R14 ;  /* 0x000000ffff1a7224 */ /* 0x000fe200078e000e */
[----:B------:R-:W-:Y:S01]  /*325f0*/  MOV R27, R15 ;  /* 0x0000000f001b7202 */ /* 0x000fe20000000f00 */
[----:B------:R-:W3:Y:S01]  /*32600*/  LDL.LU R14, [R1+0x3eec] ;  /* 0x003eec00010e7983 */ /* 0x000ee20000300800 */
[----:B------:R-:W3:Y:S02]  /*32610*/  LDL.LU R15, [R1+0x3ee8] ;  /* 0x003ee800010f7983 */ /* 0x000ee40000300800 */
[----:B0-----:R-:W-:Y:S02]  /*32620*/  STL.64 [R1+0x3e68], R10 ;  /* 0x003e680a01007387 */ /* 0x001fe40000100a00 */
[----:B------:R0:W-:Y:S02]  /*32630*/  STL.64 [R1+0x3e60], R8 ;  /* 0x003e600801007387 */ /* 0x0001e40000100a00 */
[----:B0-----:R-:W4:Y:S01]  /*32640*/  LDL.LU R8, [R1+0x140] ;  /* 0x0001400001087983 */ /* 0x001f220000300800 */
[----:B------:R-:W4:Y:S02]  /*32650*/  LDL.LU R9, [R1+0x144] ;  /* 0x0001440001097983 */ /* 0x000f240000300800 */
[----:B------:R-:W2:Y:S02]  /*32660*/  LDL.LU R10, [R1+0x148] ;  /* 0x00014800010a7983 */ /* 0x000ea40000300800 */
[----:B------:R-:W2:Y:S02]  /*32670*/  LDL.LU R11, [R1+0x14c] ;  /* 0x00014c00010b7983 */ /* 0x000ea40000300800 */
[----:B--2---:R-:W-:Y:S01]  /*32680*/  STL.64 [R1+0x3e88], R10 ;  /* 0x003e880a01007387 */ /* 0x004fe20000100a00 */
[----:B----4-:R0:W-:Y:S03]  /*32690*/  STL.64 [R1+0x3e80], R8 ;  /* 0x003e800801007387 */ /* 0x0101e60000100a00 */
[----:B0-----:R-:W2:Y:S01]  /*326a0*/  LDL.LU R8, [R1+0x150] ;  /* 0x0001500001087983 */ /* 0x001ea20000300800 */
[----:B------:R-:W2:Y:S02]  /*326b0*/  LDL.LU R9, [R1+0x154] ;  /* 0x0001540001097983 */ /* 0x000ea40000300800 */
[----:B------:R-:W4:Y:S02]  /*326c0*/  LDL.LU R10, [R1+0x158] ;  /* 0x00015800010a7983 */ /* 0x000f240000300800 */
[----:B------:R-:W4:Y:S01]  /*326d0*/  LDL.LU R11, [R1+0x15c] ;  /* 0x00015c00010b7983 */ /* 0x000f220000300800 */
[-C--:B---3--:R-:W-:Y:S01]  /*326e0*/  HMMA.16816.F32 R12, R12, R6.reuse, R16 ;  /* 0x000000060c0c723c */ /* 0x088fe20000001810 */
[----:B----4-:R-:W-:Y:S01]  /*326f0*/  STL.64 [R1+0x3ea8], R10 ;  /* 0x003ea80a01007387 */ /* 0x010fe20000100a00 */
        /* <DEDUP_REMOVED lines=9> */
[----:B------:R1:W-:Y:S04]  /*32790*/  STL.64 [R1+0x78], R14 ;  /* 0x0000780e01007387 */ /* 0x0003e80000100a00 */
[----:B0-----:R-:W4:Y:S01]  /*327a0*/  LDL.LU R12, [R1+0x170] ;  /* 0x00017000010c7983 */ /* 0x001f220000300800 */
[----:B------:R-:W4:Y:S02]  /*327b0*/  LDL.LU R13, [R1+0x174] ;  /* 0x00017400010d7983 */ /* 0x000f240000300800 */
[----:B-1----:R-:W4:Y:S02]  /*327c0*/  LDL.LU R14, [R1+0x178] ;  /* 0x00017800010e7983 */ /* 0x002f240000300800 */
[----:B------:R-:W4:Y:S01]  /*327d0*/  LDL.LU R15, [R1+0x17c] ;  /* 0x00017c00010f7983 */ /* 0x000f220000300800 */
[-C--:B---3--:R-:W-:Y:S01]  /*327e0*/  HMMA.16816.F32 R16, R16, R6.reuse, R20 ;  /* 0x000000061010723c */ /* 0x088fe20000001814 */
[----:B------:R-:W4:Y:S01]  /*327f0*/  LDL.LU.64 R22, [R1+0x3ed0] ;  /* 0x003ed00001167983 */ /* 0x000f220000300a00 */
[----:B------:R-:W4:Y:S11]  /*32800*/  LDL.LU.64 R20, [R1+0x3ec8] ;  /* 0x003ec80001147983 */ /* 0x000f360000300a00 */
[----:B------:R-:W-:Y:S10]  /*32810*/  @!UPT UIADD3 URZ, URZ, URZ, URZ ;  /* 0x0000003f3f3ff290 */ /* 0x000ff4000fffe03f */
[----:B------:R0:W-:Y:S01]  /*32820*/  STL.64 [R1+0x60], R16 ;  /* 0x0000601001007387 */ /* 0x0001e20000100a00 */
[----:B------:R1:W-:Y:S02]  /*32830*/  STL.64 [R1+0x68], R18 ;  /* 0x0000681201007387 */ /* 0x0003e40000100a00 */
[----:B0-----:R-:W-:Y:S02]  /*32840*/  IMAD.MOV.U32 R16, RZ, RZ, R29 ;  /* 0x000000ffff107224 */ /* 0x001fe400078e001d */
[----:B------:R-:W3:Y:S01]  /*32850*/  LDL.LU R29, [R1+0x3ec4] ;  /* 0x003ec400011d7983 */ /* 0x000ee20000300800 */
[----:B--2---:R-:W-:Y:S01]  /*32860*/  HMMA.16816.F32 R24, R24, R6, R8 ;  /* 0x000000061818723c */ /* 0x004fe20000001808 */
[----:B------:R-:W-:Y:S01]  /*32870*/  MOV R17, R5 ;  /* 0x0000000500117202 */ /* 0x000fe20000000f00 */
[----:B-1----:R-:W-:Y:S01]  /*32880*/  IMAD.MOV.U32 R18, RZ, RZ, R0 ;  /* 0x000000ffff127224 */ /* 0x002fe200078e0000 */
[----:B------:R-:W2:Y:S01]  /*32890*/  LDL.LU R5, [R1+0x3ec0] ;  /* 0x003ec00001057983 */ /* 0x000ea20000300800 */
[----:B------:R-:W2:Y:S01]  /*328a0*/  LDL.LU R0, [R1+0x3ebc] ;  /* 0x003ebc0001007983 */ /* 0x000ea20000300800 */
[----:B------:R-:W-:-:S02]  /*328b0*/  MOV R19, R3 ;  /* 0x0000000300137202 */ /* 0x000fc40000000f00 */
[----:B------:R-:W2:Y:S01]  /*328c0*/  LDL.LU R3, [R1+0x3eb8] ;  /* 0x003eb80001037983 */ /* 0x000ea20000300800 */
[----:B----4-:R-:W-:Y:S07]  /*328d0*/  HMMA.16816.F32 R12, R20, R6, R12 ;  /* 0x00000006140c723c */ /* 0x010fee000000180c */
[----:B------:R-:W-:Y:S02]  /*328e0*/  IMAD.MOV.U32 R20, RZ, RZ, R28 ;  /* 0x000000ffff147224 */ /* 0x000fe400078e001c */
[----:B------:R-:W3:Y:S11]  /*328f0*/  LDL.LU R28, [R1+0x3eb4] ;  /* 0x003eb400011c7983 */ /* 0x000ef60000300800 */
[----:B------:R-:W-:Y:S03]  /*32900*/  @!UPT UIADD3 URZ, URZ, URZ, URZ ;  /* 0x0000003f3f3ff290 */ /* 0x000fe6000fffe03f */
[----:B------:R-:W-:Y:S01]  /*32910*/  STL.64 [R1+0x80], R12 ;  /* 0x0000800c01007387 */ /* 0x000fe20000100a00 */
[----:B------:R-:W-:Y:S01]  /*32920*/  STL.64 [R1+0x88], R14 ;  /* 0x0000880e01007387 */ /* 0x000fe20000100a00 */
[----:B---3--:R-:W-:Y:S02]  /*32930*/  MOV R21, R29 ;  /* 0x0000001d00157202 */ /* 0x008fe40000000f00 */
[----:B------:R-:W3:Y:S01]  /*32940*/  LDL.LU R29, [R1+0x3eb0] ;  /* 0x003eb000011d7983 */ /* 0x000ee20000300800 */
[----:B------:R-:W3:Y:S02]  /*32950*/  LDL.LU.64 R10, [R1+0x3ea8] ;  /* 0x003ea800010a7983 */ /* 0x000ee40000300a00 */
[----:B------:R-:W3:Y:S02]  /*32960*/  LDL.LU.64 R8, [R1+0x3ea0] ;  /* 0x003ea00001087983 */ /* 0x000ee40000300a00 */
[----:B------:R-:W-:Y:S01]  /*32970*/  STL.64 [R1+0xa0], R24 ;  /* 0x0000a01801007387 */ /* 0x000fe20000100a00 */
[----:B------:R0:W-:Y:S01]  /*32980*/  STL.64 [R1+0xa8], R26 ;  /* 0x0000a81a01007387 */ /* 0x0001e20000100a00 */
[----:B--2---:R-:W-:Y:S01]  /*32990*/  IMAD.MOV.U32 R22, RZ, RZ, R5 ;  /* 0x000000ffff167224 */ /* 0x004fe200078e0005 */
[----:B------:R-:W-:-:S02]  /*329a0*/  MOV R23, R4 ;  /* 0x0000000400177202 */ /* 0x000fc40000000f00 */
[----:B------:R-:W-:Y:S04]  /*329b0*/  LDSM.16.MT88.4 R12, [R0+0x32000] ;  /* 0x03200000000c783b */ /* 0x000fe80000004200 */
[----:B0-----:R-:W3:Y:S01]  /*329c0*/  LDL.LU.64 R26, [R1+0x3e98] ;  /* 0x003e9800011a7983 */ /* 0x001ee20000300a00 */
[----:B------:R-:W3:Y:S02]  /*329d0*/  LDL.LU.64 R24, [R1+0x3e90] ;  /* 0x003e900001187983 */ /* 0x000ee40000300a00 */
[-C--:B---3--:R-:W-:Y:S01]  /*329e0*/  HMMA.16816.F32 R24, R24, R6.reuse, R8 ;  /* 0x000000061818723c */ /* 0x088fe20000001808 */
[----:B------:R-:W2:Y:S01]  /*329f0*/  LDL.LU.64 R10, [R1+0x3e88] ;  /* 0x003e8800010a7983 */ /* 0x000ea20000300a00 */
[----:B------:R-:W2:Y:S11]  /*32a00*/  LDL.LU.64 R8, [R1+0x3e80] ;  /* 0x003e800001087983 */ /* 0x000eb60000300a00 */
[----:B------:R-:W-:Y:S10]  /*32a10*/  @!UPT UIADD3 URZ, URZ, URZ, URZ ;  /* 0x0000003f3f3ff290 */ /* 0x000ff4000fffe03f */
[----:B------:R-:W-:Y:S01]  /*32a20*/  STL [R1+0x54], R25 ;  /* 0x0000541901007387 */ /* 0x000fe20000100800 */
[----:B------:R0:W-:Y:S02]  /*32a30*/  STL.64 [R1+0x58], R26 ;  /* 0x0000581a01007387 */ /* 0x0001e40000100a00 */
[----:B------:R-:W-:Y:S01]  /*32a40*/  IMAD.MOV.U32 R2, RZ, RZ, R24 ;  /* 0x000000ffff027224 */ /* 0x000fe200078e0018 */
[----:B0-----:R-:W2:Y:S01]  /*32a50*/  LDL.LU.64 R26, [R1+0x3e78] ;  /* 0x003e7800011a7983 */ /* 0x001ea20000300a00 */
[----:B------:R-:W2:Y:S03]  /*32a60*/  LDL.LU.64 R24, [R1+0x3e70] ;  /* 0x003e700001187983 */ /* 0x000ea60000300a00 */
[----:B------:R-:W-:Y:S01]  /*32a70*/  STL [R1+0x3df4], R2 ;  /* 0x003df40201007387 */ /* 0x000fe20000100800 */
[-C--:B--2---:R-:W-:Y:S01]  /*32a80*/  HMMA.16816.F32 R24, R24, R6.reuse, R8 ;  /* 0x000000061818723c */ /* 0x084fe20000001808 */
[----:B------:R-:W2:Y:S01]  /*32a90*/  LDL.LU.64 R10, [R1+0x3e68] ;  /* 0x003e6800010a7983 */ /* 0x000ea20000300a00 */
[----:B------:R-:W2:Y:S11]  /*32aa0*/  LDL.LU.64 R8, [R1+0x3e60] ;  /* 0x003e600001087983 */ /* 0x000eb60000300a00 */
[----:B------:R-:W-:Y:S10]  /*32ab0*/  @!UPT UIADD3 URZ, URZ, URZ, URZ ;  /* 0x0000003f3f3ff290 */ /* 0x000ff4000fffe03f */
[----:B------:R-:W-:Y:S01]  /*32ac0*/  STL.64 [R1+0x150], R24 ;  /* 0x0001501801007387 */ /* 0x000fe20000100a00 */
[----:B------:R0:W-:Y:S03]  /*32ad0*/  STL.64 [R1+0x158], R26 ;  /* 0x0001581a01007387 */ /* 0x0001e60000100a00 */
[----:B0-----:R-:W3:Y:S01]  /*32ae0*/  LDL.LU.64 R26, [R1+0x3e58] ;  /* 0x003e5800011a7983 */ /* 0x001ee20000300a00 */
[----:B------:R-:W3:Y:S02]  /*32af0*/  LDL.LU.64 R24, [R1+0x3e50] ;  /* 0x003e500001187983 */ /* 0x000ee40000300a00 */
[-C--:B---3--:R-:W-:Y:S01]  /*32b00*/  HMMA.16816.F32 R20, R20, R6.reuse, R24 ;  /* 0x000000061414723c */ /* 0x088fe20000001818 */
        /* <DEDUP_REMOVED lines=8> */
[----:B0-----:R-:W3:Y:S01]  /*32b90*/  LDL.LU R20, [R1+0xe0] ;  /* 0x0000e00001147983 */ /* 0x001ee20000300800 */
[----:B------:R-:W3:Y:S02]  /*32ba0*/  LDL.LU R21, [R1+0xe4] ;  /* 0x0000e40001157983 */ /* 0x000ee40000300800 */
[----:B------:R-:W3:Y:S02]  /*32bb0*/  LDL.LU R22, [R1+0xe8] ;  /* 0x0000e80001167983 */ /* 0x000ee40000300800 */
[----:B------:R-:W3:Y:S01]  /*32bc0*/  LDL.LU R23, [R1+0xec] ;  /* 0x0000ec0001177983 */ /* 0x000ee20000300800 */
[-C--:B--2---:R-:W-:Y:S01]  /*32bd0*/  HMMA.16816.F32 R8, R8, R6.reuse, R24 ;  /* 0x000000060808723c */ /* 0x084fe20000001818 */
[----:B------:R-:W0:Y:S07]  /*32be0*/  LDSM.16.MT88.4 R24, [R0+0x32180] ;  /* 0x032180000018783b */ /* 0x000e2e0000004200 */
[----:B---3--:R-:W-:Y:S01]  /*32bf0*/  HMMA.16816.F32 R20, R16, R6, R20 ;  /* 0x000000061014723c */ /* 0x008fe20000001814 */
[----:B------:R-:W1:Y:S04]  /*32c00*/  S2R R4, SR_TID.X ;  /* 0x0000000000047919 */ /* 0x000e680000002100 */
[----:B------:R-:W-:Y:S11]  /*32c10*/  LDSM.16.MT88.4 R16, [R0+0x32100] ;  /* 0x032100000010783b */ /* 0x000ff60000004200 */
[----:B------:R-:W-:Y:S07]  /*32c20*/  @!UPT UIADD3 URZ, URZ, URZ, URZ ;  /* 0x0000003f3f3ff290 */ /* 0x000fee000fffe03f */
[----:B------:R-:W-:Y:S01]  /*32c30*/  STL.64 [R1+0xe0], R20 ;  /* 0x0000e01401007387 */ /* 0x000fe20000100a00 */
[----:B------:R-:W-:Y:S02]  /*32c40*/  STL.64 [R1+0xe8], R22 ;  /* 0x0000e81601007387 */ /* 0x000fe40000100a00 */
[----:B0-----:R0:W-:Y:S02]  /*32c50*/  STL [R1+0x3e08], R24 ;  /* 0x003e081801007387 */ /* 0x0011e40000100800 */
[----:B------:R-:W-:Y:S01]  /*32c60*/  STL.64 [R1+0xb0], R8 ;  /* 0x0000b00801007387 */ /* 0x000fe20000100a00 */
[----:B------:R-:W-:Y:S01]  /*32c70*/  STL.64 [R1+0xb8], R10 ;  /* 0x0000b80a01007387 */ /* 0x000fe20000100a00 */
[----:B------:R2:W-:Y:S02]  /*32c80*/  STL [R1+0x3e04], R25 ;  /* 0x003e041901007387 */ /* 0x0005e40000100800 */
[----:B------:R3:W-:Y:S02]  /*32c90*/  STL [R1+0x3e00], R26 ;  /* 0x003e001a01007387 */ /* 0x0007e40000100800 */
[----:B------:R3:W-:Y:S01]  /*32ca0*/  STL [R1+0x3dfc], R27 ;  /* 0x003dfc1b01007387 */ /* 0x0007e20000100800 */
[----:B------:R-:W1:Y:S04]  /*32cb0*/  LDSM.16.MT88.4 R8, [R3+0x34000] ;  /* 0x034000000308783b */ /* 0x000e680000004200 */
[----:B0-----:R-:W4:Y:S01]  /*32cc0*/  LDL.LU R24, [R1+0xf0] ;  /* 0x0000f00001187983 */ /* 0x001f220000300800 */
[----:B--2---:R-:W4:Y:S01]  /*32cd0*/  LDL.LU R25, [R1+0xf4] ;  /* 0x0000f40001197983 */ /* 0x004f220000300800 */
[----:B---3--:R-:W-:Y:S01]  /*32ce0*/  MOV R26, R29 ;  /* 0x0000001d001a7202 */ /* 0x008fe20000000f00 */
[----:B------:R-:W-:Y:S01]  /*32cf0*/  IMAD.MOV.U32 R27, RZ, RZ, R28 ;  /* 0x000000ffff1b7224 */ /* 0x000fe200078e001c */
[----:B------:R-:W2:Y:S01]  /*32d00*/  LDL.LU R29, [R1+0x3e3c] ;  /* 0x003e3c00011d7983 */ /* 0x000ea20000300800 */
[----:B------:R-:W3:Y:S01]  /*32d10*/  LDL.LU R28, [R1+0x3e38] ;  /* 0x003e3800011c7983 */ /* 0x000ee20000300800 */
[----:B-1----:R-:W-:-:S02]  /*32d20*/  LOP3.LUT R5, R4, 0x7, RZ, 0xc0, !PT ;  /* 0x0000000704057812 */ /* 0x002fc400078ec0ff */
[----:B------:R-:W-:-:S03]  /*32d30*/  LOP3.LUT R23, R4, 0x1e0, RZ, 0xc0, !PT ;  /* 0x000001e004177812 */ /* 0x000fc600078ec0ff */
[----:B------:R-:W-:Y:S01]  /*32d40*/  IMAD.SHL.U32 R20, R5, 0x10, RZ ;  /* 0x0000001005147824 */ /* 0x000fe200078e00ff */
[----:B------:R-:W-:-:S03]  /*32d50*/  SHF.L.U32 R21, R4, 0x1, RZ ;  /* 0x0000000104157819 */ /* 0x000fc600000006ff */
[----:B------:R-:W-:Y:S01]  /*32d60*/  IMAD R23, R23, 0x100, R20 ;  /* 0x0000010017177824 */ /* 0x000fe200078e0214 */
[----:B------:R-:W-:-:S04]  /*32d70*/  LOP3.LUT R22, R4, 0x7, RZ, 0xc0, !PT ;  /* 0x0000000704167812 */ /* 0x000fc800078ec0ff */
[----:B------:R-:W-:-:S04]  /*32d80*/  LOP3.LUT R23, R23, 0x30, R21, 0x78, !PT ;  /* 0x0000003017177812 */ /* 0x000fc800078e7815 */
[----:B------:R-:W-:Y:S01]  /*32d90*/  LEA R23, R22, R23, 0xa ;  /* 0x0000001716177211 */ /* 0x000fe200078e50ff */
[----:B------:R-:W-:Y:S03]  /*32da0*/  STL [R1+0x3df8], R0 ;  /* 0x003df80001007387 */ /* 0x000fe60000100800 */
[----:B------:R-:W-:Y:S02]  /*32db0*/  LOP3.LUT R23, R23, 0x40, RZ, 0x3c, !PT ;  /* 0x0000004017177812 */ /* 0x000fe400078e3cff */
[----:B------:R-:W-:Y:S01]  /*32dc0*/  MOV R4, R8 ;  /* 0x0000000800047202 */ /* 0x000fe20000000f00 */
[----:B------:R-:W-:Y:S01]  /*32dd0*/  IMAD.MOV.U32 R5, RZ, RZ, R9 ;  /* 0x000000ffff057224 */ /* 0x000fe200078e0009 */
[----:B------:R-:W-:Y:S01]  /*32de0*/  STL [R1+0x4c], R11 ;  /* 0x00004c0b01007387 */ /* 0x000fe20000100800 */
[----:B------:R-:W-:Y:S02]  /*32df0*/  MOV R2, R10 ;  /* 0x0000000a00027202 */ /* 0x000fe40000000f00 */
[----:B------:R0:W1:Y:S03]  /*32e00*/  LDSM.16.M88.4 R8, [R23+0x40300] ;  /* 0x040300001708783b */ /* 0x0000660000000200 */
[----:B------:R-:W-:Y:S01]  /*32e10*/  STL [R1+0x3e14], R2 ;  /* 0x003e140201007387 */ /* 0x000fe20000100800 */
[----:B------:R-:W-:Y:S02]  /*32e20*/  STL [R1+0x3e10], R5 ;  /* 0x003e100501007387 */ /* 0x000fe40000100800 */
[----:B------:R-:W-:Y:S01]  /*32e30*/  STL [R1+0x3e0c], R4 ;  /* 0x003e0c0401007387 */ /* 0x000fe20000100800 */
[----:B0-----:R-:W0:Y:S04]  /*32e40*/  S2R R23, SR_TID.X ;  /* 0x0000000000177919 */ /* 0x001e280000002100 */
[----:B-1----:R-:W-:Y:S01]  /*32e50*/  STL [R1+0x3e1c], R8 ;  /* 0x003e1c0801007387 */ /* 0x002fe20000100800 */
[----:B------:R-:W-:Y:S02]  /*32e60*/  STL [R1+0x3e18], R9 ;  /* 0x003e180901007387 */ /* 0x000fe40000100800 */
[----:B------:R-:W-:Y:S02]  /*32e70*/  STL [R1+0x3c8c], R10 ;  /* 0x003c8c0a01007387 */ /* 0x000fe40000100800 */
[----:B------:R4:W-:Y:S02]  /*32e80*/  STL [R1+0x3c88], R11 ;  /* 0x003c880b01007387 */ /* 0x0009e40000100800 */
[----:B0-----:R-:W-:Y:S01]  /*32e90*/  IMAD.SHL.U32 R23, R23, 0x2, RZ ;  /* 0x0000000217177824 */ /* 0x001fe200078e00ff */
[----:B----4-:R-:W-:Y:S01]  /*32ea0*/  HMMA.16816.F32 R8, R12, R6, R24 ;  /* 0x000000060c08723c */ /* 0x010fe20000001818 */
[----:B------:R-:W4:Y:S11]  /*32eb0*/  LDL.LU R12, [R1+0x130] ;  /* 0x00013000010c7983 */ /* 0x000f360000300800 */
[----:B------:R-:W-:Y:S11]  /*32ec0*/  @!UPT UIADD3 URZ, URZ, URZ, URZ ;  /* 0x0000003f3f3ff290 */ /* 0x000ff6000fffe03f */
[----:B------:R-:W-:Y:S01]  /*32ed0*/  STL.64 [R1+0x1a0], R8 ;  /* 0x0001a00801007387 */ /* 0x000fe20000100a00 */
[----:B------:R3:W-:Y:S02]  /*32ee0*/  STL.64 [R1+0x1a8], R10 ;  /* 0x0001a80a01007387 */ /* 0x0007e40000100a00 */
[----:B------:R-:W4:Y:S02]  /*32ef0*/  LDL.LU R13, [R1+0x134] ;  /* 0x00013400010d7983 */ /* 0x000f240000300800 */
[----:B------:R-:W4:Y:S01]  /*32f00*/  LDL.LU R14, [R1+0x138] ;  /* 0x00013800010e7983 */ /* 0x000f220000300800 */
[----:B------:R-:W4:Y:S01]  /*32f10*/  LDL.LU R15, [R1+0x13c] ;  /* 0x00013c00010f7983 */ /* 0x000f220000300800 */
[----:B---3--:R-:W-:-:S03]  /*32f20*/  LOP3.LUT R10, R28, 0x10, R23, 0x78, !PT ;  /* 0x000000101c0a7812 */ /* 0x008fc600078e7817 */
[----:B------:R-:W0:Y:S02]  /*32f30*/  LDSM.16.MT88.4 R20, [R3+0x34080] ;  /* 0x034080000314783b */ /* 0x000e240000004200 */
[----:B0-----:R-:W-:Y:S01]  /*32f40*/  MOV R26, R20 ;  /* 0x00000014001a7202 */ /* 0x001fe20000000f00 */
[----:B------:R-:W-:Y:S01]  /*32f50*/  IMAD.MOV.U32 R27, RZ, RZ, R21 ;  /* 0x000000ffff1b7224 */ /* 0x000fe200078e0015 */
[----:B------:R-:W-:Y:S01]  /*32f60*/  MOV R0, R22 ;  /* 0x0000001600007202 */ /* 0x000fe20000000f00 */
[----:B------:R-:W-:Y:S02]  /*32f70*/  IMAD.MOV.U32 R11, RZ, RZ, R23 ;  /* 0x000000ffff0b7224 */ /* 0x000fe400078e0017 */
[----:B------:R-:W0:Y:S01]  /*32f80*/  LDSM.16.MT88.4 R20, [R3+0x34100] ;  /* 0x034100000314783b */ /* 0x000e220000004200 */
[----:B--2---:R-:W-:Y:S02]  /*32f90*/  LOP3.LUT R10, R10, R29, RZ, 0xfc, !PT ;  /* 0x0000001d0a0a7212 */ /* 0x004fe400078efcff */
[----:B0-----:R-:W-:Y:S01]  /*32fa0*/  MOV R5, R20 ;  /* 0x0000001400057202 */ /* 0x001fe20000000f00 */
[----:B------:R-:W-:Y:S01]  /*32fb0*/  IMAD.MOV.U32 R4, RZ, RZ, R21 ;  /* 0x000000ffff047224 */ /* 0x000fe200078e0015 */
[----:B------:R-:W-:Y:S01]  /*32fc0*/  MOV R24, R22 ;  /* 0x0000001600187202 */ /* 0x000fe20000000f00 */
[----:B------:R-:W-:-:S02]  /*32fd0*/  IMAD.MOV.U32 R25, RZ, RZ, R23 ;  /* 0x000000ffff197224 */ /* 0x000fc400078e0017 */
[----:B------:R-:W0:Y:S01]  /*32fe0*/  LDSM.16.MT88.4 R20, [R3+0x34180] ;  /* 0x034180000314783b */ /* 0x000e220000004200 */
[----:B------:R-:W-:-:S03]  /*32ff0*/  LOP3.LUT R10, R10, 0x20, RZ, 0x3c, !PT ;  /* 0x000000200a0a7812 */ /* 0x000fc600078e3cff */
[----:B------:R-:W-:Y:S01]  /*33000*/  STL [R1+0x3e24], R27 ;  /* 0x003e241b01007387 */ /* 0x000fe20000100800 */
[----:B------:R0:W-:Y:S02]  /*33010*/  STL [R1+0x3e20], R26 ;  /* 0x003e201a01007387 */ /* 0x0001e40000100800 */
[----:B0-----:R-:W-:Y:S01]  /*33020*/  MOV R26, R20 ;  /* 0x00000014001a7202 */ /* 0x001fe20000000f00 */
[----:B------:R-:W-:Y:S01]  /*33030*/  IMAD.MOV.U32 R8, RZ, RZ, R21 ;  /* 0x000000ffff087224 */ /* 0x000fe200078e0015 */
[----:B------:R-:W-:Y:S01]  /*33040*/  MOV R9, R22 ;  /* 0x0000001600097202 */ /* 0x000fe20000000f00 */
[----:B------:R-:W-:Y:S02]  /*33050*/  IMAD.MOV.U32 R2, RZ, RZ, R23 ;  /* 0x000000ffff027224 */ /* 0x000fe400078e0017 */
[----:B------:R-:W0:Y:S02]  /*33060*/  LDSM.16.MT88.4 R20, [R10+0x34000] ;  /* 0x034000000a14783b */ /* 0x000e240000004200 */
[----:B0-----:R-:W-:Y:S01]  /*33070*/  MOV R28, R22 ;  /* 0x00000016001c7202 */ /* 0x001fe20000000f00 */
[----:B------:R-:W-:Y:S01]  /*33080*/  IMAD.MOV.U32 R3, RZ, RZ, R23 ;  /* 0x000000ffff037224 */ /* 0x000fe200078e0017 */
[----:B------:R-:W-:Y:S01]  /*33090*/  MOV R27, R20 ;  /* 0x00000014001b7202 */ /* 0x000fe20000000f00 */
[----:B------:R-:W-:Y:S01]  /*330a0*/  IMAD.MOV.U32 R29, RZ, RZ, R21 ;  /* 0x000000ffff1d7224 */ /* 0x000fe200078e0015 */
[----:B------:R-:W4:Y:S01]  /*330b0*/  LDL.LU.64 R22, [R1+0x3e30] ;  /* 0x003e300001167983 */ /* 0x000f220000300a00 */
[----:B------:R-:W4:Y:S02]  /*330c0*/  LDL.LU.64 R20, [R1+0x3e28] ;  /* 0x003e280001147983 */ /* 0x000f240000300a00 */
[-C--:B----4-:R-:W-:Y:S01]  /*330d0*/  HMMA.16816.F32 R12, R20, R6.reuse, R12 ;  /* 0x00000006140c723c */ /* 0x090fe2000000180c */
        /* <DEDUP_REMOVED lines=8> */
[----:B0-----:R0:W-:Y:S01]  /*33160*/  STL.64 [R1+0x3d68], R14 ;  /* 0x003d680e01007387 */ /* 0x0011e20000100a00 */
[----:B------:R1:W-:Y:S01]  /*33170*/  STL.64 [R1+0x3d60], R12 ;  /* 0x003d600c01007387 */ /* 0x0003e20000100a00 */
[----:B0-----:R-:W-:Y:S01]  /*33180*/  MOV R14, R28 ;  /* 0x0000001c000e7202 */ /* 0x001fe20000000f00 */
[----:B------:R-:W-:Y:S01]  /*33190*/  IMAD.MOV.U32 R15, RZ, RZ, R3 ;  /* 0x000000ffff0f7224 */ /* 0x000fe200078e0003 */
[----:B-1----:R-:W-:Y:S01]  /*331a0*/  MOV R12, R27 ;  /* 0x0000001b000c7202 */ /* 0x002fe20000000f00 */
[----:B------:R-:W-:Y:S01]  /*331b0*/  IMAD.MOV.U32 R13, RZ, RZ, R29 ;  /* 0x000000ffff0d7224 */ /* 0x000fe200078e001d */
[----:B------:R-:W3:Y:S02]  /*331c0*/  LDL.LU R27, [R1+0x3e24] ;  /* 0x003e2400011b7983 */ /* 0x000ee40000300800 */
[----:B------:R0:W-:Y:S02]  /*331d0*/  STL.64 [R1+0x3d88], R14 ;  /* 0x003d880e01007387 */ /* 0x0001e40000100a00 */
[----:B------:R1:W-:Y:S01]  /*331e0*/  STL.64 [R1+0x3d80], R12 ;  /* 0x003d800c01007387 */ /* 0x0003e20000100a00 */
[----:B0-----:R-:W-:Y:S01]  /*331f0*/  IMAD.MOV.U32 R14, RZ, RZ, R9 ;  /* 0x000000ffff0e7224 */ /* 0x001fe200078e0009 */
[----:B------:R-:W-:Y:S01]  /*33200*/  MOV R15, R2 ;  /* 0x00000002000f7202 */ /* 0x000fe20000000f00 */
[----:B-1----:R-:W-:Y:S01]  /*33210*/  IMAD.MOV.U32 R12, RZ, RZ, R26 ;  /* 0x000000ffff0c7224 */ /* 0x002fe200078e001a */
[----:B------:R-:W-:Y:S01]  /*33220*/  MOV R13, R8 ;  /* 0x00000008000d7202 */ /* 0x000fe20000000f00 */
[----:B--2---:R-:W-:Y:S01]  /*33230*/  HMMA.16816.F32 R16, R16, R6, R20 ;  /* 0x000000061010723c */ /* 0x004fe20000001814 */
[----:B------:R-:W-:Y:S11]  /*33240*/  LDSM.16.MT88.4 R20, [R10+0x34180] ;  /* 0x034180000a14783b */ /* 0x000ff60000004200 */
[----:B------:R-:W-:Y:S11]  /*33250*/  @!UPT UIADD3 URZ, URZ, URZ, URZ ;  /* 0x0000003f3f3ff290 */ /* 0x000ff6000fffe03f */
[----:B------:R-:W-:Y:S01]  /*33260*/  STL [R1+0x170], R16 ;  /* 0x0001701001007387 */ /* 0x000fe20000100800 */
[----:B------:R-:W-:Y:S01]  /*33270*/  MOV R29, R17 ;  /* 0x00000011001d7202 */ /* 0x000fe20000000f00 */
[----:B------:R-:W-:Y:S01]  /*33280*/  IMAD.MOV.U32 R28, RZ, RZ, R18 ;  /* 0x000000ffff1c7224 */ /* 0x000fe200078e0012 */
[----:B------:R-:W-:Y:S01]  /*33290*/  MOV R3, R19 ;  /* 0x0000001300037202 */ /* 0x000fe20000000f00 */
[----:B------:R-:W2:Y:S04]  /*332a0*/  LDL.LU R26, [R1+0x3e20] ;  /* 0x003e2000011a7983 */ /* 0x000ea80000300800 */
[----:B------:R-:W0:Y:S01]  /*332b0*/  LDSM.16.MT88.4 R16, [R10+0x34100] ;  /* 0x034100000a10783b */ /* 0x000e220000004200 */
[----:B------:R-:W4:Y:S02]  /*332c0*/  LDL.LU R8, [R1+0x3e1c] ;  /* 0x003e1c0001087983 */ /* 0x000f240000300800 */
[----:B------:R-:W4:Y:S02]  /*332d0*/  LDL.LU R9, [R1+0x3e18] ;  /* 0x003e180001097983 */ /* 0x000f240000300800 */
[----:B------:R-:W4:Y:S01]  /*332e0*/  LDL.LU R2, [R1+0x3e14] ;  /* 0x003e140001027983 */ /* 0x000f220000300800 */
[----:B------:R1:W-:Y:S01]  /*332f0*/  STL.64 [R1+0x3da8], R14 ;  /* 0x003da80e01007387 */ /* 0x0003e20000100a00 */
[----:B------:R1:W-:Y:S02]  /*33300*/  STL.64 [R1+0x3da0], R12 ;  /* 0x003da00c01007387 */ /* 0x0003e40000100a00 */
[----:B-1----:R-:W-:-:S02]  /*33310*/  IMAD.MOV.U32 R14, RZ, RZ, R24 ;  /* 0x000000ffff0e7224 */ /* 0x002fc400078e0018 */
[----:B------:R-:W-:Y:S01]  /*33320*/  IMAD.MOV.U32 R12, RZ, RZ, R5 ;  /* 0x000000ffff0c7224 */ /* 0x000fe200078e0005 */
[----:B------:R-:W-:Y:S01]  /*33330*/  MOV R15, R25 ;  /* 0x00000019000f7202 */ /* 0x000fe20000000f00 */
[----:B------:R-:W4:Y:S01]  /*33340*/  LDL.LU R5, [R1+0x3e10] ;  /* 0x003e100001057983 */ /* 0x000f220000300800 */
[----:B------:R-:W-:Y:S02]  /*33350*/  MOV R13, R4 ;  /* 0x00000004000d7202 */ /* 0x000fe40000000f00 */
[----:B------:R-:W4:Y:S02]  /*33360*/  LDL.LU R4, [R1+0x3e0c] ;  /* 0x003e0c0001047983 */ /* 0x000f240000300800 */
[----:B------:R-:W4:Y:S01]  /*33370*/  LDL.LU R24, [R1+0x3e08] ;  /* 0x003e080001187983 */ /* 0x000f220000300800 */
[----:B------:R-:W4:Y:S01]  /*33380*/  LDL.LU R25, [R1+0x3e04] ;  /* 0x003e040001197983 */ /* 0x000f220000300800 */
[----:B------:R-:W-:Y:S02]  /*33390*/  STL.64 [R1+0x3dc8], R14 ;  /* 0x003dc80e01007387 */ /* 0x000fe40000100a00 */
[----:B------:R-:W-:Y:S02]  /*333a0*/  STL.64 [R1+0x3dc0], R12 ;  /* 0x003dc00c01007387 */ /* 0x000fe40000100a00 */
[----:B------:R-:W-:Y:S01]  /*333b0*/  STL [R1+0x3d30], R3 ;  /* 0x003d300301007387 */ /* 0x000fe20000100800 */
[----:B------:R-:W-:Y:S01]  /*333c0*/  STL [R1+0x3d2c], R28 ;  /* 0x003d2c1c01007387 */ /* 0x000fe20000100800 */
[----:B------:R-:W-:Y:S03]  /*333d0*/  STL [R1+0x3d28], R29 ;  /* 0x003d281d01007387 */ /* 0x000fe60000100800 */
[----:B0-----:R-:W-:Y:S01]  /*333e0*/  STL.64 [R1+0x3d58], R18 ;  /* 0x003d581201007387 */ /* 0x001fe20000100a00 */
[----:B------:R0:W-:Y:S03]  /*333f0*/  STL.64 [R1+0x3d50], R16 ;  /* 0x003d501001007387 */ /* 0x0001e60000100a00 */
[----:B0-----:R-:W4:Y:S01]  /*33400*/  LDL.LU R16, [R1+0x80] ;  /* 0x0000800001107983 */ /* 0x001f220000300800 */
[----:B------:R-:W4:Y:S02]  /*33410*/  LDL.LU R17, [R1+0x84] ;  /* 0x0000840001117983 */ /* 0x000f240000300800 */
[----:B------:R-:W4:Y:S02]  /*33420*/  LDL.LU R18, [R1+0x88] ;  /* 0x0000880001127983 */ /* 0x000f240000300800 */
[----:B------:R-:W4:Y:S02]  /*33430*/  LDL.LU R19, [R1+0x8c] ;  /* 0x00008c0001137983 */ /* 0x000f240000300800 */
[----:B------:R-:W-:Y:S01]  /*33440*/  IMAD.MOV.U32 R14, RZ, RZ, R0 ;  /* 0x000000ffff0e7224 */ /* 0x000fe200078e0000 */
[----:B------:R-:W-:-:S02]  /*33450*/  MOV R15, R11 ;  /* 0x0000000b000f7202 */ /* 0x000fc40000000f00 */
[----:B---3--:R-:W-:Y:S01]  /*33460*/  MOV R13, R27 ;  /* 0x0000001b000d7202 */ /* 0x008fe20000000f00 */
[----:B--2---:R-:W-:Y:S02]  /*33470*/  IMAD.MOV.U32 R12, RZ, RZ, R26 ;  /* 0x000000ffff0c7224 */ /* 0x004fe400078e001a */
[----:B------:R-:W2:Y:S01]  /*33480*/  LDL.LU R26, [R1+0x3e00] ;  /* 0x003e0000011a7983 */ /* 0x000ea20000300800 */
[----:B------:R-:W2:Y:S02]  /*33490*/  LDL.LU R27, [R1+0x3dfc] ;  /* 0x003dfc00011b7983 */ /* 0x000ea40000300800 */
[----:B------:R-:W3:Y:S02]  /*334a0*/  LDL.LU R0, [R1+0x3df8] ;  /* 0x003df80001007983 */ /* 0x000ee40000300800 */
[----:B------:R-:W-:Y:S01]  /*334b0*/  STL.64 [R1+0x3de8], R14 ;  /* 0x003de80e01007387 */ /* 0x000fe20000100a00 */
[----:B------:R-:W-:Y:S04]  /*334c0*/  STL.64 [R1+0x3de0], R12 ;  /* 0x003de00c01007387 */ /* 0x000fe80000100a00 */
[----:B----4-:R-:W-:Y:S01]  /*334d0*/  STL.64 [R1+0x3d78], R18 ;  /* 0x003d781201007387 */ /* 0x010fe20000100a00 */
[----:B------:R0:W-:Y:S03]  /*334e0*/  STL.64 [R1+0x3d70], R16 ;  /* 0x003d701001007387 */ /* 0x0001e60000100a00 */
[----:B0-----:R-:W4:Y:S01]  /*334f0*/  LDL.LU R16, [R1+0x60] ;  /* 0x0000600001107983 */ /* 0x001f220000300800 */
[----:B------:R-:W4:Y:S02]  /*33500*/  LDL.LU R17, [R1+0x64] ;  /* 0x0000640001117983 */ /* 0x000f240000300800 */
[----:B------:R-:W2:Y:S02]  /*33510*/  LDL.LU R18, [R1+0x68] ;  /* 0x0000680001127983 */ /* 0x000ea40000300800 */
[----:B------:R-:W2:Y:S01]  /*33520*/  LDL.LU R19, [R1+0x6c] ;  /* 0x00006c0001137983 */ /* 0x000ea20000300800 */
[----:B------:R-:W3:Y:S01]  /*33530*/  LDL.LU R12, [R1+0xd0] ;  /* 0x0000d000010c7983 */ /* 0x000ee20000300800 */
[----:B------:R-:W3:Y:S02]  /*33540*/  LDL.LU R13, [R1+0xd4] ;  /* 0x0000d400010d7983 */ /* 0x000ee40000300800 */
[----:B------:R-:W3:Y:S02]  /*33550*/  LDL.LU R14, [R1+0xd8] ;  /* 0x0000d800010e7983 */ /* 0x000ee40000300800 */
[----:B------:R-:W3:Y:S01]  /*33560*/  LDL.LU R15, [R1+0xdc] ;  /* 0x0000dc00010f7983 */ /* 0x000ee20000300800 */
        /* <DEDUP_REMOVED lines=18> */
[----:B------:R-:W-:Y:S01]  /*33690*/  STL.64 [R1+0x3d48], R22 ;  /* 0x003d481601007387 */ /* 0x000fe20000100a00 */
[----:B------:R0:W-:Y:S03]  /*336a0*/  STL.64 [R1+0x3d40], R20 ;  /* 0x003d401401007387 */ /* 0x0001e60000100a00 */
[----:B0-----:R-:W4:Y:S01]  /*336b0*/  LDL.LU R20, [R1+0x100] ;  /* 0x0001000001147983 */ /* 0x001f220000300800 */
[----:B------:R-:W4:Y:S02]  /*336c0*/  LDL.LU R21, [R1+0x104] ;  /* 0x0001040001157983 */ /* 0x000f240000300800 */
[----:B------:R-:W4:Y:S02]  /*336d0*/  LDL.LU R22, [R1+0x108] ;  /* 0x0001080001167983 */ /* 0x000f240000300800 */
[----:B------:R-:W4:Y:S02]  /*336e0*/  LDL.LU R23, [R1+0x10c] ;  /* 0x00010c0001177983 */ /* 0x000f240000300800 */
[----:B----4-:R-:W-:Y:S07]  /*336f0*/  HMMA.16816.F32 R20, R24, R6, R20 ;  /* 0x000000061814723c */ /* 0x010fee0000001814 */
[----:B------:R-:W-:Y:S11]  /*33700*/  IMAD.MOV.U32 R6, RZ, RZ, R2 ;  /* 0x000000ffff067224 */ /* 0x000ff600078e0002 */
[----:B------:R-:W-:Y:S05]  /*33710*/  @!UPT UIADD3 URZ, URZ, URZ, URZ ;  /* 0x0000003f3f3ff290 */ /* 0x000fea000fffe03f */
[----:B------:R0:W-:Y:S01]  /*33720*/  STL.64 [R1+0x160], R20 ;  /* 0x0001601401007387 */ /* 0x0001e20000100a00 */
[----:B------:R1:W-:Y:S02]  /*33730*/  STL.64 [R1+0x168], R22 ;  /* 0x0001681601007387 */ /* 0x0003e40000100a00 */
[----:B------:R-:W4:Y:S02]  /*33740*/  LDL.LU R2, [R1+0x3df4] ;  /* 0x003df40001027983 */ /* 0x000f240000300800 */
[----:B------:R-:W3:Y:S01]  /*33750*/  LDL.LU R7, [R1+0x4c] ;  /* 0x00004c0001077983 */ /* 0x000ee20000300800 */
[----:B0-----:R-:W2:Y:S01]  /*33760*/  LDL.LU R20, [R1+0xa0] ;  /* 0x0000a00001147983 */ /* 0x001ea20000300800 */
[----:B------:R-:W2:Y:S02]  /*33770*/  LDL.LU R21, [R1+0xa4] ;  /* 0x0000a40001157983 */ /* 0x000ea40000300800 */
[----:B-1----:R-:W2:Y:S02]  /*33780*/  LDL.LU R22, [R1+0xa8] ;  /* 0x0000a80001167983 */ /* 0x002ea40000300800 */
[----:B------:R-:W2:Y:S01]  /*33790*/  LDL.LU R23, [R1+0xac] ;  /* 0x0000ac0001177983 */ /* 0x000ea20000300800 */
[----:B----4-:R-:W-:-:S02]  /*337a0*/  MOV R24, R2 ;  /* 0x0000000200187202 */ /* 0x010fc40000000f00 */
[----:B------:R-:W4:Y:S01]  /*337b0*/  LDL.LU R2, [R1+0x3df0] ;  /* 0x003df00001027983 */ /* 0x000f220000300800 */
[----:B------:R-:W2:Y:S02]  /*337c0*/  LDL.LU R25, [R1+0x54] ;  /* 0x0000540001197983 */ /* 0x000ea40000300800 */
[----:B------:R-:W2:Y:S02]  /*337d0*/  LDL.LU R26, [R1+0x58] ;  /* 0x00005800011a7983 */ /* 0x000ea40000300800 */
[----:B------:R-:W2:Y:S01]  /*337e0*/  LDL.LU R27, [R1+0x5c] ;  /* 0x00005c00011b7983 */ /* 0x000ea20000300800 */
[-C--:B---3--:R-:W-:Y:S01]  /*337f0*/  HMMA.16816.F32 R4, R4, R8.reuse, R12 ;  /* 0x000000080404723c */ /* 0x088fe2000000180c */
[----:B------:R-:W2:Y:S01]  /*33800*/  LDL.LU.64 R14, [R1+0x3de8] ;  /* 0x003de800010e7983 */ /* 0x000ea20000300a00 */
[----:B------:R-:W2:Y:S11]  /*33810*/  LDL.LU.64 R12, [R1+0x3de0] ;  /* 0x003de000010c7983 */ /* 0x000eb60000300a00 */
[----:B------:R-:W-:Y:S10]  /*33820*/  @!UPT UIADD3 URZ, URZ, URZ, URZ ;  /* 0x0000003f3f3ff290 */ /* 0x000ff4000fffe03f */
[----:B------:R-:W-:Y:S01]  /*33830*/  STL.64 [R1+0x140], R4 ;  /* 0x0001400401007387 */ /* 0x000fe20000100a00 */
[----:B------:R-:W-:Y:S03]  /*33840*/  STL.64 [R1+0x148], R6 ;  /* 0x0001480601007387 */ /* 0x000fe60000100a00 */
[----:B----4-:R-:W-:Y:S01]  /*33850*/  LDSM.16.MT88.4 R4, [R2+0x34000] ;  /* 0x034000000204783b */ /* 0x010fe20000004200 */
[-C--:B--2---:R-:W-:Y:S03]  /*33860*/  HMMA.16816.F32 R12, R12, R8.reuse, R16 ;  /* 0x000000080c0c723c */ /* 0x084fe60000001810 */
[----:B------:R-:W2:Y:S01]  /*33870*/  LDL.LU.64 R18, [R1+0x3dd8] ;  /* 0x003dd80001127983 */ /* 0x000ea20000300a00 */
[----:B------:R-:W2:Y:S11]  /*33880*/  LDL.LU.64 R16, [R1+0x3dd0] ;  /* 0x003dd00001107983 */ /* 0x000eb60000300a00 */
[----:B------:R-:W-:Y:S08]  /*33890*/  @!UPT UIADD3 URZ, URZ, URZ, URZ ;  /* 0x0000003f3f3ff290 */ /* 0x000ff0000fffe03f */
        /* <DEDUP_REMOVED lines=28> */
[----:B------:R0:W-:Y:S01]  /*33a60*/  STL [R1+0x10], R12 ;  /* 0x0000100c01007387 */ /* 0x0001e20000100800 */
[----:B------:R-:W-:Y:S02]  /*33a70*/  IMAD.MOV.U32 R29, RZ, RZ, R15 ;  /* 0x000000ffff1d7224 */ /* 0x000fe400078e000f */
[----:B------:R-:W-:Y:S02]  /*33a80*/  IMAD.MOV.U32 R3, RZ, RZ, R13 ;  /* 0x000000ffff037224 */ /* 0x000fe400078e000d */
[----:B------:R-:W2:Y:S01]  /*33a90*/  LDL.LU.64 R14, [R1+0x3d68] ;  /* 0x003d6800010e7983 */ /* 0x000ea20000300a00 */
[----:B0-----:R-:W2:Y:S02]  /*33aa0*/  LDL.LU.64 R12, [R1+0x3d60] ;  /* 0x003d6000010c7983 */ /* 0x001ea40000300a00 */
[----:B------:R-:W-:Y:S02]  /*33ab0*/  STL [R1+0x3d38], R3 ;  /* 0x003d380301007387 */ /* 0x000fe40000100800 */
[----:B------:R-:W-:Y:S01]  /*33ac0*/  STL [R1+0x3d34], R28 ;  /* 0x003d341c01007387 */ /* 0x000fe20000100800 */
[----:B--2---:R-:W-:Y:S01]  /*33ad0*/  HMMA.16816.F32 R12, R12, R8, R16 ;  /* 0x000000080c0c723c */ /* 0x004fe20000001810 */
[----:B------:R-:W0:Y:S11]  /*33ae0*/  LDSM.16.MT88.4 R16, [R2+0x34100] ;  /* 0x034100000210783b */ /* 0x000e360000004200 */
[----:B------:R-:W-:Y:S11]  /*33af0*/  @!UPT UIADD3 URZ, URZ, URZ, URZ ;  /* 0x0000003f3f3ff290 */ /* 0x000ff6000fffe03f */
[----:B------:R1:W-:Y:S01]  /*33b00*/  STL [R1+0x90], R12 ;  /* 0x0000900c01007387 */ /* 0x0003e20000100800 */
[----:B------:R2:W-:Y:S02]  /*33b10*/  STL [R1+0x9c], R15 ;  /* 0x00009c0f01007387 */ /* 0x0005e40000100800 */
[----:B------:R-:W-:Y:S01]  /*33b20*/  IMAD.MOV.U32 R11, RZ, RZ, R14 ;  /* 0x000000ffff0b7224 */ /* 0x000fe200078e000e */
[----:B------:R-:W-:Y:S01]  /*33b30*/  MOV R10, R13 ;  /* 0x0000000d000a7202 */ /* 0x000fe20000000f00 */
[----:B-1----:R-:W3:Y:S01]  /*33b40*/  LDL.LU R12, [R1+0x150] ;  /* 0x00015000010c7983 */ /* 0x002ee20000300800 */
[----:B------:R-:W3:Y:S02]  /*33b50*/  LDL.LU R13, [R1+0x154] ;  /* 0x00015400010d7983 */ /* 0x000ee40000300800 */
[----:B------:R-:W3:Y:S02]  /*33b60*/  LDL.LU R14, [R1+0x158] ;  /* 0x00015800010e7983 */ /* 0x000ee40000300800 */
[----:B--2---:R-:W3:Y:S01]  /*33b70*/  LDL.LU R15, [R1+0x15c] ;  /* 0x00015c00010f7983 */ /* 0x004ee20000300800 */
[----:B------:R1:W-:Y:S01]  /*33b80*/  STL [R1+0x3c94], R11 ;  /* 0x003c940b01007387 */ /* 0x0003e20000100800 */
[----:B------:R2:W-:Y:S01]  /*33b90*/  STL [R1+0x3c90], R10 ;  /* 0x003c900a01007387 */ /* 0x0005e20000100800 */
[----:B0-----:R-:W-:Y:S01]  /*33ba0*/  MOV R3, R16 ;  /* 0x0000001000037202 */ /* 0x001fe20000000f00 */
[----:B------:R-:W-:Y:S01]  /*33bb0*/  IMAD.MOV.U32 R28, RZ, RZ, R17 ;  /* 0x000000ffff1c7224 */ /* 0x000fe200078e0011 */
[----:B-1----:R-:W-:Y:S01]  /*33bc0*/  MOV R11, R18 ;  /* 0x00000012000b7202 */ /* 0x002fe20000000f00 */
[----:B--2---:R-:W-:-:S02]  /*33bd0*/  IMAD.MOV.U32 R10, RZ, RZ, R19 ;  /* 0x000000ffff0a7224 */ /* 0x004fc400078e0013 */
[----:B------:R-:W2:Y:S01]  /*33be0*/  LDL.LU.64 R18, [R1+0x3d58] ;  /* 0x003d580001127983 */ /* 0x000ea20000300a00 */
[----:B------:R-:W2:Y:S02]  /*33bf0*/  LDL.LU.64 R16, [R1+0x3d50] ;  /* 0x003d500001107983 */ /* 0x000ea40000300a00 */
[-C--:B--2---:R-:W-:Y:S01]  /*33c00*/  HMMA.16816.F32 R16, R16, R8.reuse, R20 ;  /* 0x000000081010723c */ /* 0x084fe20000001814 */
[----:B------:R-:W2:Y:S01]  /*33c10*/  LDL.LU.64 R22, [R1+0x3d48] ;  /* 0x003d480001167983 */ /* 0x000ea20000300a00 */
[----:B------:R-:W2:Y:S11]  /*33c20*/  LDL.LU.64 R20, [R1+0x3d40] ;  /* 0x003d400001147983 */ /* 0x000eb60000300a00 */
[----:B------:R-:W-:Y:S10]  /*33c30*/  @!UPT UIADD3 URZ, URZ, URZ, URZ ;  /* 0x0000003f3f3ff290 */ /* 0x000ff4000fffe03f */
[----:B------:R-:W-:Y:S01]  /*33c40*/  STL.64 [R1+0x100], R16 ;  /* 0x0001001001007387 */ /* 0x000fe20000100a00 */
[----:B------:R2:W-:Y:S02]  /*33c50*/  STL.64 [R1+0x108], R18 ;  /* 0x0001081201007387 */ /* 0x0005e40000100a00 */
[-C--:B--2---:R-:W-:Y:S01]  /*33c60*/  HMMA.16816.F32 R16, R20, R8.reuse, R24 ;  /* 0x000000081410723c */ /* 0x084fe20000001818 */
[----:B------:R-:W0:Y:S04]  /*33c70*/  LDSM.16.MT88.4 R24, [R2+0x34180] ;  /* 0x034180000218783b */ /* 0x000e280000004200 */
[----:B------:R-:W1:Y:S04]  /*33c80*/  LDSM.16.MT88.4 R20, [R0+0x34000] ;  /* 0x034000000014783b */ /* 0x000e680000004200 */
[----:B0-----:R-:W-:Y:S11]  /*33c90*/  STL.64 [R1+0x3cd0], R26 ;  /* 0x003cd01a01007387 */ /* 0x001ff60000100a00 */
[----:B------:R-:W-:Y:S03]  /*33ca0*/  @!UPT UIADD3 URZ, URZ, URZ, URZ ;  /* 0x0000003f3f3ff290 */ /* 0x000fe6000fffe03f */
[----:B------:R-:W-:Y:S02]  /*33cb0*/  STL.64 [R1+0xc0], R16 ;  /* 0x0000c01001007387 */ /* 0x000fe40000100a00 */
[----:B------:R-:W-:Y:S02]  /*33cc0*/  STL.64 [R1+0xc8], R18 ;  /* 0x0000c81201007387 */ /* 0x000fe40000100a00 */
[----:B------:R-:W-:Y:S01]  /*33cd0*/  STL.64 [R1+0x3cc8], R24 ;  /* 0x003cc81801007387 */ /* 0x000fe20000100a00 */
[----:B------:R-:W-:Y:S01]  /*33ce0*/  STL [R1+0x3c44], R2 ;  /* 0x003c440201007387 */ /* 0x000fe20000100800 */
[----:B-1----:R-:W-:Y:S02]  /*33cf0*/  STL.64 [R1+0x3cc0], R22 ;  /* 0x003cc01601007387 */ /* 0x002fe40000100a00 */
[----:B------:R0:W-:Y:S01]  /*33d00*/  STL.64 [R1+0x3cb8], R20 ;  /* 0x003cb81401007387 */ /* 0x0001e20000100a00 */
[----:B---3--:R-:W-:Y:S01]  /*33d10*/  HMMA.16816.F32 R4, R4, R8, R12 ;  /* 0x000000080404723c */ /* 0x008fe2000000180c */
[----:B------:R-:W-:Y:S04]  /*33d20*/  LDSM.16.MT88.4 R16, [R0+0x34100] ;  /* 0x034100000010783b */ /* 0x000fe80000004200 */
[----:B0-----:R-:W2:Y:S01]  /*33d30*/  LDL.LU R20, [R1+0xb0] ;  /* 0x0000b00001147983 */ /* 0x001ea20000300800 */
[----:B------:R-:W2:Y:S02]  /*33d40*/  LDL.LU R21, [R1+0xb4] ;  /* 0x0000b40001157983 */ /* 0x000ea40000300800 */
[----:B------:R-:W3:Y:S02]  /*33d50*/  LDL.LU R22, [R1+0xb8] ;  /* 0x0000b80001167983 */ /* 0x000ee40000300800 */
[----:B------:R-:W3:Y:S02]  /*33d60*/  LDL.LU R23, [R1+0xbc] ;  /* 0x0000bc0001177983 */ /* 0x000ee40000300800 */
[----:B---3--:R0:W-:Y:S01]  /*33d70*/  STL.64 [R1+0x3ce0], R22 ;  /* 0x003ce01601007387 */ /* 0x0081e20000100a00 */
[----:B--2---:R1:W-:Y:S01]  /*33d80*/  STL.64 [R1+0x3cd8], R20 ;  /* 0x003cd81401007387 */ /* 0x0043e20000100a00 */
[----:B0-----:R-:W-:-:S02]  /*33d90*/  MOV R22, R11 ;  /* 0x0000000b00167202 */ /* 0x001fc40000000f00 */
[----:B-1----:R-:W-:Y:S01]  /*33da0*/  MOV R20, R3 ;  /* 0x0000000300147202 */ /* 0x002fe20000000f00 */
[----:B------:R-:W-:Y:S01]  /*33db0*/  IMAD.MOV.U32 R21, RZ, RZ, R28 ;  /* 0x000000ffff157224 */ /* 0x000fe200078e001c */
[----:B------:R-:W2:Y:S01]  /*33dc0*/  LDL.LU R3, [R1+0x3d38] ;  /* 0x003d380001037983 */ /* 0x000ea20000300800 */
[----:B------:R-:W-:Y:S02]  /*33dd0*/  IMAD.MOV.U32 R23, RZ, RZ, R10 ;  /* 0x000000ffff177224 */ /* 0x000fe400078e000a */
[----:B------:R-:W3:Y:S03]  /*33de0*/  LDL.LU R28, [R1+0x3d34] ;  /* 0x003d3400011c7983 */ /* 0x000ee60000300800 */
[----:B------:R-:W-:Y:S01]  /*33df0*/  STL.64 [R1+0x3d00], R22 ;  /* 0x003d001601007387 */ /* 0x000fe20000100a00 */
[----:B------:R0:W-:Y:S03]  /*33e00*/  STL.64 [R1+0x3cf8], R20 ;  /* 0x003cf81401007387 */ /* 0x0001e60000100a00 */
[----:B0-----:R-:W4:Y:S01]  /*33e10*/  LDL.LU R20, [R1+0x10] ;  /* 0x0000100001147983 */ /* 0x001f220000300800 */
[----:B------:R-:W-:Y:S02]  /*33e20*/  STL.64 [R1+0x120], R4 ;  /* 0x0001200401007387 */ /* 0x000fe40000100a00 */
[----:B------:R-:W-:Y:S02]  /*33e30*/  STL.64 [R1+0x128], R6 ;  /* 0x0001280601007387 */ /* 0x000fe40000100a00 */
[----:B------:R-:W0:Y:S01]  /*33e40*/  LDSM.16.MT88.4 R4, [R0+0x34080] ;  /* 0x034080000004783b */ /* 0x000e220000004200 */
[----:B------:R-:W-:-:S02]  /*33e50*/  MOV R23, R29 ;  /* 0x0000001d00177202 */ /* 0x000fc40000000f00 */
[----:B--2---:R-:W-:Y:S01]  /*33e60*/  MOV R21, R3 ;  /* 0x0000000300157202 */ /* 0x004fe20000000f00 */
[----:B---3--:R-:W-:Y:S01]  /*33e70*/  IMAD.MOV.U32 R22, RZ, RZ, R28 ;  /* 0x000000ffff167224 */ /* 0x008fe200078e001c */
[----:B------:R-:W2:Y:S01]  /*33e80*/  LDL.LU R3, [R1+0x3d30] ;  /* 0x003d300001037983 */ /* 0x000ea20000300800 */
[----:B------:R-:W3:Y:S02]  /*33e90*/  LDL.LU R28, [R1+0x3d2c] ;  /* 0x003d2c00011c7983 */ /* 0x000ee40000300800 */
[----:B------:R-:W2:Y:S01]  /*33ea0*/  LDL.LU R29, [R1+0x3d28] ;  /* 0x003d2800011d7983 */ /* 0x000ea20000300800 */
[----:B------:R-:W-:Y:S04]  /*33eb0*/  STL.64 [R1+0x3d20], R22 ;  /* 0x003d201601007387 */ /* 0x000fe80000100a00 */
[----:B----4-:R-:W-:Y:S01]  /*33ec0*/  STL.64 [R1+0x3d18], R20 ;  /* 0x003d181401007387 */ /* 0x010fe20000100a00 */
[----:B0-----:R-:W-:Y:S02]  /*33ed0*/  STL.64 [R1+0x3cb0], R6 ;  /* 0x003cb00601007387 */ /* 0x001fe40000100a00 */
[----:B------:R0:W-:Y:S02]  /*33ee0*/  STL.64 [R1+0x3ca8], R4 ;  /* 0x003ca80401007387 */ /* 0x0001e40000100a00 */
[----:B0-----:R-:W4:Y:S01]  /*33ef0*/  LDL.LU R4, [R1+0x1a0] ;  /* 0x0001a00001047983 */ /* 0x001f220000300800 */
[----:B------:R-:W4:Y:S02]  /*33f00*/  LDL.LU R5, [R1+0x1a4] ;  /* 0x0001a40001057983 */ /* 0x000f240000300800 */
[----:B------:R-:W2:Y:S02]  /*33f10*/  LDL.LU R6, [R1+0x1a8] ;  /* 0x0001a80001067983 */ /* 0x000ea40000300800 */
[----:B------:R-:W2:Y:S01]  /*33f20*/  LDL.LU R7, [R1+0x1ac] ;  /* 0x0001ac0001077983 */ /* 0x000ea20000300800 */
[----:B------:R-:W0:Y:S04]  /*33f30*/  S2R R14, SR_TID.X ;  /* 0x00000000000e7919 */ /* 0x000e280000002100 */
[----:B------:R-:W1:Y:S01]  /*33f40*/  S2R R15, SR_TID.X ;  /* 0x00000000000f7919 */ /* 0x000e620000002100 */
[----:B0-----:R-:W-:Y:S01]  /*33f50*/  LOP3.LUT R14, R14, 0x7, RZ, 0xc0, !PT ;  /* 0x000000070e0e7812 */ /* 0x001fe200078ec0ff */
[C---:B-1----:R-:W-:Y:S01]  /*33f60*/  IMAD.SHL.U32 R26, R15.reuse, 0x2, RZ ;  /* 0x000000020f1a7824 */ /* 0x042fe200078e00ff */
[----:B------:R-:W-:-:S03]  /*33f70*/  LOP3.LUT R27, R15, 0x10, RZ, 0xc0, !PT ;  /* 0x000000100f1b7812 */ /* 0x000fc600078ec0ff */
[----:B------:R-:W-:Y:S01]  /*33f80*/  IMAD R11, R14, 0x210, RZ ;  /* 0x000002100e0b7824 */ /* 0x000fe200078e02ff */
[----:B------:R-:W-:Y:S01]  /*33f90*/  SHF.L.U32 R27, R27, 0x8, RZ ;  /* 0x000000081b1b7819 */ /* 0x000fe200000006ff */
[----:B------:R-:W-:Y:S04]  /*33fa0*/  LDSM.16.MT88.4 R12, [R0+0x34180] ;  /* 0x03418000000c783b */ /* 0x000fe80000004200 */
[----:B--2---:R-:W-:Y:S01]  /*33fb0*/  STL.64 [R1+0x3cf0], R6 ;  /* 0x003cf00601007387 */ /* 0x004fe20000100a00 */
[----:B----4-:R0:W-:Y:S03]  /*33fc0*/  STL.64 [R1+0x3ce8], R4 ;  /* 0x003ce80401007387 */ /* 0x0101e60000100a00 */
[----:B0-----:R-:W2:Y:S01]  /*33fd0*/  LDL.LU R4, [R1+0xe0] ;  /* 0x0000e00001047983 */ /* 0x001ea20000300800 */
[----:B------:R-:W2:Y:S02]  /*33fe0*/  LDL.LU R5, [R1+0xe4] ;  /* 0x0000e40001057983 */ /* 0x000ea40000300800 */
[----:B------:R-:W4:Y:S02]  /*33ff0*/  LDL.LU R6, [R1+0xe8] ;  /* 0x0000e80001067983 */ /* 0x000f240000300800 */
[----:B------:R-:W4:Y:S01]  /*34000*/  LDL.LU R7, [R1+0xec] ;  /* 0x0000ec0001077983 */ /* 0x000f220000300800 */
[----:B------:R-:W-:-:S04]  /*34010*/  LOP3.LUT R10, R11, 0x10, R26, 0x78, !PT ;  /* 0x000000100b0a7812 */ /* 0x000fc800078e781a */
[----:B------:R-:W-:-:S05]  /*34020*/  LOP3.LUT R10, R10, R27, RZ, 0xfc, !PT ;  /* 0x0000001b0a0a7212 */ /* 0x000fca00078efcff */
[----:B------:R-:W0:Y:S04]  /*34030*/  LDSM.16.MT88.4 R20, [R10+0x36000] ;  /* 0x036000000a14783b */ /* 0x000e280000004200 */
[----:B----4-:R-:W-:Y:S01]  /*34040*/  STL.64 [R1+0x3d10], R6 ;  /* 0x003d100601007387 */ /* 0x010fe20000100a00 */
[----:B--2---:R1:W-:Y:S03]  /*34050*/  STL.64 [R1+0x3d08], R4 ;  /* 0x003d080401007387 */ /* 0x0043e60000100a00 */
[----:B-1----:R-:W2:Y:S01]  /*34060*/  LDL.LU R4, [R1+0x190] ;  /* 0x0001900001047983 */ /* 0x002ea20000300800 */
[----:B------:R-:W2:Y:S02]  /*34070*/  LDL.LU R5, [R1+0x194] ;  /* 0x0001940001057983 */ /* 0x000ea40000300800 */
[----:B------:R-:W2:Y:S02]  /*34080*/  LDL.LU R6, [R1+0x198] ;  /* 0x0001980001067983 */ /* 0x000ea40000300800 */
[----:B------:R-:W2:Y:S01]  /*34090*/  LDL.LU R7, [R1+0x19c] ;  /* 0x00019c0001077983 */ /* 0x000ea20000300800 */
[----:B------:R-:W-:Y:S01]  /*340a0*/  STL.64 [R1+0x3ca0], R18 ;  /* 0x003ca01201007387 */ /* 0x000fe20000100a00 */
[----:B------:R1:W-:Y:S03]  /*340b0*/  STL.64 [R1+0x3c98], R16 ;  /* 0x003c981001007387 */ /* 0x0003e60000100a00 */
[----:B-1----:R-:W4:Y:S01]  /*340c0*/  LDL.LU R16, [R1+0x180] ;  /* 0x0001800001107983 */ /* 0x002f220000300800 */
[----:B------:R-:W4:Y:S02]  /*340d0*/  LDL.LU R17, [R1+0x184] ;  /* 0x0001840001117983 */ /* 0x000f240000300800 */
[----:B------:R-:W4:Y:S02]  /*340e0*/  LDL.LU R18, [R1+0x188] ;  /* 0x0001880001127983 */ /* 0x000f240000300800 */
[----:B------:R-:W4:Y:S01]  /*340f0*/  LDL.LU R19, [R1+0x18c] ;  /* 0x00018c0001137983 */ /* 0x000f220000300800 */
[----:B------:R-:W-:Y:S01]  /*34100*/  STL [R1+0x3c40], R0 ;  /* 0x003c400001007387 */ /* 0x000fe20000100800 */
[----:B0-----:R-:W-:Y:S02]  /*34110*/  STL.64 [R1+0x40], R20 ;  /* 0x0000401401007387 */ /* 0x001fe40000100a00 */
[----:B------:R-:W-:Y:S02]  /*34120*/  STL.64 [R1+0x48], R22 ;  /* 0x0000481601007387 */ /* 0x000fe40000100a00 */
[----:B------:R-:W0:Y:S04]  /*34130*/  LDSM.16.MT88.4 R20, [R10+0x36080] ;  /* 0x036080000a14783b */ /* 0x000e280000004200 */
[----:B0-----:R-:W-:Y:S01]  /*34140*/  STL.64 [R1+0x30], R20 ;  /* 0x0000301401007387 */ /* 0x001fe20000100a00 */
        /* <DEDUP_REMOVED lines=12> */
[----:B0-----:R-:W2:Y:S01]  /*34210*/  LDL.LU.64 R22, [R1+0x3d00] ;  /* 0x003d000001167983 */ /* 0x001ea20000300a00 */
[----:B------:R-:W2:Y:S01]  /*34220*/  LDL.LU.64 R20, [R1+0x3cf8] ;  /* 0x003cf80001147983 */ /* 0x000ea20000300a00 */
[----:B------:R-:W-:-:S04]  /*34230*/  LOP3.LUT R11, R11, 0x10, R26, 0x78, !PT ;  /* 0x000000100b0b7812 */ /* 0x000fc800078e781a */
[----:B------:R-:W-:Y:S02]  /*34240*/  LOP3.LUT R11, R11, R27, RZ, 0xfc, !PT ;  /* 0x0000001b0b0b7212 */ /* 0x000fe400078efcff */
[----:B------:R-:W0:Y:S02]  /*34250*/  LDSM.16.MT88.4 R24, [R10+0x36180] ;  /* 0x036180000a18783b */ /* 0x000e240000004200 */
[----:B------:R-:W-:Y:S01]  /*34260*/  LOP3.LUT R11, R11, 0x20, RZ, 0x3c, !PT ;  /* 0x000000200b0b7812 */ /* 0x000fe200078e3cff */
[----:B0-----:R-:W-:Y:S01]  /*34270*/  IMAD.MOV.U32 R2, RZ, RZ, R24 ;  /* 0x000000ffff027224 */ /* 0x001fe200078e0018 */
[----:B------:R-:W-:Y:S01]  /*34280*/  MOV R0, R27 ;  /* 0x0000001b00007202 */ /* 0x000fe20000000f00 */
[----:B--2---:R-:W-:Y:S01]  /*34290*/  HMMA.16816.F32 R20, R20, R8, R4 ;  /* 0x000000081414723c */ /* 0x004fe20000001804 */
[----:B------:R-:W2:Y:S01]  /*342a0*/  LDL.LU.64 R6, [R1+0x3cf0] ;  /* 0x003cf00001067983 */ /* 0x000ea20000300a00 */
[----:B------:R-:W2:Y:S11]  /*342b0*/  LDL.LU.64 R4, [R1+0x3ce8] ;  /* 0x003ce80001047983 */ /* 0x000eb60000300a00 */
[----:B------:R-:W-:Y:S10]  /*342c0*/  @!UPT UIADD3 URZ, URZ, URZ, URZ ;  /* 0x0000003f3f3ff290 */ /* 0x000ff4000fffe03f */
[----:B------:R-:W-:Y:S01]  /*342d0*/  STL.64 [R1+0xe0], R20 ;  /* 0x0000e01401007387 */ /* 0x000fe20000100a00 */
[----:B------:R0:W-:Y:S03]  /*342e0*/  STL.64 [R1+0xe8], R22 ;  /* 0x0000e81601007387 */ /* 0x0001e60000100a00 */
[----:B0-----:R-:W2:Y:S01]  /*342f0*/  LDL.LU.64 R22, [R1+0x3ce0] ;  /* 0x003ce00001167983 */ /* 0x001ea20000300a00 */
[----:B------:R-:W2:Y:S02]  /*34300*/  LDL.LU.64 R20, [R1+0x3cd8] ;  /* 0x003cd80001147983 */ /* 0x000ea40000300a00 */
[----:B------:R-:W-:Y:S02]  /*34310*/  STL [R1+0x14], R25 ;  /* 0x0000141901007387 */ /* 0x000fe40000100800 */
[----:B------:R-:W-:Y:S02]  /*34320*/  STL [R1+0x18], R26 ;  /* 0x0000181a01007387 */ /* 0x000fe40000100800 */
[----:B------:R-:W0:Y:S02]  /*34330*/  LDSM.16.MT88.4 R24, [R11+0x36000] ;  /* 0x036000000b18783b */ /* 0x000e240000004200 */
[----:B0-----:R-:W-:-:S02]  /*34340*/  IMAD.MOV.U32 R11, RZ, RZ, R26 ;  /* 0x000000ffff0b7224 */ /* 0x001fc400078e001a */
[----:B------:R0:W-:Y:S01]  /*34350*/  STL.64 [R1], R24 ;  /* 0x0000001801007387 */ /* 0x0001e20000100a00 */
[----:B------:R-:W-:Y:S02]  /*34360*/  MOV R10, R27 ;  /* 0x0000001b000a7202 */ /* 0x000fe40000000f00 */
[----:B------:R-:W2:Y:S01]  /*34370*/  LDL.LU.64 R26, [R1+0x3cd0] ;  /* 0x003cd000011a7983 */ /* 0x000ea20000300a00 */
[----:B0-----:R-:W2:Y:S02]  /*34380*/  LDL.LU.64 R24, [R1+0x3cc8] ;  /* 0x003cc80001187983 */ /* 0x001ea40000300a00 */
[-C--:B--2---:R-:W-:Y:S02]  /*34390*/  HMMA.16816.F32 R24, R24, R8.reuse, R20 ;  /* 0x000000081818723c */ /* 0x084fe40000001814 */
[----:B------:R-:W2:Y:S01]  /*343a0*/  LDL.LU.64 R22, [R1+0x3cc0] ;  /* 0x003cc00001167983 */ /* 0x000ea20000300a00 */
[----:B------:R-:W2:Y:S11]  /*343b0*/  LDL.LU.64 R20, [R1+0x3cb8] ;  /* 0x003cb80001147983 */ /* 0x000eb60000300a00 */
[----:B------:R-:W-:Y:S09]  /*343c0*/  @!UPT UIADD3 URZ, URZ, URZ, URZ ;  /* 0x0000003f3f3ff290 */ /* 0x000ff2000fffe03f */
[----:B------:R0:W-:Y:S01]  /*343d0*/  STL.64 [R1+0xb0], R24 ;  /* 0x0000b01801007387 */ /* 0x0001e20000100a00 */
[----:B------:R1:W-:Y:S03]  /*343e0*/  STL.64 [R1+0xb8], R26 ;  /* 0x0000b81a01007387 */ /* 0x0003e60000100a00 */
[----:B0-----:R-:W3:Y:S01]  /*343f0*/  LDL.LU R24, [R1+0x160] ;  /* 0x0001600001187983 */ /* 0x001ee20000300800 */
[----:B------:R-:W3:Y:S02]  /*34400*/  LDL.LU R25, [R1+0x164] ;  /* 0x0001640001197983 */ /* 0x000ee40000300800 */
[----:B-1----:R-:W3:Y:S02]  /*34410*/  LDL.LU R26, [R1+0x168] ;  /* 0x00016800011a7983 */ /* 0x002ee40000300800 */
[----:B------:R-:W3:Y:S01]  /*34420*/  LDL.LU R27, [R1+0x16c] ;  /* 0x00016c00011b7983 */ /* 0x000ee20000300800 */
[----:B--2---:R-:W-:Y:S01]  /*34430*/  HMMA.16816.F32 R20, R20, R8, R4 ;  /* 0x000000081414723c */ /* 0x004fe20000001804 */
[----:B------:R-:W4:Y:S01]  /*34440*/  LDL.LU.64 R6, [R1+0x3cb0] ;  /* 0x003cb00001067983 */ /* 0x000f220000300a00 */
[----:B------:R-:W4:Y:S11]  /*34450*/  LDL.LU.64 R4, [R1+0x3ca8] ;  /* 0x003ca80001047983 */ /* 0x000f360000300a00 */
[----:B------:R-:W-:Y:S10]  /*34460*/  @!UPT UIADD3 URZ, URZ, URZ, URZ ;  /* 0x0000003f3f3ff290 */ /* 0x000ff4000fffe03f */
[----:B------:R-:W-:Y:S01]  /*34470*/  STL.64 [R1+0xa0], R20 ;  /* 0x0000a01401007387 */ /* 0x000fe20000100a00 */
[----:B------:R0:W-:Y:S03]  /*34480*/  STL.64 [R1+0xa8], R22 ;  /* 0x0000a81601007387 */ /* 0x0001e60000100a00 */
[----:B0-----:R-:W0:Y:S04]  /*34490*/  S2R R23, SR_TID.X ;  /* 0x0000000000177919 */ /* 0x001e280000002100 */
[----:B------:R-:W1:Y:S01]  /*344a0*/  S2R R22, SR_TID.X ;  /* 0x0000000000167919 */ /* 0x000e620000002100 */
[----:B0-----:R-:W-:Y:S01]  /*344b0*/  LOP3.LUT R23, R23, 0x7, RZ, 0xc0, !PT ;  /* 0x0000000717177812 */ /* 0x001fe200078ec0ff */
[C---:B-1----:R-:W-:Y:S01]  /*344c0*/  IMAD.SHL.U32 R21, R22.reuse, 0x2, RZ ;  /* 0x0000000216157824 */ /* 0x042fe200078e00ff */
[----:B------:R-:W-:-:S03]  /*344d0*/  LOP3.LUT R22, R22, 0x10, RZ, 0xc0, !PT ;  /* 0x0000001016167812 */ /* 0x000fc600078ec0ff */
[----:B------:R-:W-:Y:S01]  /*344e0*/  IMAD R23, R23, 0x210, RZ ;  /* 0x0000021017177824 */ /* 0x000fe200078e02ff */
[----:B------:R-:W-:-:S04]  /*344f0*/  SHF.L.U32 R22, R22, 0x8, RZ ;  /* 0x0000000816167819 */ /* 0x000fc800000006ff */
[----:B------:R-:W-:-:S04]  /*34500*/  LOP3.LUT R23, R23, 0x10, R21, 0x78, !PT ;  /* 0x0000001017177812 */ /* 0x000fc800078e7815 */
[----:B------:R-:W-:-:S04]  /*34510*/  LOP3.LUT R23, R23, R22, RZ, 0xfc, !PT ;  /* 0x0000001617177212 */ /* 0x000fc800078efcff */
[----:B------:R-:W-:-:S06]  /*34520*/  LOP3.LUT R23, R23, 0x20, RZ, 0x3c, !PT ;  /* 0x0000002017177812 */ /* 0x000fcc00078e3cff */
[----:B------:R-:W0:Y:S04]  /*34530*/  LDSM.16.MT88.4 R20, [R23+0x36080] ;  /* 0x036080001714783b */ /* 0x000e280000004200 */
[----:B0-----:R-:W-:Y:S01]  /*34540*/  STL.64 [R1+0x3c38], R22 ;  /* 0x003c381601007387 */ /* 0x001fe20000100a00 */
[----:B------:R0:W-:Y:S03]  /*34550*/  STL.64 [R1+0x3c30], R20 ;  /* 0x003c301401007387 */ /* 0x0001e60000100a00 */
[----:B0-----:R-:W2:Y:S01]  /*34560*/  LDL.LU R20, [R1+0x170] ;  /* 0x0001700001147983 */ /* 0x001ea20000300800 */
[-C--:B----4-:R-:W-:Y:S03]  /*34570*/  HMMA.16816.F32 R4, R4, R8.reuse, R16 ;  /* 0x000000080404723c */ /* 0x090fe60000001810 */
[----:B------:R-:W2:Y:S01]  /*34580*/  LDL.LU.64 R18, [R1+0x3ca0] ;  /* 0x003ca00001127983 */ /* 0x000ea20000300a00 */
[----:B------:R-:W2:Y:S02]  /*34590*/  LDL.LU.64 R16, [R1+0x3c98] ;  /* 0x003c980001107983 */ /* 0x000ea40000300a00 */
[----:B------:R-:W-:Y:S01]  /*345a0*/  IMAD.MOV.U32 R21, RZ, RZ, R29 ;  /* 0x000000ffff157224 */ /* 0x000fe200078e001d */
[----:B---3--:R-:W-:Y:S01]  /*345b0*/  MOV R22, R28 ;  /* 0x0000001c00167202 */ /* 0x008fe20000000f00 */
[----:B------:R-:W-:Y:S11]  /*345c0*/  IMAD.MOV.U32 R23, RZ, RZ, R3 ;  /* 0x000000ffff177224 */ /* 0x000ff600078e0003 */
[----:B------:R-:W-:Y:S04]  /*345d0*/  @!UPT UIADD3 URZ, URZ, URZ, URZ ;  /* 0x0000003f3f3ff290 */ /* 0x000fe8000fffe03f */
[----:B------:R-:W-:Y:S01]  /*345e0*/  STL.64 [R1+0x80], R4 ;  /* 0x0000800401007387 */ /* 0x000fe20000100a00 */
[----:B------:R0:W-:Y:S02]  /*345f0*/  STL.64 [R1+0x88], R6 ;  /* 0x0000880601007387 */ /* 0x0001e40000100a00 */
[-C--:B0-----:R-:W-:Y:S08]  /*34600*/  HMMA.16816.F32 R4, R12, R8.reuse, R24 ;  /* 0x000000080c04723c */ /* 0x081ff00000001818 */
[----:B--2---:R-:W-:Y:S11]  /*34610*/  HMMA.16816.F32 R16, R16, R8, R20 ;  /* 0x000000081010723c */ /* 0x004ff60000001814 */
[----:B------:R-:W-:Y:S11]  /*34620*/  @!UPT UIADD3 URZ, URZ, URZ, URZ ;  /* 0x0000003f3f3ff290 */ /* 0x000ff6000fffe03f */
[----:B------:R-:W-:Y:S02]  /*34630*/  @!UPT UIADD3 URZ, URZ, URZ, URZ ;  /* 0x0000003f3f3ff290 */ /* 0x000fe4000fffe03f */
[----:B------:R-:W-:Y:S01]  /*34640*/  MOV R3, R19 ;  /* 0x0000001300037202 */ /* 0x000fe20000000f00 */
[----:B------:R-:W-:Y:S01]  /*34650*/  IMAD.MOV.U32 R28, RZ, RZ, R18 ;  /* 0x000000ffff1c7224 */ /* 0x000fe200078e0012 */
[----:B------:R-:W-:Y:S01]  /*34660*/  MOV R29, R17 ;  /* 0x00000011001d7202 */ /* 0x000fe20000000f00 */
[----:B------:R-:W-:Y:S02]  /*34670*/  STL [R1+0x60], R16 ;  /* 0x0000601001007387 */ /* 0x000fe40000100800 */
[----:B------:R-:W-:Y:S02]  /*34680*/  STL [R1+0x3c18], R3 ;  /* 0x003c180301007387 */ /* 0x000fe40000100800 */
[----:B------:R-:W-:Y:S01]  /*34690*/  STL [R1+0x3c14], R28 ;  /* 0x003c141c01007387 */ /* 0x000fe20000100800 */
[----:B------:R-:W-:Y:S01]  /*346a0*/  STL [R1+0x3c10], R29 ;  /* 0x003c101d01007387 */ /* 0x000fe20000100800 */
[----:B------:R0:W-:Y:S02]  /*346b0*/  STL.64 [R1+0x50], R4 ;  /* 0x0000500401007387 */ /* 0x0001e40000100a00 */
[----:B------:R1:W-:Y:S02]  /*346c0*/  STL [R1+0x58], R6 ;  /* 0x0000580601007387 */ /* 0x0003e40000100800 */
[----:B------:R-:W2:Y:S01]  /*346d0*/  LDL.LU R24, [R1+0x30] ;  /* 0x0000300001187983 */ /* 0x000ea20000300800 */
[----:B------:R-:W2:Y:S01]  /*346e0*/  LDL.LU R25, [R1+0x34] ;  /* 0x0000340001197983 */ /* 0x000ea20000300800 */
[----:B------:R-:W3:Y:S02]  /*346f0*/  LDL.LU R26, [R1+0x38] ;  /* 0x00003800011a7983 */ /* 0x000ee40000300800 */
[----:B------:R-:W3:Y:S02]  /*34700*/  LDL.LU R27, [R1+0x3c] ;  /* 0x00003c00011b7983 */ /* 0x000ee40000300800 */
[----:B------:R-:W-:Y:S01]  /*34710*/  IMAD.MOV.U32 R8, RZ, RZ, R7 ;  /* 0x000000ffff087224 */ /* 0x000fe200078e0007 */
[----:B---3--:R-:W-:Y:S01]  /*34720*/  STL.64 [R1+0x3c70], R26 ;  /* 0x003c701a01007387 */ /* 0x008fe20000100a00 */
[----:B--2---:R2:W-:Y:S02]  /*34730*/  STL.64 [R1+0x3c68], R24 ;  /* 0x003c681801007387 */ /* 0x0045e40000100a00 */
[----:B0-----:R-:W3:Y:S02]  /*34740*/  LDL.LU R4, [R1+0x20] ;  /* 0x0000200001047983 */ /* 0x001ee40000300800 */
[----:B------:R-:W3:Y:S01]  /*34750*/  LDL.LU R5, [R1+0x24] ;  /* 0x0000240001057983 */ /* 0x000ee20000300800 */
[----:B-1----:R-:W4:Y:S01]  /*34760*/  LDL.LU R6, [R1+0x28] ;  /* 0x0000280001067983 */ /* 0x002f220000300800 */
[----:B------:R-:W4:Y:S03]  /*34770*/  LDL.LU R7, [R1+0x2c] ;  /* 0x00002c0001077983 */ /* 0x000f260000300800 */
[----:B--2---:R-:W2:Y:S01]  /*34780*/  LDL.LU R24, [R1+0x40] ;  /* 0x0000400001187983 */ /* 0x004ea20000300800 */
        /* <DEDUP_REMOVED lines=9> */
[----:B------:R-:W-:Y:S01]  /*34820*/  MOV R14, R11 ;  /* 0x0000000b000e7202 */ /* 0x000fe20000000f00 */
[----:B------:R-:W-:Y:S01]  /*34830*/  IMAD.MOV.U32 R15, RZ, RZ, R10 ;  /* 0x000000ffff0f7224 */ /* 0x000fe200078e000a */
[----:B----4-:R-:W-:Y:S01]  /*34840*/  STL.64 [R1+0x3c80], R6 ;  /* 0x003c800601007387 */ /* 0x010fe20000100a00 */
[----:B---3--:R0:W-:Y:S03]  /*34850*/  STL.64 [R1+0x3c78], R4 ;  /* 0x003c780401007387 */ /* 0x0081e60000100a00 */
[----:B0-----:R-:W2:Y:S01]  /*34860*/  LDL.LU R4, [R1+0x140] ;  /* 0x0001400001047983 */ /* 0x001ea20000300800 */
[----:B------:R-:W2:Y:S02]  /*34870*/  LDL.LU R5, [R1+0x144] ;  /* 0x0001440001057983 */ /* 0x000ea40000300800 */
[----:B------:R-:W2:Y:S02]  /*34880*/  LDL.LU R6, [R1+0x148] ;  /* 0x0001480001067983 */ /* 0x000ea40000300800 */
[----:B------:R-:W2:Y:S01]  /*34890*/  LDL.LU R7, [R1+0x14c] ;  /* 0x00014c0001077983 */ /* 0x000ea20000300800 */
[----:B------:R-:W3:Y:S01]  /*348a0*/  LDL.LU R12, [R1] ;  /* 0x00000000010c7983 */ /* 0x000ee20000300800 */
[----:B------:R-:W3:Y:S02]  /*348b0*/  LDL.LU R13, [R1+0x4] ;  /* 0x00000400010d7983 */ /* 0x000ee40000300800 */
[----:B------:R-:W4:Y:S02]  /*348c0*/  LDL.LU R11, [R1+0x3c94] ;  /* 0x003c9400010b7983 */ /* 0x000f240000300800 */
[----:B------:R-:W2:Y:S01]  /*348d0*/  LDL.LU R10, [R1+0x3c90] ;  /* 0x003c9000010a7983 */ /* 0x000ea20000300800 */
[----:B------:R-:W-:Y:S04]  /*348e0*/  STL.64 [R1+0x3c50], R14 ;  /* 0x003c500e01007387 */ /* 0x000fe80000100a00 */
[----:B------:R-:W0:Y:S04]  /*348f0*/  S2R R19, SR_TID.X ;  /* 0x0000000000137919 */ /* 0x000e280000002100 */
[----:B---3--:R1:W-:Y:S01]  /*34900*/  STL.64 [R1+0x3c48], R12 ;  /* 0x003c480c01007387 */ /* 0x0083e20000100a00 */
[----:B----4-:R-:W-:Y:S01]  /*34910*/  IMAD.MOV.U32 R18, RZ, RZ, R11 ;  /* 0x000000ffff127224 */ /* 0x010fe200078e000b */
[----:B--2---:R-:W-:-:S02]  /*34920*/  MOV R17, R10 ;  /* 0x0000000a00117202 */ /* 0x004fc40000000f00 */
        /* <DEDUP_REMOVED lines=8> */
[----:B------:R-:W4:Y:S01]  /*349b0*/  LDL.LU R16, [R1+0x90] ;  /* 0x0000900001107983 */ /* 0x000f220000300800 */
[----:B------:R-:W2:Y:S02]  /*349c0*/  LDL.LU R10, [R1+0x3c8c] ;  /* 0x003c8c00010a7983 */ /* 0x000ea40000300800 */
[----:B------:R-:W2:Y:S01]  /*349d0*/  LDL.LU R11, [R1+0x3c88] ;  /* 0x003c8800010b7983 */ /* 0x000ea20000300800 */
[----:B------:R-:W1:Y:S01]  /*349e0*/  S2R R29, SR_TID.X ;  /* 0x00000000001d7919 */ /* 0x000e620000002100 */
[----:B0-----:R-:W-:-:S02]  /*349f0*/  LOP3.LUT R3, R19, 0x7, RZ, 0xc0, !PT ;  /* 0x0000000713037812 */ /* 0x001fc400078ec0ff */
[----:B------:R-:W4:Y:S02]  /*34a00*/  LDL.LU R19, [R1+0x9c] ;  /* 0x00009c0001137983 */ /* 0x000f240000300800 */
[----:B------:R1:W-:Y:S02]  /*34a10*/  STL [R1+0x3b38], R8 ;  /* 0x003b380801007387 */ /* 0x0003e40000100800 */
[----:B-1----:R-:W-:-:S05]  /*34a20*/  LOP3.LUT R8, R29, 0x10, RZ, 0xc0, !PT ;  /* 0x000000101d087812 */ /* 0x002fca00078ec0ff */
[----:B------:R-:W-:-:S05]  /*34a30*/  IMAD.SHL.U32 R8, R8, 0x100, RZ ;  /* 0x0000010008087824 */ /* 0x000fca00078e00ff */
[----:B------:R-:W-:Y:S01]  /*34a40*/  STL [R1+0x3c1c], R8 ;  /* 0x003c1c0801007387 */ /* 0x000fe20000100800 */
[----:B--2---:R-:W-:Y:S03]  /*34a50*/  HMMA.16816.F32 R24, R24, R10, R4 ;  /* 0x0000000a1818723c */ /* 0x004fe60000001804 */
[----:B------:R-:W2:Y:S01]  /*34a60*/  LDL.LU.64 R6, [R1+0x3c80] ;  /* 0x003c800001067983 */ /* 0x000ea20000300a00 */
[----:B------:R-:W2:Y:S11]  /*34a70*/  LDL.LU.64 R4, [R1+0x3c78] ;  /* 0x003c780001047983 */ /* 0x000eb60000300a00 */
[----:B------:R-:W-:Y:S08]  /*34a80*/  @!UPT UIADD3 URZ, URZ, URZ, URZ ;  /* 0x0000003f3f3ff290 */ /* 0x000ff0000fffe03f */
[----:B------:R-:W-:Y:S01]  /*34a90*/  STL.64 [R1+0x140], R24 ;  /* 0x0001401801007387 */ /* 0x000fe20000100a00 */
[----:B------:R0:W-:Y:S03]  /*34aa0*/  STL.64 [R1+0x148], R26 ;  /* 0x0001481a01007387 */ /* 0x0001e60000100a00 */
[----:B0-----:R-:W2:Y:S01]  /*34ab0*/  LDL.LU.64 R26, [R1+0x3c70] ;  /* 0x003c7000011a7983 */ /* 0x001ea20000300a00 */
[----:B------:R-:W2:Y:S02]  /*34ac0*/  LDL.LU.64 R24, [R1+0x3c68] ;  /* 0x003c680001187983 */ /* 0x000ea40000300a00 */
[----:B------:R-:W-:Y:S01]  /*34ad0*/  IMAD R3, R3, 0x210, RZ ;  /* 0x0000021003037824 */ /* 0x000fe200078e02ff */
[----:B------:R-:W-:-:S04]  /*34ae0*/  SHF.L.U32 R28, R29, 0x1, RZ ;  /* 0x000000011d1c7819 */ /* 0x000fc800000006ff */
[----:B------:R-:W-:-:S04]  /*34af0*/  LOP3.LUT R9, R3, 0x10, R28, 0x78, !PT ;  /* 0x0000001003097812 */ /* 0x000fc800078e781c */
[----:B------:R-:W-:-:S04]  /*34b00*/  LOP3.LUT R9, R9, R8, RZ, 0xfc, !PT ;  /* 0x0000000809097212 */ /* 0x000fc800078efcff */
[----:B------:R-:W-:Y:S01]  /*34b10*/  LOP3.LUT R9, R9, 0x20, RZ, 0x3c, !PT ;  /* 0x0000002009097812 */ /* 0x000fe200078e3cff */
[-C--:B--2---:R-:W-:Y:S01]  /*34b20*/  HMMA.16816.F32 R24, R24, R10.reuse, R4 ;  /* 0x0000000a1818723c */ /* 0x084fe20000001804 */
[----:B------:R-:W2:Y:S01]  /*34b30*/  LDL.LU.64 R6, [R1+0x3c60] ;  /* 0x003c600001067983 */ /* 0x000ea20000300a00 */
[----:B------:R-:W2:Y:S11]  /*34b40*/  LDL.LU.64 R4, [R1+0x3c58] ;  /* 0x003c580001047983 */ /* 0x000eb60000300a00 */
[----:B------:R-:W-:Y:S10]  /*34b50*/  @!UPT UIADD3 URZ, URZ, URZ, URZ ;  /* 0x0000003f3f3ff290 */ /* 0x000ff4000fffe03f */
[----:B------:R-:W-:Y:S01]  /*34b60*/  STL.64 [R1+0x130], R24 ;  /* 0x0001301801007387 */ /* 0x000fe20000100a00 */
[----:B------:R-:W-:Y:S02]  /*34b70*/  STL.64 [R1+0x138], R26 ;  /* 0x0001381a01007387 */ /* 0x000fe40000100a00 */
[----:B------:R-:W0:Y:S02]  /*34b80*/  LDSM.16.MT88.4 R24, [R9+0x36100] ;  /* 0x036100000918783b */ /* 0x000e240000004200 */
[----:B0-----:R0:W-:Y:S02]  /*34b90*/  STL [R1+0x3c2c], R24 ;  /* 0x003c2c1801007387 */ /* 0x0011e40000100800 */
[----:B------:R1:W-:Y:S02]  /*34ba0*/  STL [R1+0x3c28], R25 ;  /* 0x003c281901007387 */ /* 0x0003e40000100800 */
[----:B------:R3:W-:Y:S02]  /*34bb0*/  STL [R1+0x3c24], R26 ;  /* 0x003c241a01007387 */ /* 0x0007e40000100800 */
[----:B------:R4:W-:Y:S01]  /*34bc0*/  STL [R1+0x3c20], R27 ;  /* 0x003c201b01007387 */ /* 0x0009e20000100800 */
[----:B0-----:R-:W2:Y:S01]  /*34bd0*/  LDL.LU R24, [R1+0x70] ;  /* 0x0000700001187983 */ /* 0x001ea20000300800 */
[----:B-1----:R-:W2:Y:S02]  /*34be0*/  LDL.LU R25, [R1+0x74] ;  /* 0x0000740001197983 */ /* 0x002ea40000300800 */
[----:B---3--:R-:W3:Y:S02]  /*34bf0*/  LDL.LU R26, [R1+0x78] ;  /* 0x00007800011a7983 */ /* 0x008ee40000300800 */
[----:B----4-:R-:W3:Y:S01]  /*34c00*/  LDL.LU R27, [R1+0x7c] ;  /* 0x00007c00011b7983 */ /* 0x010ee20000300800 */
[----:B--2---:R-:W-:Y:S01]  /*34c10*/  HMMA.16816.F32 R4, R4, R10, R12 ;  /* 0x0000000a0404723c */ /* 0x004fe2000000180c */
[----:B------:R-:W3:Y:S01]  /*34c20*/  LDL.LU.64 R14, [R1+0x3c50] ;  /* 0x003c5000010e7983 */ /* 0x000ee20000300a00 */
[----:B------:R-:W3:Y:S11]  /*34c30*/  LDL.LU.64 R12, [R1+0x3c48] ;  /* 0x003c4800010c7983 */ /* 0x000ef60000300a00 */
[----:B------:R-:W-:Y:S10]  /*34c40*/  @!UPT UIADD3 URZ, URZ, URZ, URZ ;  /* 0x0000003f3f3ff290 */ /* 0x000ff4000fffe03f */
[----:B------:R-:W-:Y:S01]  /*34c50*/  STL.64 [R1+0x150], R4 ;  /* 0x0001500401007387 */ /* 0x000fe20000100a00 */
[----:B------:R-:W-:Y:S02]  /*34c60*/  STL.64 [R1+0x158], R6 ;  /* 0x0001580601007387 */ /* 0x000fe40000100a00 */
[----:B------:R-:W0:Y:S02]  /*34c70*/  LDSM.16.MT88.4 R4, [R9+0x36180] ;  /* 0x036180000904783b */ /* 0x000e240000004200 */
[----:B0-----:R-:W-:Y:S02]  /*34c80*/  STL.64 [R1+0x3c08], R6 ;  /* 0x003c080601007387 */ /* 0x001fe40000100a00 */
[----:B------:R0:W-:Y:S02]  /*34c90*/  STL.64 [R1+0x3c00], R4 ;  /* 0x003c000401007387 */ /* 0x0001e40000100a00 */
[----:B0-----:R-:W-:Y:S02]  /*34ca0*/  MOV R4, R2 ;  /* 0x0000000200047202 */ /* 0x001fe40000000f00 */
[----:B------:R-:W2:Y:S01]  /*34cb0*/  LDL.LU R2, [R1+0x3c44] ;  /* 0x003c440001027983 */ /* 0x000ea20000300800 */
[----:B------:R-:W4:Y:S02]  /*34cc0*/  LDL.LU R5, [R1+0x14] ;  /* 0x0000140001057983 */ /* 0x000f240000300800 */
[----:B------:R-:W4:Y:S02]  /*34cd0*/  LDL.LU R6, [R1+0x18] ;  /* 0x0000180001067983 */ /* 0x000f240000300800 */
[----:B------:R-:W-:-:S02]  /*34ce0*/  IMAD.MOV.U32 R7, RZ, RZ, R0 ;  /* 0x000000ffff077224 */ /* 0x000fc400078e0000 */
[----:B------:R-:W2:Y:S05]  /*34cf0*/  LDL.LU R0, [R1+0x3c40] ;  /* 0x003c400001007983 */ /* 0x000eaa0000300800 */
[-C--:B----4-:R-:W-:Y:S01]  /*34d00*/  HMMA.16816.F32 R4, R4, R10.reuse, R20 ;  /* 0x0000000a0404723c */ /* 0x090fe20000001814 */
[----:B------:R-:W4:Y:S01]  /*34d10*/  LDL.LU.64 R22, [R1+0x3c38] ;  /* 0x003c380001167983 */ /* 0x000f220000300a00 */
[----:B------:R-:W4:Y:S06]  /*34d20*/  LDL.LU.64 R20, [R1+0x3c30] ;  /* 0x003c300001147983 */ /* 0x000f2c0000300a00 */
[----:B---3--:R-:W-:Y:S01]  /*34d30*/  HMMA.16816.F32 R24, R12, R10, R24 ;  /* 0x0000000a0c18723c */ /* 0x008fe20000001818 */
[----:B--2---:R-:W0:Y:S11]  /*34d40*/  LDSM.16.MT88.4 R12, [R2+0x36000] ;  /* 0x03600000020c783b */ /* 0x004e360000004200 */
        /* <DEDUP_REMOVED lines=9> */
[----:B------:R-:W-:Y:S01]  /*34de0*/  STL.64 [R1+0x1b8], R26 ;  /* 0x0001b81a01007387 */ /* 0x000fe20000100a00 */
[----:B0-----:R-:W-:Y:S01]  /*34df0*/  MOV R8, R14 ;  /* 0x0000000e00087202 */ /* 0x001fe20000000f00 */
[----:B------:R-:W-:Y:S01]  /*34e00*/  IMAD.MOV.U32 R3, RZ, RZ, R15 ;  /* 0x000000ffff037224 */ /* 0x000fe200078e000f */
[----:B------:R-:W-:Y:S01]  /*34e10*/  MOV R28, R12 ;  /* 0x0000000c001c7202 */ /* 0x000fe20000000f00 */
[----:B------:R-:W-:-:S02]  /*34e20*/  IMAD.MOV.U32 R29, RZ, RZ, R13 ;  /* 0x000000ffff1d7224 */ /* 0x000fc400078e000d */
[----:B----4-:R-:W-:Y:S01]  /*34e30*/  HMMA.16816.F32 R12, R20, R10, R16 ;  /* 0x0000000a140c723c */ /* 0x010fe20000001810 */
[----:B------:R-:W-:Y:S11]  /*34e40*/  LDSM.16.MT88.4 R16, [R0+0x36080] ;  /* 0x036080000010783b */ /* 0x000ff60000004200 */
[----:B------:R-:W-:Y:S11]  /*34e50*/  @!UPT UIADD3 URZ, URZ, URZ, URZ ;  /* 0x0000003f3f3ff290 */ /* 0x000ff6000fffe03f */
[----:B------:R-:W-:Y:S01]  /*34e60*/  STL.64 [R1+0x190], R12 ;  /* 0x0001900c01007387 */ /* 0x000fe20000100a00 */
[----:B------:R-:W-:Y:S02]  /*34e70*/  STL.64 [R1+0x198], R14 ;  /* 0x0001980e01007387 */ /* 0x000fe40000100a00 */
[----:B------:R-:W0:Y:S01]  /*34e80*/  LDSM.16.MT88.4 R12, [R2+0x36100] ;  /* 0x03610000020c783b */ /* 0x000e220000004200 */
[----:B------:R-:W-:-:S03]  /*34e90*/  MOV R22, R8 ;  /* 0x0000000800167202 */ /* 0x000fc60000000f00 */
[----:B------:R-:W-:Y:S01]  /*34ea0*/  IMAD.MOV.U32 R23, RZ, RZ, R3 ;  /* 0x000000ffff177224 */ /* 0x000fe200078e0003 */
        /* <DEDUP_REMOVED lines=18> */
[----:B------:R-:W-:-:S02]  /*34fd0*/  MOV R12, R24 ;  /* 0x00000018000c7202 */ /* 0x000fc40000000f00 */
[----:B------:R-:W-:Y:S01]  /*34fe0*/  MOV R14, R26 ;  /* 0x0000001a000e7202 */ /* 0x000fe20000000f00 */
[----:B------:R-:W-:Y:S02]  /*34ff0*/  IMAD.MOV.U32 R15, RZ, RZ, R27 ;  /* 0x000000ffff0f7224 */ /* 0x000fe400078e001b */
[----:B------:R-:W-:Y:S01]  /*35000*/  IMAD.MOV.U32 R13, RZ, RZ, R25 ;  /* 0x000000ffff0d7224 */ /* 0x000fe200078e0019 */
[----:B---3--:R-:W-:Y:S01]  /*35010*/  STL.64 [R1+0x3b78], R18 ;  /* 0x003b781201007387 */ /* 0x008fe20000100a00 */
[----:B--2---:R0:W-:Y:S02]  /*35020*/  STL.64 [R1+0x3b70], R16 ;  /* 0x003b701001007387 */ /* 0x0041e40000100a00 */
[----:B------:R-:W2:Y:S02]  /*35030*/  LDL.LU R24, [R1+0x3c2c] ;  /* 0x003c2c0001187983 */ /* 0x000ea40000300800 */
[----:B------:R-:W2:Y:S01]  /*35040*/  LDL.LU R25, [R1+0x3c28] ;  /* 0x003c280001197983 */ /* 0x000ea20000300800 */
[----:B------:R-:W2:Y:S01]  /*35050*/  LDL.LU R26, [R1+0x3c24] ;  /* 0x003c2400011a7983 */ /* 0x000ea20000300800 */
[----:B------:R-:W2:Y:S02]  /*35060*/  LDL.LU R27, [R1+0x3c20] ;  /* 0x003c2000011b7983 */ /* 0x000ea40000300800 */
[----:B------:R1:W-:Y:S02]  /*35070*/  STL.64 [R1+0x3b88], R14 ;  /* 0x003b880e01007387 */ /* 0x0003e40000100a00 */
[----:B------:R3:W-:Y:S01]  /*35080*/  STL.64 [R1+0x3b80], R12 ;  /* 0x003b800c01007387 */ /* 0x0007e20000100a00 */
[----:B0-----:R-:W4:Y:S01]  /*35090*/  LDL.LU R16, [R1+0xb0] ;  /* 0x0000b00001107983 */ /* 0x001f220000300800 */
[----:B------:R-:W4:Y:S02]  /*350a0*/  LDL.LU R17, [R1+0xb4] ;  /* 0x0000b40001117983 */ /* 0x000f240000300800 */
[----:B------:R-:W2:Y:S02]  /*350b0*/  LDL.LU R18, [R1+0xb8] ;  /* 0x0000b80001127983 */ /* 0x000ea40000300800 */
[----:B------:R-:W2:Y:S01]  /*350c0*/  LDL.LU R19, [R1+0xbc] ;  /* 0x0000bc0001137983 */ /* 0x000ea20000300800 */
[----:B-1----:R-:W-:Y:S01]  /*350d0*/  MOV R14, R21 ;  /* 0x00000015000e7202 */ /* 0x002fe20000000f00 */
[----:B------:R-:W-:Y:S01]  /*350e0*/  IMAD.MOV.U32 R15, RZ, RZ, R20 ;  /* 0x000000ffff0f7224 */ /* 0x000fe200078e0014 */
[----:B---3--:R-:W-:Y:S01]  /*350f0*/  MOV R12, R8 ;  /* 0x00000008000c7202 */ /* 0x008fe20000000f00 */
[----:B------:R-:W-:Y:S01]  /*35100*/  IMAD.MOV.U32 R13, RZ, RZ, R3 ;  /* 0x000000ffff0d7224 */ /* 0x000fe200078e0003 */
[----:B--2---:R-:W-:Y:S01]  /*35110*/  STL.64 [R1+0x3b98], R18 ;  /* 0x003b981201007387 */ /* 0x004fe20000100a00 */
[----:B----4-:R-:W-:Y:S02]  /*35120*/  STL.64 [R1+0x3b90], R16 ;  /* 0x003b901001007387 */ /* 0x010fe40000100a00 */
[----:B------:R-:W2:Y:S02]  /*35130*/  LDL.LU R8, [R1+0x3c1c] ;  /* 0x003c1c0001087983 */ /* 0x000ea40000300800 */
[----:B------:R-:W3:Y:S01]  /*35140*/  LDL.LU R3, [R1+0x3c18] ;  /* 0x003c180001037983 */ /* 0x000ee20000300800 */
[----:B------:R0:W-:Y:S01]  /*35150*/  STL.64 [R1+0x3ba8], R14 ;  /* 0x003ba80e01007387 */ /* 0x0001e20000100a00 */
[----:B------:R1:W-:Y:S01]  /*35160*/  STL.64 [R1+0x3ba0], R12 ;  /* 0x003ba00c01007387 */ /* 0x0003e20000100a00 */
[----:B0-----:R-:W-:Y:S01]  /*35170*/  MOV R14, R22 ;  /* 0x00000016000e7202 */ /* 0x001fe20000000f00 */
[----:B------:R-:W-:Y:S01]  /*35180*/  IMAD.MOV.U32 R15, RZ, RZ, R23 ;  /* 0x000000ffff0f7224 */ /* 0x000fe200078e0017 */
[----:B-1----:R-:W-:Y:S01]  /*35190*/  MOV R12, R28 ;  /* 0x0000001c000c7202 */ /* 0x002fe20000000f00 */
[----:B------:R-:W-:Y:S01]  /*351a0*/  IMAD.MOV.U32 R13, RZ, RZ, R29 ;  /* 0x000000ffff0d7224 */ /* 0x000fe200078e001d */
[----:B------:R-:W4:Y:S01]  /*351b0*/  LDL.LU R28, [R1+0x3c14] ;  /* 0x003c1400011c7983 */ /* 0x000f220000300800 */
[----:B------:R-:W2:Y:S02]  /*351c0*/  LDL.LU R29, [R1+0x3c10] ;  /* 0x003c1000011d7983 */ /* 0x000ea40000300800 */
[----:B------:R0:W-:Y:S01]  /*351d0*/  STL.64 [R1+0x3bc8], R14 ;  /* 0x003bc80e01007387 */ /* 0x0001e20000100a00 */
[----:B------:R-:W1:Y:S04]  /*351e0*/  LDSM.16.MT88.4 R20, [R0+0x36100] ;  /* 0x036100000014783b */ /* 0x000e680000004200 */
[----:B------:R0:W-:Y:S02]  /*351f0*/  STL.64 [R1+0x3bc0], R12 ;  /* 0x003bc00c01007387 */ /* 0x0001e40000100a00 */
[----:B0-----:R-:W-:Y:S01]  /*35200*/  MOV R14, R5 ;  /* 0x00000005000e7202 */ /* 0x001fe20000000f00 */
[----:B------:R-:W-:Y:S01]  /*35210*/  IMAD.MOV.U32 R15, RZ, RZ, R4 ;  /* 0x000000ffff0f7224 */ /* 0x000fe200078e0004 */
[----:B------:R-:W-:Y:S01]  /*35220*/  MOV R12, R7 ;  /* 0x00000007000c7202 */ /* 0x000fe20000000f00 */
[----:B------:R-:W-:Y:S01]  /*35230*/  IMAD.MOV.U32 R13, RZ, RZ, R6 ;  /* 0x000000ffff0d7224 */ /* 0x000fe200078e0006 */
[----:B------:R-:W2:Y:S01]  /*35240*/  LDL.LU R4, [R1+0x100] ;  /* 0x0001000001047983 */ /* 0x000ea20000300800 */
[----:B------:R-:W2:Y:S02]  /*35250*/  LDL.LU R5, [R1+0x104] ;  /* 0x0001040001057983 */ /* 0x000ea40000300800 */
[----:B------:R-:W2:Y:S02]  /*35260*/  LDL.LU R6, [R1+0x108] ;  /* 0x0001080001067983 */ /* 0x000ea40000300800 */
[----:B------:R-:W2:Y:S01]  /*35270*/  LDL.LU R7, [R1+0x10c] ;  /* 0x00010c0001077983 */ /* 0x000ea20000300800 */
[----:B------:R-:W-:Y:S01]  /*35280*/  STL.64 [R1+0x3be8], R14 ;  /* 0x003be80e01007387 */ /* 0x000fe20000100a00 */
[----:B------:R-:W-:Y:S02]  /*35290*/  STL.64 [R1+0x3be0], R12 ;  /* 0x003be00c01007387 */ /* 0x000fe40000100a00 */
[----:B------:R-:W2:Y:S02]  /*352a0*/  LDL.LU R16, [R1+0xe0] ;  /* 0x0000e00001107983 */ /* 0x000ea40000300800 */
[----:B------:R-:W2:Y:S01]  /*352b0*/  LDL.LU R17, [R1+0xe4] ;  /* 0x0000e40001117983 */ /* 0x000ea20000300800 */
[----:B------:R-:W2:Y:S01]  /*352c0*/  LDL.LU R18, [R1+0xe8] ;  /* 0x0000e80001127983 */ /* 0x000ea20000300800 */
[----:B------:R-:W2:Y:S03]  /*352d0*/  LDL.LU R19, [R1+0xec] ;  /* 0x0000ec0001137983 */ /* 0x000ea60000300800 */
[----:B--2---:R-:W-:Y:S01]  /*352e0*/  STL.64 [R1+0x3bb8], R18 ;  /* 0x003bb81201007387 */ /* 0x004fe20000100a00 */
[----:B------:R0:W-:Y:S03]  /*352f0*/  STL.64 [R1+0x3bb0], R16 ;  /* 0x003bb01001007387 */ /* 0x0001e60000100a00 */
[----:B0-----:R-:W2:Y:S01]  /*35300*/  LDL.LU R16, [R1+0xf0] ;  /* 0x0000f00001107983 */ /* 0x001ea20000300800 */
        /* <DEDUP_REMOVED lines=9> */
[----:B------:R-:W-:Y:S01]  /*353a0*/  HMMA.16816.F32 R24, R24, R10, R4 ;  /* 0x0000000a1818723c */ /* 0x000fe20000001804 */
[----:B--2---:R-:W-:Y:S01]  /*353b0*/  STL.64 [R1+0x3bf8], R18 ;  /* 0x003bf81201007387 */ /* 0x004fe20000100a00 */
[----:B------:R0:W-:Y:S03]  /*353c0*/  STL.64 [R1+0x3bf0], R16 ;  /* 0x003bf01001007387 */ /* 0x0001e60000100a00 */
[----:B0-----:R-:W2:Y:S01]  /*353d0*/  LDL.LU R16, [R1+0xc0] ;  /* 0x0000c00001107983 */ /* 0x001ea20000300800 */
[----:B------:R-:W2:Y:S02]  /*353e0*/  LDL.LU R17, [R1+0xc4] ;  /* 0x0000c40001117983 */ /* 0x000ea40000300800 */
[----:B------:R-:W2:Y:S02]  /*353f0*/  LDL.LU R18, [R1+0xc8] ;  /* 0x0000c80001127983 */ /* 0x000ea40000300800 */
[----:B------:R-:W2:Y:S01]  /*35400*/  LDL.LU R19, [R1+0xcc] ;  /* 0x0000cc0001137983 */ /* 0x000ea20000300800 */
[----:B-1----:R-:W-:Y:S01]  /*35410*/  STL.64 [R1+0x3b48], R22 ;  /* 0x003b481601007387 */ /* 0x002fe20000100a00 */
        /* <DEDUP_REMOVED lines=8> */
[----:B------:R-:W-:Y:S02]  /*354a0*/  STL.64 [R1+0x108], R26 ;  /* 0x0001081a01007387 */ /* 0x000fe40000100a00 */
[----:B------:R-:W0:Y:S04]  /*354b0*/  LDSM.16.MT88.4 R24, [R0+0x36180] ;  /* 0x036180000018783b */ /* 0x000e280000004200 */
[----:B------:R-:W1:Y:S04]  /*354c0*/  S2R R15, SR_TID.X ;  /* 0x00000000000f7919 */ /* 0x000e680000002100 */
[----:B------:R-:W1:Y:S02]  /*354d0*/  S2R R14, SR_TID.X ;  /* 0x00000000000e7919 */ /* 0x000e640000002100 */
[----:B-1----:R-:W-:-:S02]  /*354e0*/  LOP3.LUT R12, R14, 0x1e0, RZ, 0xc0, !PT ;  /* 0x000001e00e0c7812 */ /* 0x002fc400078ec0ff */
[C---:B------:R-:W-:Y:S01]  /*354f0*/  SHF.L.U32 R13, R14.reuse, 0x1, RZ ;  /* 0x000000010e0d7819 */ /* 0x040fe200000006ff */
[----:B0-----:R0:W-:Y:S01]  /*35500*/  STL.64 [R1+0x3b30], R26 ;  /* 0x003b301a01007387 */ /* 0x0011e20000100a00 */
[----:B------:R-:W-:Y:S01]  /*35510*/  STL.64 [R1+0x3b28], R24 ;  /* 0x003b281801007387 */ /* 0x000fe20000100a00 */
[----:B0-----:R-:W-:Y:S02]  /*35520*/  LOP3.LUT R27, R15, 0x7, RZ, 0xc0, !PT ;  /* 0x000000070f1b7812 */ /* 0x001fe400078ec0ff */
[----:B------:R-:W-:-:S03]  /*35530*/  LOP3.LUT R26, R14, 0x10, RZ, 0xc0, !PT ;  /* 0x000000100e1a7812 */ /* 0x000fc600078ec0ff */
[C---:B------:R-:W-:Y:S01]  /*35540*/  IMAD R15, R27.reuse, 0x210, RZ ;  /* 0x000002101b0f7824 */ /* 0x040fe200078e02ff */
[----:B------:R-:W-:Y:S01]  /*35550*/  SHF.L.U32 R27, R27, 0x4, RZ ;  /* 0x000000041b1b7819 */ /* 0x000fe200000006ff */
[----:B------:R-:W-:-:S03]  /*35560*/  IMAD.SHL.U32 R26, R26, 0x100, RZ ;  /* 0x000001001a1a7824 */ /* 0x000fc600078e00ff */
[----:B------:R-:W-:Y:S02]  /*35570*/  LOP3.LUT R15, R15, 0x10, R13, 0x78, !PT ;  /* 0x000000100f0f7812 */ /* 0x000fe400078e780d */
[----:B------:R-:W-:Y:S02]  /*35580*/  LOP3.LUT R14, R14, 0x7, RZ, 0xc0, !PT ;  /* 0x000000070e0e7812 */ /* 0x000fe400078ec0ff */
[----:B------:R-:W-:Y:S01]  /*35590*/  LOP3.LUT R15, R15, R26, RZ, 0xfc, !PT ;  /* 0x0000001a0f0f7212 */ /* 0x000fe200078efcff */
[----:B--2---:R-:W-:Y:S01]  /*355a0*/  HMMA.16816.F32 R4, R4, R10, R16 ;  /* 0x0000000a0404723c */ /* 0x004fe20000001810 */
[----:B------:R-:W2:Y:S01]  /*355b0*/  LDL.LU.64 R18, [R1+0x3bf8] ;  /* 0x003bf80001127983 */ /* 0x000ea20000300a00 */
[----:B------:R-:W2:Y:S11]  /*355c0*/  LDL.LU.64 R16, [R1+0x3bf0] ;  /* 0x003bf00001107983 */ /* 0x000eb60000300a00 */
[----:B------:R-:W-:Y:S10]  /*355d0*/  @!UPT UIADD3 URZ, URZ, URZ, URZ ;  /* 0x0000003f3f3ff290 */ /* 0x000ff4000fffe03f */
[----:B------:R-:W-:Y:S01]  /*355e0*/  STL.64 [R1+0xd0], R4 ;  /* 0x0000d00401007387 */ /* 0x000fe20000100a00 */
[----:B------:R0:W-:Y:S02]  /*355f0*/  STL.64 [R1+0xd8], R6 ;  /* 0x0000d80601007387 */ /* 0x0001e40000100a00 */
[----:B0-----:R-:W-:-:S05]  /*35600*/  IMAD R7, R12, 0x100, R27 ;  /* 0x000001000c077824 */ /* 0x001fca00078e021b */
[----:B------:R-:W-:-:S04]  /*35610*/  LOP3.LUT R7, R7, 0x30, R13, 0x78, !PT ;  /* 0x0000003007077812 */ /* 0x000fc800078e780d */
[----:B------:R-:W-:Y:S02]  /*35620*/  LEA R7, R14, R7, 0xa ;  /* 0x000000070e077211 */ /* 0x000fe400078e50ff */
[----:B------:R-:W0:Y:S04]  /*35630*/  LDSM.16.MT88.4 R12, [R15+0x38000] ;  /* 0x038000000f0c783b */ /* 0x000e280000004200 */
[----:B------:R-:W1:Y:S01]  /*35640*/  LDSM.16.M88.4 R4, [R7+0x40380] ;  /* 0x040380000704783b */ /* 0x000e620000000200 */
[----:B0-----:R-:W-:Y:S01]  /*35650*/  IMAD.MOV.U32 R25, RZ, RZ, R14 ;  /* 0x000000ffff197224 */ /* 0x001fe200078e000e */
[----:B------:R-:W-:Y:S01]  /*35660*/  MOV R24, R15 ;  /* 0x0000000f00187202 */ /* 0x000fe20000000f00 */
[----:B------:R-:W-:Y:S01]  /*35670*/  IMAD.MOV.U32 R27, RZ, RZ, R12 ;  /* 0x000000ffff1b7224 */ /* 0x000fe200078e000c */
[----:B------:R-:W-:Y:S01]  /*35680*/  MOV R26, R13 ;  /* 0x0000000d001a7202 */ /* 0x000fe20000000f00 */
[----:B------:R-:W2:Y:S01]  /*35690*/  LDL.LU.64 R14, [R1+0x3be8] ;  /* 0x003be800010e7983 */ /* 0x000ea20000300a00 */
[----:B------:R-:W2:Y:S02]  /*356a0*/  LDL.LU.64 R12, [R1+0x3be0] ;  /* 0x003be000010c7983 */ /* 0x000ea40000300a00 */
[----:B-1----:R-:W-:Y:S02]  /*356b0*/  STL [R1+0x39f4], R6 ;  /* 0x0039f40601007387 */ /* 0x002fe40000100800 */
[----:B------:R-:W-:Y:S01]  /*356c0*/  STL [R1+0x39f0], R7 ;  /* 0x0039f00701007387 */ /* 0x000fe20000100800 */
[----:B------:R-:W-:Y:S01]  /*356d0*/  STL.64 [R1+0x3b10], R4 ;  /* 0x003b100401007387 */ /* 0x000fe20000100a00 */
[----:B--2---:R-:W-:Y:S03]  /*356e0*/  HMMA.16816.F32 R12, R12, R10, R16 ;  /* 0x0000000a0c0c723c */ /* 0x004fe60000001810 */
[----:B------:R-:W2:Y:S01]  /*356f0*/  LDL.LU.64 R18, [R1+0x3bd8] ;  /* 0x003bd80001127983 */ /* 0x000ea20000300a00 */
[----:B------:R-:W2:Y:S11]  /*35700*/  LDL.LU.64 R16, [R1+0x3bd0] ;  /* 0x003bd00001107983 */ /* 0x000eb60000300a00 */
[----:B------:R-:W-:Y:S08]  /*35710*/  @!UPT UIADD3 URZ, URZ, URZ, URZ ;  /* 0x0000003f3f3ff290 */ /* 0x000ff0000fffe03f */
[----:B------:R-:W-:Y:S01]  /*35720*/  STL.64 [R1+0x180], R12 ;  /* 0x0001800c01007387 */ /* 0x000fe20000100a00 */
[----:B------:R0:W-:Y:S03]  /*35730*/  STL.64 [R1+0x188], R14 ;  /* 0x0001880e01007387 */ /* 0x0001e60000100a00 */
[----:B0-----:R-:W2:Y:S01]  /*35740*/  LDL.LU.64 R14, [R1+0x3bc8] ;  /* 0x003bc800010e7983 */ /* 0x001ea20000300a00 */
[----:B------:R-:W2:Y:S03]  /*35750*/  LDL.LU.64 R12, [R1+0x3bc0] ;  /* 0x003bc000010c7983 */ /* 0x000ea60000300a00 */
[----:B------:R-:W0:Y:S04]  /*35760*/  S2R R6, SR_TID.X ;  /* 0x0000000000067919 */ /* 0x000e280000002100 */
[----:B------:R-:W1:Y:S01]  /*35770*/  S2R R7, SR_TID.X ;  /* 0x0000000000077919 */ /* 0x000e620000002100 */
[----:B0-----:R-:W-:Y:S01]  /*35780*/  LOP3.LUT R6, R6, 0x7, RZ, 0xc0, !PT ;  /* 0x0000000706067812 */ /* 0x001fe200078ec0ff */
[----:B-1----:R-:W-:-:S04]  /*35790*/  IMAD.SHL.U32 R7, R7, 0x2, RZ ;  /* 0x0000000207077824 */ /* 0x002fc800078e00ff */
[----:B------:R-:W-:-:S05]  /*357a0*/  IMAD R6, R6, 0x210, RZ ;  /* 0x0000021006067824 */ /* 0x000fca00078e02ff */
[----:B------:R-:W-:-:S04]  /*357b0*/  LOP3.LUT R6, R6, 0x10, R7, 0x78, !PT ;  /* 0x0000001006067812 */ /* 0x000fc800078e7807 */
[----:B------:R-:W-:Y:S01]  /*357c0*/  LOP3.LUT R6, R6, R8, RZ, 0xfc, !PT ;  /* 0x0000000806067212 */ /* 0x000fe200078efcff */
        /* <DEDUP_REMOVED lines=36> */
[-C--:B--2---:R-:W-:Y:S03]  /*35a10*/  HMMA.16816.F32 R16, R16, R10.reuse, R20 ;  /* 0x0000000a1010723c */ /* 0x084fe60000001814 */
[----:B------:R-:W2:Y:S01]  /*35a20*/  LDL.LU.64 R22, [R1+0x3b48] ;  /* 0x003b480001167983 */ /* 0x000ea20000300a00 */
[----:B------:R-:W2:Y:S01]  /*35a30*/  LDL.LU.64 R20, [R1+0x3b40] ;  /* 0x003b400001147983 */ /* 0x000ea20000300a00 */
[----:B------:R-:W-:Y:S01]  /*35a40*/  MOV R13, R29 ;  /* 0x0000001d000d7202 */ /* 0x000fe20000000f00 */
[----:B----4-:R-:W-:Y:S01]  /*35a50*/  IMAD.MOV.U32 R14, RZ, RZ, R28 ;  /* 0x000000ffff0e7224 */ /* 0x010fe200078e001c */
[----:B---3--:R-:W-:Y:S11]  /*35a60*/  MOV R15, R3 ;  /* 0x00000003000f7202 */ /* 0x008ff60000000f00 */
[----:B------:R-:W-:Y:S05]  /*35a70*/  @!UPT UIADD3 URZ, URZ, URZ, URZ ;  /* 0x0000003f3f3ff290 */ /* 0x000fea000fffe03f */
[----:B------:R-:W-:Y:S01]  /*35a80*/  STL.64 [R1+0xe0], R16 ;  /* 0x0000e01001007387 */ /* 0x000fe20000100a00 */
[----:B------:R-:W-:Y:S01]  /*35a90*/  STL.64 [R1+0xe8], R18 ;  /* 0x0000e81201007387 */ /* 0x000fe20000100a00 */
[----:B--2---:R-:W-:Y:S07]  /*35aa0*/  HMMA.16816.F32 R12, R20, R10, R12 ;  /* 0x0000000a140c723c */ /* 0x004fee000000180c */
[----:B------:R-:W-:Y:S11]  /*35ab0*/  MOV R20, R8 ;  /* 0x0000000800147202 */ /* 0x000ff60000000f00 */
[----:B------:R-:W-:Y:S05]  /*35ac0*/  @!UPT UIADD3 URZ, URZ, URZ, URZ ;  /* 0x0000003f3f3ff290 */ /* 0x000fea000fffe03f */
[----:B------:R-:W-:Y:S01]  /*35ad0*/  STL [R1+0xc0], R12 ;  /* 0x0000c00c01007387 */ /* 0x000fe20000100800 */
[----:B------:R-:W2:Y:S01]  /*35ae0*/  LDL.LU R8, [R1+0x3b38] ;  /* 0x003b380001087983 */ /* 0x000ea20000300800 */
[----:B------:R-:W-:Y:S01]  /*35af0*/  MOV R22, R5 ;  /* 0x0000000500167202 */ /* 0x000fe20000000f00 */
[----:B------:R-:W-:Y:S02]  /*35b00*/  IMAD.MOV.U32 R23, RZ, RZ, R4 ;  /* 0x000000ffff177224 */ /* 0x000fe400078e0004 */
[----:B------:R-:W-:-:S03]  /*35b10*/  IMAD.MOV.U32 R21, RZ, RZ, R7 ;  /* 0x000000ffff157224 */ /* 0x000fc600078e0007 */
[----:B------:R0:W-:Y:S02]  /*35b20*/  STL.64 [R1+0x3b00], R22 ;  /* 0x003b001601007387 */ /* 0x0001e40000100a00 */
[----:B------:R1:W-:Y:S01]  /*35b30*/  STL.64 [R1+0x3af8], R20 ;  /* 0x003af81401007387 */ /* 0x0003e20000100a00 */
[----:B0-----:R-:W-:Y:S02]  /*35b40*/  MOV R22, R25 ;  /* 0x0000001900167202 */ /* 0x001fe40000000f00 */
[----:B-1----:R-:W-:Y:S01]  /*35b50*/  MOV R20, R27 ;  /* 0x0000001b00147202 */ /* 0x002fe20000000f00 */
[----:B------:R-:W-:Y:S02]  /*35b60*/  IMAD.MOV.U32 R21, RZ, RZ, R26 ;  /* 0x000000ffff157224 */ /* 0x000fe400078e001a */
[----:B------:R-:W-:Y:S02]  /*35b70*/  IMAD.MOV.U32 R23, RZ, RZ, R24 ;  /* 0x000000ffff177224 */ /* 0x000fe400078e0018 */
[----:B------:R-:W0:Y:S01]  /*35b80*/  LDSM.16.MT88.4 R24, [R6+0x38100] ;  /* 0x038100000618783b */ /* 0x000e220000004200 */
[----:B------:R-:W-:-:S03]  /*35b90*/  IMAD.MOV.U32 R3, RZ, RZ, R15 ;  /* 0x000000ffff037224 */ /* 0x000fc600078e000f */
[----:B------:R-:W-:Y:S01]  /*35ba0*/  STL.64 [R1+0x3b20], R22 ;  /* 0x003b201601007387 */ /* 0x000fe20000100a00 */
[----:B------:R-:W-:Y:S01]  /*35bb0*/  MOV R28, R14 ;  /* 0x0000000e001c7202 */ /* 0x000fe20000000f00 */
[----:B------:R1:W-:Y:S02]  /*35bc0*/  STL.64 [R1+0x3b18], R20 ;  /* 0x003b181401007387 */ /* 0x0003e40000100a00 */
[----:B------:R-:W-:Y:S01]  /*35bd0*/  IMAD.MOV.U32 R29, RZ, RZ, R13 ;  /* 0x000000ffff1d7224 */ /* 0x000fe200078e000d */
[----:B------:R-:W3:Y:S04]  /*35be0*/  LDSM.16.MT88.4 R4, [R6+0x38180] ;  /* 0x038180000604783b */ /* 0x000ee80000004200 */
[----:B-1----:R-:W4:Y:S01]  /*35bf0*/  LDL.LU R20, [R1+0x50] ;  /* 0x0000500001147983 */ /* 0x002f220000300800 */
[----:B------:R-:W4:Y:S02]  /*35c00*/  LDL.LU R21, [R1+0x54] ;  /* 0x0000540001157983 */ /* 0x000f240000300800 */
[----:B------:R-:W4:Y:S02]  /*35c10*/  LDL.LU R22, [R1+0x58] ;  /* 0x0000580001167983 */ /* 0x000f240000300800 */
[----:B------:R-:W-:Y:S01]  /*35c20*/  STL [R1+0x3a58], R3 ;  /* 0x003a580301007387 */ /* 0x000fe20000100800 */
[----:B------:R-:W-:Y:S01]  /*35c30*/  STL [R1+0x3a34], R28 ;  /* 0x003a341c01007387 */ /* 0x000fe20000100800 */
[----:B------:R-:W-:Y:S02]  /*35c40*/  STL [R1+0x3a30], R29 ;  /* 0x003a301d01007387 */ /* 0x000fe40000100800 */
[----:B0-----:R-:W-:-:S02]  /*35c50*/  IMAD.MOV.U32 R15, RZ, RZ, R26 ;  /* 0x000000ffff0f7224 */ /* 0x001fc400078e001a */
[----:B------:R-:W-:Y:S01]  /*35c60*/  IMAD.MOV.U32 R17, RZ, RZ, R24 ;  /* 0x000000ffff117224 */ /* 0x000fe200078e0018 */
[----:B------:R-:W-:Y:S02]  /*35c70*/  MOV R16, R25 ;  /* 0x0000001900107202 */ /* 0x000fe40000000f00 */
[----:B--2---:R-:W-:Y:S01]  /*35c80*/  MOV R23, R8 ;  /* 0x0000000800177202 */ /* 0x004fe20000000f00 */
[----:B------:R-:W-:Y:S02]  /*35c90*/  MOV R8, R27 ;  /* 0x0000001b00087202 */ /* 0x000fe40000000f00 */
[----:B------:R-:W4:Y:S01]  /*35ca0*/  LDL.LU.64 R26, [R1+0x3b30] ;  /* 0x003b3000011a7983 */ /* 0x000f220000300a00 */
[----:B------:R-:W4:Y:S02]  /*35cb0*/  LDL.LU.64 R24, [R1+0x3b28] ;  /* 0x003b280001187983 */ /* 0x000f240000300a00 */
[----:B------:R0:W-:Y:S02]  /*35cc0*/  STL.64 [R1+0x3b08], R16 ;  /* 0x003b081001007387 */ /* 0x0001e40000100a00 */
[----:B---3--:R-:W-:Y:S01]  /*35cd0*/  IMAD.MOV.U32 R14, RZ, RZ, R4 ;  /* 0x000000ffff0e7224 */ /* 0x008fe200078e0004 */
[----:B0-----:R-:W2:Y:S01]  /*35ce0*/  LDL.LU R16, [R1+0x140] ;  /* 0x0001400001107983 */ /* 0x001ea20000300800 */
[----:B------:R-:W2:Y:S02]  /*35cf0*/  LDL.LU R17, [R1+0x144] ;  /* 0x0001440001117983 */ /* 0x000ea40000300800 */
[----:B------:R-:W2:Y:S02]  /*35d00*/  LDL.LU R18, [R1+0x148] ;  /* 0x0001480001127983 */ /* 0x000ea40000300800 */
[----:B------:R-:W2:Y:S01]  /*35d10*/  LDL.LU R19, [R1+0x14c] ;  /* 0x00014c0001137983 */ /* 0x000ea20000300800 */
[----:B------:R-:W-:Y:S01]  /*35d20*/  MOV R13, R5 ;  /* 0x00000005000d7202 */ /* 0x000fe20000000f00 */
[----:B----4-:R-:W-:Y:S01]  /*35d30*/  HMMA.16816.F32 R24, R24, R10, R20 ;  /* 0x0000000a1818723c */ /* 0x010fe20000001814 */
        /* <DEDUP_REMOVED lines=9> */
[----:B------:R-:W2:Y:S02]  /*35dd0*/  LDL.LU.64 R4, [R1+0x3b10] ;  /* 0x003b100001047983 */ /* 0x000ea40000300a00 */
[-C--:B--2---:R-:W-:Y:S02]  /*35de0*/  HMMA.16816.F32 R20, R20, R4.reuse, R16 ;  /* 0x000000041414723c */ /* 0x084fe40000001810 */
[----:B------:R-:W2:Y:S11]  /*35df0*/  LDL.LU.64 R16, [R1+0x3b08] ;  /* 0x003b080001107983 */ /* 0x000eb60000300a00 */
[----:B------:R-:W-:Y:S10]  /*35e00*/  @!UPT UIADD3 URZ, URZ, URZ, URZ ;  /* 0x0000003f3f3ff290 */ /* 0x000ff4000fffe03f */
[----:B------:R-:W-:Y:S01]  /*35e10*/  STL.64 [R1+0x170], R20 ;  /* 0x0001701401007387 */ /* 0x000fe20000100a00 */
[----:B------:R-:W-:Y:S02]  /*35e20*/  STL.64 [R1+0x178], R22 ;  /* 0x0001781601007387 */ /* 0x000fe40000100a00 */
[----:B------:R-:W0:Y:S02]  /*35e30*/  LDSM.16.MT88.4 R20, [R9+0x38000] ;  /* 0x038000000914783b */ /* 0x000e240000004200 */
[----:B0-----:R-:W-:Y:S02]  /*35e40*/  STL.64 [R1+0x40], R20 ;  /* 0x0000401401007387 */ /* 0x001fe40000100a00 */
[----:B------:R-:W-:Y:S02]  /*35e50*/  STL.64 [R1+0x48], R22 ;  /* 0x0000481601007387 */ /* 0x000fe40000100a00 */
[----:B------:R-:W0:Y:S02]  /*35e60*/  LDSM.16.MT88.4 R20, [R9+0x38080] ;  /* 0x038080000914783b */ /* 0x000e240000004200 */
[----:B0-----:R-:W-:Y:S02]  /*35e70*/  STL.64 [R1+0x30], R20 ;  /* 0x0000301401007387 */ /* 0x001fe40000100a00 */
[----:B------:R0:W-:Y:S02]  /*35e80*/  STL.64 [R1+0x38], R22 ;  /* 0x0000381601007387 */ /* 0x0001e40000100a00 */
[----:B0-----:R-:W3:Y:S01]  /*35e90*/  LDL.LU.64 R22, [R1+0x3b00] ;  /* 0x003b000001167983 */ /* 0x001ee20000300a00 */
[----:B------:R-:W3:Y:S02]  /*35ea0*/  LDL.LU.64 R20, [R1+0x3af8] ;  /* 0x003af80001147983 */ /* 0x000ee40000300a00 */
[----:B------:R-:W-:Y:S01]  /*35eb0*/  IMAD.MOV.U32 R12, RZ, RZ, R6 ;  /* 0x000000ffff0c7224 */ /* 0x000fe200078e0006 */
[----:B------:R-:W-:Y:S01]  /*35ec0*/  MOV R3, R7 ;  /* 0x0000000700037202 */ /* 0x000fe20000000f00 */
[----:B---3--:R-:W-:Y:S07]  /*35ed0*/  HMMA.16816.F32 R20, R20, R4, R24 ;  /* 0x000000041414723c */ /* 0x008fee0000001818 */
[----:B--2---:R-:W-:Y:S01]  /*35ee0*/  IMAD.MOV.U32 R24, RZ, RZ, R17 ;  /* 0x000000ffff187224 */ /* 0x004fe200078e0011 */
[----:B------:R-:W-:-:S02]  /*35ef0*/  MOV R25, R16 ;  /* 0x0000001000197202 */ /* 0x000fc40000000f00 */
[----:B------:R-:W-:Y:S01]  /*35f00*/  MOV R27, R8 ;  /* 0x00000008001b7202 */ /* 0x000fe20000000f00 */
[----:B------:R-:W-:Y:S11]  /*35f10*/  LDSM.16.MT88.4 R16, [R9+0x38180] ;  /* 0x038180000910783b */ /* 0x000ff60000004200 */
[----:B------:R-:W-:Y:S01]  /*35f20*/  @!UPT UIADD3 URZ, URZ, URZ, URZ ;  /* 0x0000003f3f3ff290 */ /* 0x000fe2000fffe03f */
[----:B------:R-:W-:Y:S01]  /*35f30*/  STL [R1+0x160], R20 ;  /* 0x0001601401007387 */ /* 0x000fe20000100800 */
[----:B------:R-:W-:Y:S02]  /*35f40*/  IMAD.MOV.U32 R6, RZ, RZ, R21 ;  /* 0x000000ffff067224 */ /* 0x000fe400078e0015 */
[----:B------:R-:W-:Y:S01]  /*35f50*/  STL [R1+0x16c], R23 ;  /* 0x00016c1701007387 */ /* 0x000fe20000100800 */
[----:B------:R-:W-:Y:S02]  /*35f60*/  MOV R7, R22 ;  /* 0x0000001600077202 */ /* 0x000fe40000000f00 */
[----:B------:R-:W0:Y:S02]  /*35f70*/  LDSM.16.MT88.4 R20, [R9+0x38100] ;  /* 0x038100000914783b */ /* 0x000e240000004200 */
[----:B------:R-:W1:Y:S02]  /*35f80*/  LDSM.16.MT88.4 R8, [R2+0x38000] ;  /* 0x038000000208783b */ /* 0x000e640000004200 */
[----:B------:R-:W-:Y:S02]  /*35f90*/  STL [R1+0x3a2c], R7 ;  /* 0x003a2c0701007387 */ /* 0x000fe40000100800 */
[----:B------:R0:W-:Y:S02]  /*35fa0*/  STL [R1+0x3a28], R6 ;  /* 0x003a280601007387 */ /* 0x0001e40000100800 */
[----:B0-----:R-:W-:Y:S01]  /*35fb0*/  MOV R6, R23 ;  /* 0x0000001700067202 */ /* 0x001fe20000000f00 */
[----:B------:R-:W-:Y:S01]  /*35fc0*/  IMAD.MOV.U32 R7, RZ, RZ, R22 ;  /* 0x000000ffff077224 */ /* 0x000fe200078e0016 */
[----:B------:R-:W-:Y:S01]  /*35fd0*/  MOV R28, R21 ;  /* 0x00000015001c7202 */ /* 0x000fe20000000f00 */
[----:B------:R-:W-:-:S02]  /*35fe0*/  IMAD.MOV.U32 R29, RZ, RZ, R20 ;  /* 0x000000ffff1d7224 */ /* 0x000fc400078e0014 */
[----:B------:R1:W-:Y:S01]  /*35ff0*/  STL [R1+0x3af4], R6 ;  /* 0x003af40601007387 */ /* 0x0003e20000100800 */
[----:B------:R0:W-:Y:S02]  /*36000*/  STL [R1+0x3af0], R7 ;  /* 0x003af00701007387 */ /* 0x0001e40000100800 */
[----:B------:R2:W-:Y:S02]  /*36010*/  STL [R1+0x3aec], R28 ;  /* 0x003aec1c01007387 */ /* 0x0005e40000100800 */
[----:B------:R3:W-:Y:S02]  /*36020*/  STL [R1+0x3ae8], R29 ;  /* 0x003ae81d01007387 */ /* 0x0007e40000100800 */
[----:B------:R-:W-:Y:S01]  /*36030*/  IMAD.MOV.U32 R26, RZ, RZ, R15 ;  /* 0x000000ffff1a7224 */ /* 0x000fe200078e000f */
[----:B------:R-:W-:Y:S01]  /*36040*/  LDSM.16.MT88.4 R20, [R0+0x38000] ;  /* 0x038000000014783b */ /* 0x000fe20000004200 */
[----:B-1----:R-:W-:Y:S01]  /*36050*/  IMAD.MOV.U32 R6, RZ, RZ, R8 ;  /* 0x000000ffff067224 */ /* 0x002fe200078e0008 */
[----:B0-----:R-:W-:Y:S01]  /*36060*/  MOV R7, R9 ;  /* 0x0000000900077202 */ /* 0x001fe20000000f00 */
[----:B--2---:R-:W-:Y:S01]  /*36070*/  IMAD.MOV.U32 R28, RZ, RZ, R10 ;  /* 0x000000ffff1c7224 */ /* 0x004fe200078e000a */
[----:B---3--:R-:W-:-:S02]  /*36080*/  MOV R29, R11 ;  /* 0x0000000b001d7202 */ /* 0x008fc40000000f00 */
[----:B------:R-:W0:Y:S04]  /*36090*/  LDSM.16.MT88.4 R8, [R2+0x38080] ;  /* 0x038080000208783b */ /* 0x000e280000004200 */
[----:B------:R-:W-:Y:S01]  /*360a0*/  STL.64 [R1+0x10], R16 ;  /* 0x0000101001007387 */ /* 0x000fe20000100a00 */
[----:B------:R-:W-:Y:S02]  /*360b0*/  STL.64 [R1+0x18], R18 ;  /* 0x0000181201007387 */ /* 0x000fe40000100a00 */
[----:B------:R-:W-:Y:S01]  /*360c0*/  LDSM.16.MT88.4 R16, [R2+0x38180] ;  /* 0x038180000210783b */ /* 0x000fe20000004200 */
[----:B0-----:R0:W-:Y:S03]  /*360d0*/  STL.64 [R1+0x3a80], R10 ;  /* 0x003a800a01007387 */ /* 0x0011e60000100a00 */
[----:B------:R1:W-:Y:S02]  /*360e0*/  STL.64 [R1+0x3a78], R8 ;  /* 0x003a780801007387 */ /* 0x0003e40000100a00 */
[----:B0-----:R-:W-:-:S02]  /*360f0*/  IMAD.MOV.U32 R10, RZ, RZ, R12 ;  /* 0x000000ffff0a7224 */ /* 0x001fc400078e000c */
[----:B-1----:R-:W-:Y:S01]  /*36100*/  IMAD.MOV.U32 R8, RZ, RZ, R14 ;  /* 0x000000ffff087224 */ /* 0x002fe200078e000e */
[----:B------:R-:W-:Y:S02]  /*36110*/  MOV R9, R13 ;  /* 0x0000000d00097202 */ /* 0x000fe40000000f00 */
[----:B------:R-:W0:Y:S04]  /*36120*/  LDSM.16.MT88.4 R12, [R2+0x38100] ;  /* 0x03810000020c783b */ /* 0x000e280000004200 */
[----:B0-----:R-:W-:Y:S01]  /*36130*/  STL [R1+0x3a64], R13 ;  /* 0x003a640d01007387 */ /* 0x001fe20000100800 */
[----:B------:R-:W-:Y:S02]  /*36140*/  STL [R1+0x3a60], R14 ;  /* 0x003a600e01007387 */ /* 0x000fe40000100800 */
[----:B------:R-:W-:Y:S02]  /*36150*/  STL [R1+0x3a5c], R15 ;  /* 0x003a5c0f01007387 */ /* 0x000fe40000100800 */
[----:B------:R-:W-:Y:S01]  /*36160*/  STL.64 [R1+0x3a50], R18 ;  /* 0x003a501201007387 */ /* 0x000fe20000100a00 */
[----:B------:R0:W-:Y:S04]  /*36170*/  STL.64 [R1+0x3a48], R16 ;  /* 0x003a481001007387 */ /* 0x0001e80000100a00 */
[----:B0-----:R-:W2:Y:S01]  /*36180*/  LDL.LU R16, [R1+0x1a0] ;  /* 0x0001a00001107983 */ /* 0x001ea20000300800 */
[----:B------:R-:W2:Y:S02]  /*36190*/  LDL.LU R17, [R1+0x1a4] ;  /* 0x0001a40001117983 */ /* 0x000ea40000300800 */
[----:B------:R-:W2:Y:S02]  /*361a0*/  LDL.LU R18, [R1+0x1a8] ;  /* 0x0001a80001127983 */ /* 0x000ea40000300800 */
[----:B------:R-:W2:Y:S01]  /*361b0*/  LDL.LU R19, [R1+0x1ac] ;  /* 0x0001ac0001137983 */ /* 0x000ea20000300800 */
[----:B------:R-:W-:Y:S01]  /*361c0*/  STL.64 [R1+0x3a40], R22 ;  /* 0x003a401601007387 */ /* 0x000fe20000100a00 */
[----:B------:R0:W-:Y:S03]  /*361d0*/  STL.64 [R1+0x3a38], R20 ;  /* 0x003a381401007387 */ /* 0x0001e60000100a00 */
[----:B0-----:R-:W3:Y:S01]  /*361e0*/  LDL.LU R20, [R1+0x150] ;  /* 0x0001500001147983 */ /* 0x001ee20000300800 */
[----:B------:R-:W3:Y:S02]  /*361f0*/  LDL.LU R21, [R1+0x154] ;  /* 0x0001540001157983 */ /* 0x000ee40000300800 */
[----:B------:R-:W3:Y:S02]  /*36200*/  LDL.LU R22, [R1+0x158] ;  /* 0x0001580001167983 */ /* 0x000ee40000300800 */
[----:B------:R-:W3:Y:S01]  /*36210*/  LDL.LU R23, [R1+0x15c] ;  /* 0x00015c0001177983 */ /* 0x000ee20000300800 */
[----:B------:R-:W-:-:S07]  /*36220*/  MOV R11, R3 ;  /* 0x00000003000b7202 */ /* 0x000fce0000000f00 */
[-C--:B--2---:R-:W-:Y:S01]  /*36230*/  HMMA.16816.F32 R16, R8, R4.reuse, R16 ;  /* 0x000000040810723c */ /* 0x084fe20000001810 */
[----:B------:R-:W0:Y:S07]  /*36240*/  LDSM.16.MT88.4 R8, [R0+0x38100] ;  /* 0x038100000008783b */ /* 0x000e2e0000004200 */
[----:B---3--:R-:W-:Y:S01]  /*36250*/  HMMA.16816.F32 R20, R24, R4, R20 ;  /* 0x000000041814723c */ /* 0x008fe20000001814 */
[----:B------:R-:W1:Y:S01]  /*36260*/  LDSM.16.MT88.4 R24, [R0+0x38080] ;  /* 0x038080000018783b */ /* 0x000e620000004200 */
[----:B0-----:R-:W-:-:S02]  /*36270*/  IMAD.MOV.U32 R13, RZ, RZ, R8 ;  /* 0x000000ffff0d7224 */ /* 0x001fc400078e0008 */
[----:B------:R-:W-:Y:S01]  /*36280*/  IMAD.MOV.U32 R15, RZ, RZ, R10 ;  /* 0x000000ffff0f7224 */ /* 0x000fe200078e000a */
[----:B------:R-:W-:Y:S02]  /*36290*/  MOV R3, R11 ;  /* 0x0000000b00037202 */ /* 0x000fe40000000f00 */
[----:B------:R-:W-:Y:S01]  /*362a0*/  MOV R14, R9 ;  /* 0x00000009000e7202 */ /* 0x000fe20000000f00 */
[----:B------:R-:W-:Y:S02]  /*362b0*/  IMAD.MOV.U32 R8, RZ, RZ, R6 ;  /* 0x000000ffff087224 */ /* 0x000fe400078e0006 */
[----:B------:R-:W-:Y:S01]  /*362c0*/  IMAD.MOV.U32 R10, RZ, RZ, R28 ;  /* 0x000000ffff0a7224 */ /* 0x000fe200078e001c */
[----:B------:R-:W-:Y:S02]  /*362d0*/  MOV R11, R29 ;  /* 0x0000001d000b7202 */ /* 0x000fe40000000f00 */
[----:B------:R-:W-:Y:S01]  /*362e0*/  MOV R9, R7 ;  /* 0x0000000700097202 */ /* 0x000fe20000000f00 */
[----:B-1----:R-:W-:Y:S09]  /*362f0*/  STL.64 [R1+0x3a20], R26 ;  /* 0x003a201a01007387 */ /* 0x002ff20000100a00 */
[----:B------:R-:W-:Y:S02]  /*36300*/  STL.64 [R1+0x150], R20 ;  /* 0x0001501401007387 */ /* 0x000fe40000100a00 */
[----:B------:R-:W-:Y:S02]  /*36310*/  STL.64 [R1+0x158], R22 ;  /* 0x0001581601007387 */ /* 0x000fe40000100a00 */
[----:B------:R-:W-:Y:S01]  /*36320*/  STL.64 [R1+0x3a18], R24 ;  /* 0x003a181801007387 */ /* 0x000fe20000100a00 */
[----:B------:R-:W-:Y:S01]  /*36330*/  STL.64 [R1+0x130], R16 ;  /* 0x0001301001007387 */ /* 0x000fe20000100a00 */
[----:B------:R-:W-:Y:S02]  /*36340*/  STL.64 [R1+0x138], R18 ;  /* 0x0001381201007387 */ /* 0x000fe40000100a00 */
[----:B------:R-:W2:Y:S02]  /*36350*/  LDL.LU R6, [R1+0x3af4] ;  /* 0x003af40001067983 */ /* 0x000ea40000300800 */
[----:B------:R-:W3:Y:S01]  /*36360*/  LDL.LU R7, [R1+0x3af0] ;  /* 0x003af00001077983 */ /* 0x000ee20000300800 */
[----:B------:R-:W4:Y:S01]  /*36370*/  LDL.LU R28, [R1+0x3aec] ;  /* 0x003aec00011c7983 */ /* 0x000f220000300800 */
[----:B------:R-:W2:Y:S02]  /*36380*/  LDL.LU R29, [R1+0x3ae8] ;  /* 0x003ae800011d7983 */ /* 0x000ea40000300800 */
[----:B------:R-:W-:Y:S02]  /*36390*/  STL.64 [R1+0x3aa0], R10 ;  /* 0x003aa00a01007387 */ /* 0x000fe40000100a00 */
[----:B------:R0:W-:Y:S02]  /*363a0*/  STL.64 [R1+0x3a98], R8 ;  /* 0x003a980801007387 */ /* 0x0001e40000100a00 */
[----:B0-----:R-:W2:Y:S01]  /*363b0*/  LDL.LU R8, [R1+0x10] ;  /* 0x0000100001087983 */ /* 0x001ea20000300800 */
[----:B------:R-:W2:Y:S02]  /*363c0*/  LDL.LU R9, [R1+0x14] ;  /* 0x0000140001097983 */ /* 0x000ea40000300800 */
[----:B------:R-:W2:Y:S02]  /*363d0*/  LDL.LU R10, [R1+0x18] ;  /* 0x00001800010a7983 */ /* 0x000ea40000300800 */
[----:B------:R-:W2:Y:S02]  /*363e0*/  LDL.LU R11, [R1+0x1c] ;  /* 0x00001c00010b7983 */ /* 0x000ea40000300800 */
[----:B--2---:R-:W-:Y:S01]  /*363f0*/  STL.64 [R1+0x3ac0], R10 ;  /* 0x003ac00a01007387 */ /* 0x004fe20000100a00 */
[----:B------:R-:W-:Y:S02]  /*36400*/  STL.64 [R1+0x3ab8], R8 ;  /* 0x003ab80801007387 */ /* 0x000fe40000100a00 */
[----:B------:R-:W-:Y:S02]  /*36410*/  STL.64 [R1+0x3a70], R14 ;  /* 0x003a700e01007387 */ /* 0x000fe40000100a00 */
[----:B------:R0:W-:Y:S02]  /*36420*/  STL.64 [R1+0x3a68], R12 ;  /* 0x003a680c01007387 */ /* 0x0001e40000100a00 */
[----:B0-----:R-:W2:Y:S01]  /*36430*/  LDL.LU R12, [R1+0x90] ;  /* 0x00009000010c7983 */ /* 0x001ea20000300800 */
[----:B------:R-:W2:Y:S02]  /*36440*/  LDL.LU R13, [R1+0x94] ;  /* 0x00009400010d7983 */ /* 0x000ea40000300800 */
[----:B------:R-:W2:Y:S02]  /*36450*/  LDL.LU R14, [R1+0x98] ;  /* 0x00009800010e7983 */ /* 0x000ea40000300800 */
[----:B------:R-:W2:Y:S01]  /*36460*/  LDL.LU R15, [R1+0x9c] ;  /* 0x00009c00010f7983 */ /* 0x000ea20000300800 */
[----:B------:R-:W2:Y:S01]  /*36470*/  LDL.LU R16, [R1+0x40] ;  /* 0x0000400001107983 */ /* 0x000ea20000300800 */
[----:B------:R-:W2:Y:S02]  /*36480*/  LDL.LU R17, [R1+0x44] ;  /* 0x0000440001117983 */ /* 0x000ea40000300800 */
[----:B------:R-:W2:Y:S02]  /*36490*/  LDL.LU R18, [R1+0x48] ;  /* 0x0000480001127983 */ /* 0x000ea40000300800 */
[----:B------:R-:W2:Y:S01]  /*364a0*/  LDL.LU R19, [R1+0x4c] ;  /* 0x00004c0001137983 */ /* 0x000ea20000300800 */
[----:B------:R-:W2:Y:S01]  /*364b0*/  LDL.LU R20, [R1+0x1b0] ;  /* 0x0001b00001147983 */ /* 0x000ea20000300800 */
[----:B------:R-:W2:Y:S02]  /*364c0*/  LDL.LU R21, [R1+0x1b4] ;  /* 0x0001b40001157983 */ /* 0x000ea40000300800 */
[----:B------:R-:W2:Y:S02]  /*364d0*/  LDL.LU R22, [R1+0x1b8] ;  /* 0x0001b80001167983 */ /* 0x000ea40000300800 */
[----:B------:R-:W2:Y:S02]  /*364e0*/  LDL.LU R23, [R1+0x1bc] ;  /* 0x0001bc0001177983 */ /* 0x000ea40000300800 */
[----:B---3--:R-:W-:Y:S01]  /*364f0*/  IMAD.MOV.U32 R10, RZ, RZ, R7 ;  /* 0x000000ffff0a7224 */ /* 0x008fe200078e0007 */
[----:B------:R-:W-:Y:S01]  /*36500*/  MOV R11, R6 ;  /* 0x00000006000b7202 */ /* 0x000fe20000000f00 */
[----:B------:R-:W3:Y:S01]  /*36510*/  LDL.LU R24, [R1+0x30] ;  /* 0x0000300001187983 */ /* 0x000ee20000300800 */
[----:B------:R-:W-:Y:S01]  /*36520*/  IMAD.MOV.U32 R8, RZ, RZ, R29 ;  /* 0x000000ffff087224 */ /* 0x000fe200078e001d */
[----:B----4-:R-:W-:Y:S01]  /*36530*/  MOV R9, R28 ;  /* 0x0000001c00097202 */ /* 0x010fe20000000f00 */
[----:B------:R-:W3:Y:S01]  /*36540*/  LDL.LU R25, [R1+0x34] ;  /* 0x0000340001197983 */ /* 0x000ee20000300800 */
[----:B------:R-:W3:Y:S01]  /*36550*/  LDL.LU R26, [R1+0x38] ;  /* 0x00003800011a7983 */ /* 0x000ee20000300800 */
[----:B------:R-:W3:Y:S02]  /*36560*/  LDL.LU R27, [R1+0x3c] ;  /* 0x00003c00011b7983 */ /* 0x000ee40000300800 */
[----:B------:R-:W-:Y:S02]  /*36570*/  STL.64 [R1+0x3ae0], R10 ;  /* 0x003ae00a01007387 */ /* 0x000fe40000100a00 */
[----:B------:R0:W-:Y:S02]  /*36580*/  STL.64 [R1+0x3ad8], R8 ;  /* 0x003ad80801007387 */ /* 0x0001e40000100a00 */
[----:B0-----:R-:W3:Y:S01]  /*36590*/  LDL.LU R8, [R1+0x190] ;  /* 0x0001900001087983 */ /* 0x001ee20000300800 */
[----:B------:R-:W3:Y:S02]  /*365a0*/  LDL.LU R9, [R1+0x194] ;  /* 0x0001940001097983 */ /* 0x000ee40000300800 */
[----:B------:R-:W3:Y:S02]  /*365b0*/  LDL.LU R10, [R1+0x198] ;  /* 0x00019800010a7983 */ /* 0x000ee40000300800 */
[----:B------:R-:W3:Y:S01]  /*365c0*/  LDL.LU R11, [R1+0x19c] ;  /* 0x00019c00010b7983 */ /* 0x000ee20000300800 */
[----:B--2---:R-:W-:Y:S01]  /*365d0*/  STL.64 [R1+0x3a90], R14 ;  /* 0x003a900e01007387 */ /* 0x004fe20000100a00 */
[----:B------:R0:W-:Y:S03]  /*365e0*/  STL.64 [R1+0x3a88], R12 ;  /* 0x003a880c01007387 */ /* 0x0001e60000100a00 */
[----:B0-----:R-:W2:Y:S01]  /*365f0*/  LDL.LU R12, [R1+0x180] ;  /* 0x00018000010c7983 */ /* 0x001ea20000300800 */
[----:B------:R-:W2:Y:S02]  /*36600*/  LDL.LU R13, [R1+0x184] ;  /* 0x00018400010d7983 */ /* 0x000ea40000300800 */
[----:B------:R-:W4:Y:S02]  /*36610*/  LDL.LU R14, [R1+0x188] ;  /* 0x00018800010e7983 */ /* 0x000f240000300800 */
[----:B------:R-:W4:Y:S01]  /*36620*/  LDL.LU R15, [R1+0x18c] ;  /* 0x00018c00010f7983 */ /* 0x000f220000300800 */
[-C--:B------:R-:W-:Y:S01]  /*36630*/  HMMA.16816.F32 R20, R16, R4.reuse, R20 ;  /* 0x000000041014723c */ /* 0x080fe20000001814 */
[----:B----4-:R-:W-:Y:S01]  /*36640*/  STL.64 [R1+0x3ab0], R14 ;  /* 0x003ab00e01007387 */ /* 0x010fe20000100a00 */
[----:B--2---:R0:W-:Y:S03]  /*36650*/  STL.64 [R1+0x3aa8], R12 ;  /* 0x003aa80c01007387 */ /* 0x0041e60000100a00 */
        /* <DEDUP_REMOVED lines=11> */
[----:B------:R-:W3:Y:S01]  /*36710*/  LDL.LU R16, [R1+0x110] ;  /* 0x0001100001107983 */ /* 0x000ee20000300800 */
[----:B------:R0:W-:Y:S02]  /*36720*/  STL.64 [R1+0x140], R20 ;  /* 0x0001401401007387 */ /* 0x0001e40000100a00 */
[----:B------:R1:W-:Y:S02]  /*36730*/  STL.64 [R1+0x148], R22 ;  /* 0x0001481601007387 */ /* 0x0003e40000100a00 */
[----:B------:R-:W3:Y:S01]  /*36740*/  LDL.LU R17, [R1+0x114] ;  /* 0x0001140001117983 */ /* 0x000ee20000300800 */
[----:B------:R-:W3:Y:S01]  /*36750*/  LDL.LU R18, [R1+0x118] ;  /* 0x0001180001127983 */ /* 0x000ee20000300800 */
[----:B------:R-:W3:Y:S03]  /*36760*/  LDL.LU R19, [R1+0x11c] ;  /* 0x00011c0001137983 */ /* 0x000ee60000300800 */
[----:B0-----:R-:W4:Y:S01]  /*36770*/  LDL.LU R20, [R1+0x70] ;  /* 0x0000700001147983 */ /* 0x001f220000300800 */
[----:B------:R-:W4:Y:S02]  /*36780*/  LDL.LU R21, [R1+0x74] ;  /* 0x0000740001157983 */ /* 0x000f240000300800 */
[----:B-1----:R-:W4:Y:S02]  /*36790*/  LDL.LU R22, [R1+0x78] ;  /* 0x0000780001167983 */ /* 0x002f240000300800 */
[----:B------:R-:W4:Y:S01]  /*367a0*/  LDL.LU R23, [R1+0x7c] ;  /* 0x00007c0001177983 */ /* 0x000f220000300800 */
[----:B------:R-:W2:Y:S01]  /*367b0*/  LDL.LU R24, [R1+0xf0] ;  /* 0x0000f00001187983 */ /* 0x000ea20000300800 */
[----:B------:R-:W-:Y:S02]  /*367c0*/  STL.64 [R1+0x120], R8 ;  /* 0x0001200801007387 */ /* 0x000fe40000100a00 */
[----:B------:R-:W-:Y:S02]  /*367d0*/  STL.64 [R1+0x128], R10 ;  /* 0x0001280a01007387 */ /* 0x000fe40000100a00 */
[----:B------:R-:W0:Y:S04]  /*367e0*/  LDSM.16.MT88.4 R8, [R0+0x38180] ;  /* 0x038180000008783b */ /* 0x000e280000004200 */
[----:B------:R-:W2:Y:S01]  /*367f0*/  LDL.LU R25, [R1+0xf4] ;  /* 0x0000f40001197983 */ /* 0x000ea20000300800 */
[----:B------:R-:W2:Y:S02]  /*36800*/  LDL.LU R26, [R1+0xf8] ;  /* 0x0000f800011a7983 */ /* 0x000ea40000300800 */
[----:B------:R-:W2:Y:S02]  /*36810*/  LDL.LU R27, [R1+0xfc] ;  /* 0x0000fc00011b7983 */ /* 0x000ea40000300800 */
[----:B0-----:R-:W-:Y:S01]  /*36820*/  IMAD.MOV.U32 R7, RZ, RZ, R10 ;  /* 0x000000ffff077224 */ /* 0x001fe200078e000a */
[----:B------:R-:W-:Y:S01]  /*36830*/  MOV R6, R11 ;  /* 0x0000000b00067202 */ /* 0x000fe20000000f00 */
[----:B------:R-:W-:Y:S01]  /*36840*/  IMAD.MOV.U32 R28, RZ, RZ, R8 ;  /* 0x000000ffff1c7224 */ /* 0x000fe200078e0008 */
        /* <DEDUP_REMOVED lines=17> */
[----:B------:R0:W-:Y:S02]  /*36960*/  STL [R1+0xd8], R10 ;  /* 0x0000d80a01007387 */ /* 0x0001e40000100800 */
[----:B------:R-:W-:Y:S02]  /*36970*/  IMAD.MOV.U32 R0, RZ, RZ, R11 ;  /* 0x000000ffff007224 */ /* 0x000fe400078e000b */
        /* <DEDUP_REMOVED lines=13> */
[----:B------:R-:W3:Y:S11]  /*36a50*/  LDL.LU.64 R12, [R1+0x3a68] ;  /* 0x003a6800010c7983 */ /* 0x000ef60000300a00 */
[----:B------:R-:W-:Y:S10]  /*36a60*/  @!UPT UIADD3 URZ, URZ, URZ, URZ ;  /* 0x0000003f3f3ff290 */ /* 0x000ff4000fffe03f */
[----:B------:R2:W-:Y:S01]  /*36a70*/  STL.64 [R1+0x90], R8 ;  /* 0x0000900801007387 */ /* 0x0005e20000100a00 */
[----:B------:R0:W-:Y:S02]  /*36a80*/  STL.64 [R1+0x98], R10 ;  /* 0x0000980a01007387 */ /* 0x0001e40000100a00 */
[----:B--2---:R-:W-:Y:S01]  /*36a90*/  IMAD.MOV.U32 R9, RZ, RZ, R14 ;  /* 0x000000ffff097224 */ /* 0x004fe200078e000e */
[----:B---3--:R-:W-:Y:S02]  /*36aa0*/  MOV R8, R13 ;  /* 0x0000000d00087202 */ /* 0x008fe40000000f00 */
[----:B0-----:R-:W-:Y:S01]  /*36ab0*/  MOV R10, R15 ;  /* 0x0000000f000a7202 */ /* 0x001fe20000000f00 */
[----:B------:R-:W2:Y:S01]  /*36ac0*/  LDL.LU R13, [R1+0x3a64] ;  /* 0x003a6400010d7983 */ /* 0x000ea20000300800 */
[----:B------:R-:W2:Y:S02]  /*36ad0*/  LDL.LU R14, [R1+0x3a60] ;  /* 0x003a6000010e7983 */ /* 0x000ea40000300800 */
[----:B------:R-:W2:Y:S02]  /*36ae0*/  LDL.LU R15, [R1+0x3a5c] ;  /* 0x003a5c00010f7983 */ /* 0x000ea40000300800 */
[----:B------:R-:W-:-:S02]  /*36af0*/  IMAD.MOV.U32 R11, RZ, RZ, R3 ;  /* 0x000000ffff0b7224 */ /* 0x000fc400078e0003 */
[----:B------:R-:W3:Y:S03]  /*36b00*/  LDL.LU R3, [R1+0x3a58] ;  /* 0x003a580001037983 */ /* 0x000ee60000300800 */
[----:B------:R-:W-:Y:S02]  /*36b10*/  STL.64 [R1+0x3a10], R10 ;  /* 0x003a100a01007387 */ /* 0x000fe40000100a00 */
[----:B------:R0:W-:Y:S02]  /*36b20*/  STL.64 [R1+0x3a08], R8 ;  /* 0x003a080801007387 */ /* 0x0001e40000100a00 */
[----:B0-----:R-:W3:Y:S01]  /*36b30*/  LDL.LU R8, [R1+0xe0] ;  /* 0x0000e00001087983 */ /* 0x001ee20000300800 */
[----:B------:R-:W3:Y:S02]  /*36b40*/  LDL.LU R9, [R1+0xe4] ;  /* 0x0000e40001097983 */ /* 0x000ee40000300800 */
[----:B------:R-:W3:Y:S02]  /*36b50*/  LDL.LU R10, [R1+0xe8] ;  /* 0x0000e800010a7983 */ /* 0x000ee40000300800 */
[----:B------:R-:W3:Y:S01]  /*36b60*/  LDL.LU R11, [R1+0xec] ;  /* 0x0000ec00010b7983 */ /* 0x000ee20000300800 */
[-C--:B--2---:R-:W-:Y:S01]  /*36b70*/  HMMA.16816.F32 R12, R12, R4.reuse, R16 ;  /* 0x000000040c0c723c */ /* 0x084fe20000001810 */
[----:B------:R-:W4:Y:S01]  /*36b80*/  LDL.LU.64 R18, [R1+0x3a50] ;  /* 0x003a500001127983 */ /* 0x000f220000300a00 */
[----:B------:R-:W4:Y:S11]  /*36b90*/  LDL.LU.64 R16, [R1+0x3a48] ;  /* 0x003a480001107983 */ /* 0x000f360000300a00 */
[----:B------:R-:W-:Y:S10]  /*36ba0*/  @!UPT UIADD3 URZ, URZ, URZ, URZ ;  /* 0x0000003f3f3ff290 */ /* 0x000ff4000fffe03f */
[----:B------:R-:W-:Y:S01]  /*36bb0*/  STL.64 [R1+0x80], R12 ;  /* 0x0000800c01007387 */ /* 0x000fe20000100a00 */
[----:B------:R-:W-:Y:S01]  /*36bc0*/  STL.64 [R1+0x88], R14 ;  /* 0x0000880e01007387 */ /* 0x000fe20000100a00 */
[-C--:B----4-:R-:W-:Y:S02]  /*36bd0*/  HMMA.16816.F32 R16, R16, R4.reuse, R20 ;  /* 0x000000041010723c */ /* 0x090fe40000001814 */
[----:B------:R-:W2:Y:S01]  /*36be0*/  LDL.LU.64 R22, [R1+0x3a40] ;  /* 0x003a400001167983 */ /* 0x000ea20000300a00 */
[----:B------:R-:W2:Y:S11]  /*36bf0*/  LDL.LU.64 R20, [R1+0x3a38] ;  /* 0x003a380001147983 */ /* 0x000eb60000300a00 */
[----:B------:R-:W-:Y:S09]  /*36c00*/  @!UPT UIADD3 URZ, URZ, URZ, URZ ;  /* 0x0000003f3f3ff290 */ /* 0x000ff2000fffe03f */
[----:B------:R0:W-:Y:S01]  /*36c10*/  STL.64 [R1+0x70], R16 ;  /* 0x0000701001007387 */ /* 0x0001e20000100a00 */
[----:B------:R1:W-:Y:S01]  /*36c20*/  STL.64 [R1+0x78], R18 ;  /* 0x0000781201007387 */ /* 0x0003e20000100a00 */
[----:B0-----:R-:W-:Y:S02]  /*36c30*/  MOV R16, R28 ;  /* 0x0000001c00107202 */ /* 0x001fe40000000f00 */
[----:B-1----:R-:W-:Y:S01]  /*36c40*/  MOV R18, R7 ;  /* 0x0000000700127202 */ /* 0x002fe20000000f00 */
[----:B------:R-:W-:Y:S01]  /*36c50*/  IMAD.MOV.U32 R19, RZ, RZ, R6 ;  /* 0x000000ffff137224 */ /* 0x000fe200078e0006 */
[----:B------:R-:W4:Y:S01]  /*36c60*/  LDL.LU R28, [R1+0x3a34] ;  /* 0x003a3400011c7983 */ /* 0x000f220000300800 */
[----:B------:R-:W-:Y:S02]  /*36c70*/  IMAD.MOV.U32 R17, RZ, RZ, R29 ;  /* 0x000000ffff117224 */ /* 0x000fe400078e001d */
[----:B------:R-:W3:Y:S02]  /*36c80*/  LDL.LU R29, [R1+0x3a30] ;  /* 0x003a3000011d7983 */ /* 0x000ee40000300800 */
[----:B------:R-:W3:Y:S01]  /*36c90*/  LDL.LU R7, [R1+0x3a2c] ;  /* 0x003a2c0001077983 */ /* 0x000ee20000300800 */
[----:B------:R-:W3:Y:S01]  /*36ca0*/  LDL.LU R6, [R1+0x3a28] ;  /* 0x003a280001067983 */ /* 0x000ee20000300800 */
[----:B------:R-:W-:Y:S02]  /*36cb0*/  STL.64 [R1+0x3a00], R18 ;  /* 0x003a001201007387 */ /* 0x000fe40000100a00 */
[----:B------:R0:W-:Y:S02]  /*36cc0*/  STL.64 [R1+0x39f8], R16 ;  /* 0x0039f81001007387 */ /* 0x0001e40000100a00 */
[----:B0-----:R-:W3:Y:S04]  /*36cd0*/  LDL.LU R16, [R1+0xc0] ;  /* 0x0000c00001107983 */ /* 0x001ee80000300800 */
[----:B------:R-:W0:Y:S04]  /*36ce0*/  S2R R0, SR_TID.X ;  /* 0x0000000000007919 */ /* 0x000e280000002100 */
[----:B------:R-:W1:Y:S01]  /*36cf0*/  S2R R14, SR_TID.X ;  /* 0x00000000000e7919 */ /* 0x000e620000002100 */
[----:B--2---:R-:W-:Y:S03]  /*36d00*/  HMMA.16816.F32 R20, R20, R4, R24 ;  /* 0x000000041414723c */ /* 0x004fe60000001818 */
[----:B------:R-:W2:Y:S01]  /*36d10*/  LDL.LU.64 R26, [R1+0x3a20] ;  /* 0x003a2000011a7983 */ /* 0x000ea20000300a00 */
[----:B------:R-:W2:Y:S01]  /*36d20*/  LDL.LU.64 R24, [R1+0x3a18] ;  /* 0x003a180001187983 */ /* 0x000ea20000300a00 */
[----:B0-----:R-:W-:Y:S01]  /*36d30*/  LOP3.LUT R15, R0, 0x7, RZ, 0xc0, !PT ;  /* 0x00000007000f7812 */ /* 0x001fe200078ec0ff */
[C---:B-1----:R-:W-:Y:S01]  /*36d40*/  LOP3.LUT R0, R14.reuse, 0x10, RZ, 0xc0, !PT ;  /* 0x000000100e007812 */ /* 0x042fe200078ec0ff */
[----:B------:R-:W-:-:S03]  /*36d50*/  SHF.L.U32 R14, R14, 0x1, RZ ;  /* 0x000000010e0e7819 */ /* 0x000fc600000006ff */
[----:B------:R-:W-:Y:S02]  /*36d60*/  IMAD R15, R15, 0x210, RZ ;  /* 0x000002100f0f7824 */ /* 0x000fe400078e02ff */
[----:B------:R-:W-:-:S03]  /*36d70*/  IMAD.SHL.U32 R0, R0, 0x100, RZ ;  /* 0x0000010000007824 */ /* 0x000fc600078e00ff */
[----:B------:R-:W-:-:S04]  /*36d80*/  LOP3.LUT R15, R15, 0x10, R14, 0x78, !PT ;  /* 0x000000100f0f7812 */ /* 0x000fc800078e780e */
[----:B------:R-:W-:-:S04]  /*36d90*/  LOP3.LUT R15, R15, R0, RZ, 0xfc, !PT ;  /* 0x000000000f0f7212 */ /* 0x000fc800078efcff */
[----:B------:R-:W-:Y:S01]  /*36da0*/  STL.64 [R1+0xf0], R20 ;  /* 0x0000f01401007387 */ /* 0x000fe20000100a00 */
[----:B------:R-:W-:Y:S02]  /*36db0*/  STL.64 [R1+0xf8], R22 ;  /* 0x0000f81601007387 */ /* 0x000fe40000100a00 */
[----:B------:R-:W0:Y:S02]  /*36dc0*/  LDSM.16.MT88.4 R20, [R15+0x3a000] ;  /* 0x03a000000f14783b */ /* 0x000e240000004200 */
[----:B0-----:R-:W-:Y:S01]  /*36dd0*/  STL [R1+0x60], R20 ;  /* 0x0000601401007387 */ /* 0x001fe20000100800 */
[----:B---3--:R-:W-:Y:S01]  /*36de0*/  MOV R17, R29 ;  /* 0x0000001d00117202 */ /* 0x008fe20000000f00 */
[----:B----4-:R-:W-:Y:S01]  /*36df0*/  IMAD.MOV.U32 R18, RZ, RZ, R28 ;  /* 0x000000ffff127224 */ /* 0x010fe200078e001c */
[----:B------:R-:W-:Y:S01]  /*36e00*/  MOV R19, R3 ;  /* 0x0000000300137202 */ /* 0x000fe20000000f00 */
[----:B------:R-:W-:Y:S01]  /*36e10*/  IMAD.MOV.U32 R29, RZ, RZ, R21 ;  /* 0x000000ffff1d7224 */ /* 0x000fe200078e0015 */
[----:B------:R-:W-:Y:S01]  /*36e20*/  MOV R28, R22 ;  /* 0x00000016001c7202 */ /* 0x000fe20000000f00 */
[----:B------:R-:W-:Y:S01]  /*36e30*/  IMAD.MOV.U32 R3, RZ, RZ, R23 ;  /* 0x000000ffff037224 */ /* 0x000fe200078e0017 */
        /* <DEDUP_REMOVED lines=14> */
[----:B------:R-:W3:Y:S03]  /*36f20*/  LDL.LU.64 R8, [R1+0x3a08] ;  /* 0x003a080001087983 */ /* 0x000ee60000300a00 */
[----:B------:R-:W0:Y:S01]  /*36f30*/  S2R R0, SR_TID.X ;  /* 0x0000000000007919 */ /* 0x000e220000002100 */
[----:B---3--:R-:W-:Y:S03]  /*36f40*/  HMMA.16816.F32 R8, R8, R4, R16 ;  /* 0x000000040808723c */ /* 0x008fe60000001810 */
[----:B------:R-:W2:Y:S01]  /*36f50*/  LDL.LU.64 R18, [R1+0x3a00] ;  /* 0x003a000001127983 */ /* 0x000ea20000300a00 */
[----:B------:R-:W2:Y:S11]  /*36f60*/  LDL.LU.64 R16, [R1+0x39f8] ;  /* 0x0039f80001107983 */ /* 0x000eb60000300a00 */
[----:B------:R-:W-:Y:S08]  /*36f70*/  @!UPT UIADD3 URZ, URZ, URZ, URZ ;  /* 0x0000003f3f3ff290 */ /* 0x000ff0000fffe03f */
[----:B------:R-:W-:Y:S01]  /*36f80*/  STL.64 [R1+0x1a0], R8 ;  /* 0x0001a00801007387 */ /* 0x000fe20000100a00 */
[----:B------:R-:W-:Y:S02]  /*36f90*/  STL.64 [R1+0x1a8], R10 ;  /* 0x0001a80a01007387 */ /* 0x000fe40000100a00 */
[----:B------:R-:W1:Y:S02]  /*36fa0*/  LDSM.16.MT88.4 R8, [R15+0x3a100] ;  /* 0x03a100000f08783b */ /* 0x000e640000004200 */
[----:B------:R-:W3:Y:S01]  /*36fb0*/  LDSM.16.MT88.4 R12, [R15+0x3a180] ;  /* 0x03a180000f0c783b */ /* 0x000ee20000004200 */
[----:B0-----:R-:W-:-:S05]  /*36fc0*/  LOP3.LUT R0, R0, 0x7, RZ, 0xc0, !PT ;  /* 0x0000000700007812 */ /* 0x001fca00078ec0ff */
[----:B------:R-:W-:Y:S01]  /*36fd0*/  IMAD R0, R0, 0x210, RZ ;  /* 0x0000021000007824 */ /* 0x000fe200078e02ff */
[----:B-1----:R0:W-:Y:S04]  /*36fe0*/  STL.64 [R1+0x39c8], R10 ;  /* 0x0039c80a01007387 */ /* 0x0021e80000100a00 */
[----:B0-----:R-:W0:Y:S01]  /*36ff0*/  S2R R10, SR_TID.X ;  /* 0x00000000000a7919 */ /* 0x001e220000002100 */
[----:B------:R2:W-:Y:S02]  /*37000*/  STL.64 [R1+0x39c0], R8 ;  /* 0x0039c00801007387 */ /* 0x0005e40000100a00 */
[----:B---3--:R-:W-:Y:S02]  /*37010*/  STL.64 [R1+0x39b8], R14 ;  /* 0x0039b80e01007387 */ /* 0x008fe40000100a00 */
[----:B------:R-:W-:Y:S01]  /*37020*/  STL.64 [R1+0x39b0], R12 ;  /* 0x0039b00c01007387 */ /* 0x000fe20000100a00 */
[C---:B0-----:R-:W-:Y:S01]  /*37030*/  LOP3.LUT R11, R10.reuse, 0x10, RZ, 0xc0, !PT ;  /* 0x000000100a0b7812 */ /* 0x041fe200078ec0ff */
[----:B------:R-:W-:-:S04]  /*37040*/  SHF.L.U32 R10, R10, 0x1, RZ ;  /* 0x000000010a0a7819 */ /* 0x000fc800000006ff */
[----:B------:R-:W-:Y:S01]  /*37050*/  IMAD.SHL.U32 R11, R11, 0x100, RZ ;  /* 0x000001000b0b7824 */ /* 0x000fe200078e00ff */
[----:B------:R-:W-:-:S04]  /*37060*/  LOP3.LUT R0, R0, 0x10, R10, 0x78, !PT ;  /* 0x0000001000007812 */ /* 0x000fc800078e780a */
[----:B------:R-:W-:-:S04]  /*37070*/  LOP3.LUT R0, R0, R11, RZ, 0xfc, !PT ;  /* 0x0000000b00007212 */ /* 0x000fc800078efcff */
[----:B------:R-:W-:-:S05]  /*37080*/  LOP3.LUT R0, R0, 0x20, RZ, 0x3c, !PT ;  /* 0x0000002000007812 */ /* 0x000fca00078e3cff */
[----:B------:R-:W0:Y:S01]  /*37090*/  LDSM.16.MT88.4 R12, [R0+0x3a000] ;  /* 0x03a00000000c783b */ /* 0x000e220000004200 */
[----:B--2---:R-:W-:Y:S03]  /*370a0*/  HMMA.16816.F32 R8, R16, R4, R24 ;  /* 0x000000041008723c */ /* 0x004fe60000001818 */
[----:B------:R-:W1:Y:S04]  /*370b0*/  LDSM.16.MT88.4 R16, [R0+0x3a100] ;  /* 0x03a100000010783b */ /* 0x000e680000004200 */
[----:B------:R-:W-:Y:S11]  /*370c0*/  LDSM.16.MT88.4 R24, [R0+0x3a080] ;  /* 0x03a080000018783b */ /* 0x000ff60000004200 */
[----:B------:R-:W-:Y:S05]  /*370d0*/  @!UPT UIADD3 URZ, URZ, URZ, URZ ;  /* 0x0000003f3f3ff290 */ /* 0x000fea000fffe03f */
[----:B------:R0:W-:Y:S01]  /*370e0*/  STL.64 [R1+0x180], R8 ;  /* 0x0001800801007387 */ /* 0x0001e20000100a00 */
[----:B------:R-:W-:Y:S01]  /*370f0*/  MOV R5, R10 ;  /* 0x0000000a00057202 */ /* 0x000fe20000000f00 */
[----:B------:R-:W-:Y:S01]  /*37100*/  IMAD.MOV.U32 R4, RZ, RZ, R11 ;  /* 0x000000ffff047224 */ /* 0x000fe200078e000b */
[----:B0-----:R-:W-:Y:S01]  /*37110*/  MOV R9, R12 ;  /* 0x0000000c00097202 */ /* 0x001fe20000000f00 */
[----:B------:R-:W-:Y:S01]  /*37120*/  IMAD.MOV.U32 R8, RZ, RZ, R13 ;  /* 0x000000ffff087224 */ /* 0x000fe200078e000d */
[----:B-1----:R-:W-:Y:S01]  /*37130*/  MOV R13, R16 ;  /* 0x00000010000d7202 */ /* 0x002fe20000000f00 */
[----:B------:R-:W-:Y:S01]  /*37140*/  IMAD.MOV.U32 R12, RZ, RZ, R17 ;  /* 0x000000ffff0c7224 */ /* 0x000fe200078e0011 */
[----:B------:R-:W-:Y:S01]  /*37150*/  MOV R11, R18 ;  /* 0x00000012000b7202 */ /* 0x000fe20000000f00 */
[----:B------:R-:W-:Y:S02]  /*37160*/  IMAD.MOV.U32 R10, RZ, RZ, R19 ;  /* 0x000000ffff0a7224 */ /* 0x000fe400078e0013 */
[----:B------:R-:W0:Y:S04]  /*37170*/  LDSM.16.MT88.4 R16, [R0+0x3a180] ;  /* 0x03a180000010783b */ /* 0x000e280000004200 */
[----:B------:R1:W-:Y:S01]  /*37180*/  STL [R1+0x3904], R4 ;  /* 0x0039040401007387 */ /* 0x0003e20000100800 */
[----:B------:R2:W-:Y:S02]  /*37190*/  STL [R1+0x3900], R5 ;  /* 0x0039000501007387 */ /* 0x0005e40000100800 */
[----:B------:R0:W-:Y:S02]  /*371a0*/  STL [R1+0x39d8], R9 ;  /* 0x0039d80901007387 */ /* 0x0001e40000100800 */
[----:B-1----:R-:W-:Y:S01]  /*371b0*/  IMAD.MOV.U32 R4, RZ, RZ, R15 ;  /* 0x000000ffff047224 */ /* 0x002fe200078e000f */
[----:B--2---:R-:W-:-:S02]  /*371c0*/  MOV R5, R14 ;  /* 0x0000000e00057202 */ /* 0x004fc40000000f00 */
[----:B0-----:R-:W-:Y:S01]  /*371d0*/  MOV R9, R16 ;  /* 0x0000001000097202 */ /* 0x001fe20000000f00 */
[----:B------:R-:W-:Y:S01]  /*371e0*/  IMAD.MOV.U32 R0, RZ, RZ, R17 ;  /* 0x000000ffff007224 */ /* 0x000fe200078e0011 */
[----:B------:R-:W-:Y:S01]  /*371f0*/  MOV R15, R18 ;  /* 0x00000012000f7202 */ /* 0x000fe20000000f00 */
[----:B------:R-:W-:Y:S02]  /*37200*/  IMAD.MOV.U32 R14, RZ, RZ, R19 ;  /* 0x000000ffff0e7224 */ /* 0x000fe400078e0013 */
[----:B------:R-:W0:Y:S04]  /*37210*/  LDSM.16.MT88.4 R16, [R2+0x3a000] ;  /* 0x03a000000210783b */ /* 0x000e280000004200 */
[----:B------:R-:W-:Y:S01]  /*37220*/  STL.64 [R1+0x30], R24 ;  /* 0x0000301801007387 */ /* 0x000fe20000100a00 */
[----:B------:R-:W-:Y:S02]  /*37230*/  STL.64 [R1+0x38], R26 ;  /* 0x0000381a01007387 */ /* 0x000fe40000100a00 */
[----:B------:R-:W-:Y:S02]  /*37240*/  STL.64 [R1+0x39e8], R10 ;  /* 0x0039e80a01007387 */ /* 0x000fe40000100a00 */
[----:B------:R1:W-:Y:S01]  /*37250*/  STL.64 [R1+0x39e0], R8 ;  /* 0x0039e00801007387 */ /* 0x0003e20000100a00 */
[----:B------:R-:W-:Y:S04]  /*37260*/  LDSM.16.MT88.4 R24, [R2+0x3a100] ;  /* 0x03a100000218783b */ /* 0x000fe80000004200 */
[----:B-1----:R-:W2:Y:S01]  /*37270*/  LDL.LU R8, [R1+0x170] ;  /* 0x0001700001087983 */ /* 0x002ea20000300800 */
[----:B------:R-:W2:Y:S02]  /*37280*/  LDL.LU R9, [R1+0x174] ;  /* 0x0001740001097983 */ /* 0x000ea40000300800 */
[----:B------:R-:W2:Y:S02]  /*37290*/  LDL.LU R10, [R1+0x178] ;  /* 0x00017800010a7983 */ /* 0x000ea40000300800 */
[----:B------:R-:W2:Y:S01]  /*372a0*/  LDL.LU R11, [R1+0x17c] ;  /* 0x00017c00010b7983 */ /* 0x000ea20000300800 */
[----:B0-----:R0:W-:Y:S01]  /*372b0*/  STL.64 [R1+0x3938], R18 ;  /* 0x0039381201007387 */ /* 0x0011e20000100a00 */
[----:B------:R1:W-:Y:S01]  /*372c0*/  STL.64 [R1+0x3930], R16 ;  /* 0x0039301001007387 */ /* 0x0003e20000100a00 */
[----:B0-----:R-:W-:-:S02]  /*372d0*/  MOV R18, R21 ;  /* 0x0000001500127202 */ /* 0x001fc40000000f00 */
[----:B-1----:R-:W-:Y:S01]  /*372e0*/  MOV R16, R23 ;  /* 0x0000001700107202 */ /* 0x002fe20000000f00 */
[----:B------:R-:W-:Y:S02]  /*372f0*/  IMAD.MOV.U32 R17, RZ, RZ, R22 ;  /* 0x000000ffff117224 */ /* 0x000fe400078e0016 */
[----:B------:R-:W-:Y:S02]  /*37300*/  IMAD.MOV.U32 R19, RZ, RZ, R20 ;  /* 0x000000ffff137224 */ /* 0x000fe400078e0014 */
[----:B------:R-:W0:Y:S04]  /*37310*/  LDSM.16.MT88.4 R20, [R2+0x3a080] ;  /* 0x03a080000214783b */ /* 0x000e280000004200 */
[----:B0-----:R0:W-:Y:S01]  /*37320*/  STL.64 [R1+0x3928], R22 ;  /* 0x0039281601007387 */ /* 0x0011e20000100a00 */
[----:B------:R1:W-:Y:S02]  /*37330*/  STL.64 [R1+0x3920], R20 ;  /* 0x0039201401007387 */ /* 0x0003e40000100a00 */
[----:B0-----:R-:W-:Y:S01]  /*37340*/  IMAD.MOV.U32 R22, RZ, RZ, R7 ;  /* 0x000000ffff167224 */ /* 0x001fe200078e0007 */
[----:B-1----:R-:W3:Y:S01]  /*37350*/  LDL.LU R20, [R1+0x160] ;  /* 0x0001600001147983 */ /* 0x002ee20000300800 */
[----:B------:R-:W-:-:S02]  /*37360*/  MOV R21, R6 ;  /* 0x0000000600157202 */ /* 0x000fc40000000f00 */
[----:B------:R-:W2:Y:S02]  /*37370*/  LDL.LU R6, [R1+0x39f4] ;  /* 0x0039f40001067983 */ /* 0x000ea40000300800 */
[----:B------:R-:W2:Y:S01]  /*37380*/  LDL.LU R7, [R1+0x39f0] ;  /* 0x0039f00001077983 */ /* 0x000ea20000300800 */
[----:B------:R-:W3:Y:S01]  /*37390*/  LDL.LU R23, [R1+0x16c] ;  /* 0x00016c0001177983 */ /* 0x000ee20000300800 */
[----:B------:R-:W-:Y:S02]  /*373a0*/  STL.64 [R1+0x3918], R26 ;  /* 0x0039181a01007387 */ /* 0x000fe40000100a00 */
[----:B------:R0:W-:Y:S02]  /*373b0*/  STL.64 [R1+0x3910], R24 ;  /* 0x0039101801007387 */ /* 0x0001e40000100a00 */
[----:B0-----:R-:W2:Y:S01]  /*373c0*/  LDL.LU R24, [R1+0x60] ;  /* 0x0000600001187983 */ /* 0x001ea20000300800 */
[----:B------:R-:W-:Y:S01]  /*373d0*/  MOV R25, R29 ;  /* 0x0000001d00197202 */ /* 0x000fe20000000f00 */
[----:B------:R-:W-:Y:S01]  /*373e0*/  IMAD.MOV.U32 R26, RZ, RZ, R28 ;  /* 0x000000ffff1a7224 */ /* 0x000fe200078e001c */
[----:B------:R-:W-:-:S07]  /*373f0*/  MOV R27, R3 ;  /* 0x00000003001b7202 */ /* 0x000fce0000000f00 */
[-C--:B--2---:R-:W-:Y:S01]  /*37400*/  HMMA.16816.F32 R24, R24, R6.reuse, R8 ;  /* 0x000000061818723c */ /* 0x084fe20000001808 */
[----:B------:R-:W2:Y:S01]  /*37410*/  LDL.LU.64 R10, [R1+0x39e8] ;  /* 0x0039e800010a7983 */ /* 0x000ea20000300a00 */
[----:B------:R-:W4:Y:S06]  /*37420*/  LDL.LU.64 R8, [R1+0x39e0] ;  /* 0x0039e00001087983 */ /* 0x000f2c0000300a00 */
[----:B---3--:R-:W-:Y:S11]  /*37430*/  HMMA.16816.F32 R16, R16, R6, R20 ;  /* 0x000000061010723c */ /* 0x008ff60000001814 */
[----:B------:R-:W-:Y:S04]  /*37440*/  @!UPT UIADD3 URZ, URZ, URZ, URZ ;  /* 0x0000003f3f3ff290 */ /* 0x000fe8000fffe03f */
[----:B------:R-:W-:Y:S01]  /*37450*/  STL [R1+0x190], R24 ;  /* 0x0001901801007387 */ /* 0x000fe20000100800 */
[----:B------:R-:W-:Y:S01]  /*37460*/  IMAD.MOV.U32 R29, RZ, RZ, R25 ;  /* 0x000000ffff1d7224 */ /* 0x000fe200078e0019 */
[----:B------:R-:W-:Y:S01]  /*37470*/  MOV R28, R26 ;  /* 0x0000001a001c7202 */ /* 0x000fe20000000f00 */
[----:B------:R-:W-:Y:S02]  /*37480*/  IMAD.MOV.U32 R3, RZ, RZ, R27 ;  /* 0x000000ffff037224 */ /* 0x000fe400078e001b */
[----:B------:R-:W0:Y:S04]  /*37490*/  LDSM.16.MT88.4 R24, [R2+0x3a180] ;  /* 0x03a180000218783b */ /* 0x000e280000004200 */
[----:B------:R-:W-:Y:S01]  /*374a0*/  STL [R1+0x390c], R28 ;  /* 0x00390c1c01007387 */ /* 0x000fe20000100800 */
[----:B------:R-:W-:Y:S02]  /*374b0*/  STL [R1+0x3908], R29 ;  /* 0x0039081d01007387 */ /* 0x000fe40000100800 */
[----:B------:R-:W3:Y:S01]  /*374c0*/  LDL.LU R20, [R1+0xb0] ;  /* 0x0000b00001147983 */ /* 0x000ee20000300800 */
[----:B0-----:R-:W-:Y:S01]  /*374d0*/  STL.64 [R1+0x50], R24 ;  /* 0x0000501801007387 */ /* 0x001fe20000100a00 */
[----:B------:R-:W-:Y:S02]  /*374e0*/  STL.64 [R1+0x58], R26 ;  /* 0x0000581a01007387 */ /* 0x000fe40000100a00 */
[----:B------:R0:W-:Y:S02]  /*374f0*/  STL.64 [R1+0x170], R16 ;  /* 0x0001701001007387 */ /* 0x0001e40000100a00 */
[----:B------:R1:W-:Y:S01]  /*37500*/  STL.64 [R1+0x178], R18 ;  /* 0x0001781201007387 */ /* 0x0003e20000100a00 */
[----:B------:R-:W3:Y:S01]  /*37510*/  LDL.LU R21, [R1+0xb4] ;  /* 0x0000b40001157983 */ /* 0x000ee20000300800 */
[----:B------:R-:W2:Y:S02]  /*37520*/  LDL.LU R22, [R1+0xb8] ;  /* 0x0000b80001167983 */ /* 0x000ea40000300800 */
[----:B------:R-:W2:Y:S02]  /*37530*/  LDL.LU R23, [R1+0xbc] ;  /* 0x0000bc0001177983 */ /* 0x000ea40000300800 */
[----:B0-----:R-:W-:Y:S01]  /*37540*/  IMAD.MOV.U32 R17, RZ, RZ, R0 ;  /* 0x000000ffff117224 */ /* 0x001fe200078e0000 */
[----:B-1----:R-:W-:Y:S01]  /*37550*/  MOV R18, R15 ;  /* 0x0000000f00127202 */ /* 0x002fe20000000f00 */
[----:B------:R-:W-:Y:S01]  /*37560*/  IMAD.MOV.U32 R19, RZ, RZ, R14 ;  /* 0x000000ffff137224 */ /* 0x000fe200078e000e */
[----:B----4-:R-:W-:Y:S01]  /*37570*/  MOV R16, R9 ;  /* 0x0000000900107202 */ /* 0x010fe20000000f00 */
[----:B--2---:R-:W-:Y:S01]  /*37580*/  STL.64 [R1+0x3948], R22 ;  /* 0x0039481601007387 */ /* 0x004fe20000100a00 */
[----:B---3--:R0:W-:Y:S02]  /*37590*/  STL.64 [R1+0x3940], R20 ;  /* 0x0039401401007387 */ /* 0x0081e40000100a00 */
[----:B------:R-:W2:Y:S02]  /*375a0*/  LDL.LU R9, [R1+0x39d8] ;  /* 0x0039d80001097983 */ /* 0x000ea40000300800 */
[----:B------:R-:W3:Y:S01]  /*375b0*/  LDL.LU R0, [R1+0x39d4] ;  /* 0x0039d40001007983 */ /* 0x000ee20000300800 */
[----:B------:R1:W-:Y:S01]  /*375c0*/  STL.64 [R1+0x3958], R18 ;  /* 0x0039581201007387 */ /* 0x0003e20000100a00 */
[----:B------:R4:W-:Y:S03]  /*375d0*/  STL.64 [R1+0x3950], R16 ;  /* 0x0039501001007387 */ /* 0x0009e60000100a00 */
[----:B0-----:R-:W2:Y:S01]  /*375e0*/  LDL.LU R20, [R1+0xd0] ;  /* 0x0000d00001147983 */ /* 0x001ea20000300800 */
[----:B------:R-:W2:Y:S02]  /*375f0*/  LDL.LU R21, [R1+0xd4] ;  /* 0x0000d40001157983 */ /* 0x000ea40000300800 */
[----:B------:R-:W2:Y:S02]  /*37600*/  LDL.LU R22, [R1+0xd8] ;  /* 0x0000d80001167983 */ /* 0x000ea40000300800 */
[----:B-1----:R-:W-:Y:S01]  /*37610*/  IMAD.MOV.U32 R18, RZ, RZ, R11 ;  /* 0x000000ffff127224 */ /* 0x002fe200078e000b */
[----:B------:R-:W-:Y:S01]  /*37620*/  MOV R19, R10 ;  /* 0x0000000a00137202 */ /* 0x000fe20000000f00 */
[----:B----4-:R-:W-:Y:S01]  /*37630*/  IMAD.MOV.U32 R16, RZ, RZ, R13 ;  /* 0x000000ffff107224 */ /* 0x010fe200078e000d */
[----:B------:R-:W-:-:S02]  /*37640*/  MOV R17, R12 ;  /* 0x0000000c00117202 */ /* 0x000fc40000000f00 */
[----:B---3--:R-:W-:Y:S02]  /*37650*/  MOV R23, R0 ;  /* 0x0000000000177202 */ /* 0x008fe40000000f00 */
[----:B------:R-:W3:Y:S04]  /*37660*/  LDL.LU R0, [R1+0x39d0] ;  /* 0x0039d00001007983 */ /* 0x000ee80000300800 */
[----:B--2---:R-:W-:Y:S01]  /*37670*/  STL.64 [R1+0x3968], R22 ;  /* 0x0039681601007387 */ /* 0x004fe20000100a00 */
[----:B------:R-:W-:Y:S02]  /*37680*/  STL.64 [R1+0x3960], R20 ;  /* 0x0039601401007387 */ /* 0x000fe40000100a00 */
[----:B------:R-:W-:Y:S02]  /*37690*/  STL.64 [R1+0x3978], R18 ;  /* 0x0039781201007387 */ /* 0x000fe40000100a00 */
[----:B------:R0:W-:Y:S02]  /*376a0*/  STL.64 [R1+0x3970], R16 ;  /* 0x0039701001007387 */ /* 0x0001e40000100a00 */
[----:B0-----:R-:W2:Y:S01]  /*376b0*/  LDL.LU R16, [R1+0x120] ;  /* 0x0001200001107983 */ /* 0x001ea20000300800 */
[----:B------:R-:W2:Y:S02]  /*376c0*/  LDL.LU R17, [R1+0x124] ;  /* 0x0001240001117983 */ /* 0x000ea40000300800 */
[----:B------:R-:W4:Y:S02]  /*376d0*/  LDL.LU R18, [R1+0x128] ;  /* 0x0001280001127983 */ /* 0x000f240000300800 */
[----:B------:R-:W4:Y:S01]  /*376e0*/  LDL.LU R19, [R1+0x12c] ;  /* 0x00012c0001137983 */ /* 0x000f220000300800 */
[----:B------:R-:W2:Y:S01]  /*376f0*/  LDL.LU R12, [R1+0x150] ;  /* 0x00015000010c7983 */ /* 0x000ea20000300800 */
[----:B------:R-:W3:Y:S02]  /*37700*/  LDL.LU R13, [R1+0x154] ;  /* 0x00015400010d7983 */ /* 0x000ee40000300800 */
[----:B------:R-:W3:Y:S02]  /*37710*/  LDL.LU R14, [R1+0x158] ;  /* 0x00015800010e7983 */ /* 0x000ee40000300800 */
[----:B------:R-:W3:Y:S01]  /*37720*/  LDL.LU R15, [R1+0x15c] ;  /* 0x00015c00010f7983 */ /* 0x000ee20000300800 */
[----:B----4-:R0:W-:Y:S01]  /*37730*/  STL.64 [R1+0x3988], R18 ;  /* 0x0039881201007387 */ /* 0x0101e20000100a00 */
[----:B--2---:R1:W-:Y:S02]  /*37740*/  STL.64 [R1+0x3980], R16 ;  /* 0x0039801001007387 */ /* 0x0043e40000100a00 */
[----:B0-----:R-:W-:Y:S01]  /*37750*/  IMAD.MOV.U32 R18, RZ, RZ, R5 ;  /* 0x000000ffff127224 */ /* 0x001fe200078e0005 */
[----:B------:R-:W-:Y:S01]  /*37760*/  MOV R19, R4 ;  /* 0x0000000400137202 */ /* 0x000fe20000000f00 */
[----:B-1----:R-:W-:Y:S01]  /*37770*/  IMAD.MOV.U32 R16, RZ, RZ, R9 ;  /* 0x000000ffff107224 */ /* 0x002fe200078e0009 */
[----:B------:R-:W-:-:S02]  /*37780*/  MOV R17, R8 ;  /* 0x0000000800117202 */ /* 0x000fc40000000f00 */
[----:B---3--:R-:W0:Y:S04]  /*37790*/  LDSM.16.MT88.4 R8, [R0+0x3a000] ;  /* 0x03a000000008783b */ /* 0x008e280000004200 */
[----:B------:R-:W-:Y:S01]  /*377a0*/  STL.64 [R1+0x39a8], R18 ;  /* 0x0039a81201007387 */ /* 0x000fe20000100a00 */
[----:B------:R1:W-:Y:S03]  /*377b0*/  STL.64 [R1+0x39a0], R16 ;  /* 0x0039a01001007387 */ /* 0x0003e60000100a00 */
[----:B-1----:R-:W2:Y:S01]  /*377c0*/  LDL.LU R16, [R1+0x130] ;  /* 0x0001300001107983 */ /* 0x002ea20000300800 */
[----:B------:R-:W2:Y:S02]  /*377d0*/  LDL.LU R17, [R1+0x134] ;  /* 0x0001340001117983 */ /* 0x000ea40000300800 */
[----:B------:R-:W2:Y:S02]  /*377e0*/  LDL.LU R18, [R1+0x138] ;  /* 0x0001380001127983 */ /* 0x000ea40000300800 */
[----:B------:R-:W2:Y:S01]  /*377f0*/  LDL.LU R19, [R1+0x13c] ;  /* 0x00013c0001137983 */ /* 0x000ea20000300800 */
[----:B------:R-:W3:Y:S01]  /*37800*/  LDL.LU R20, [R1+0x100] ;  /* 0x0001000001147983 */ /* 0x000ee20000300800 */
[----:B------:R-:W3:Y:S02]  /*37810*/  LDL.LU R21, [R1+0x104] ;  /* 0x0001040001157983 */ /* 0x000ee40000300800 */
[----:B------:R-:W4:Y:S02]  /*37820*/  LDL.LU R22, [R1+0x108] ;  /* 0x0001080001167983 */ /* 0x000f240000300800 */
[----:B------:R-:W4:Y:S02]  /*37830*/  LDL.LU R23, [R1+0x10c] ;  /* 0x00010c0001177983 */ /* 0x000f240000300800 */
[----:B0-----:R-:W-:Y:S01]  /*37840*/  IMAD.MOV.U32 R4, RZ, RZ, R10 ;  /* 0x000000ffff047224 */ /* 0x001fe200078e000a */
[----:B------:R-:W-:Y:S01]  /*37850*/  MOV R5, R11 ;  /* 0x0000000b00057202 */ /* 0x000fe20000000f00 */
[----:B------:R-:W-:Y:S01]  /*37860*/  IMAD.MOV.U32 R28, RZ, RZ, R8 ;  /* 0x000000ffff1c7224 */ /* 0x000fe200078e0008 */
[----:B------:R-:W-:Y:S01]  /*37870*/  MOV R29, R9 ;  /* 0x00000009001d7202 */ /* 0x000fe20000000f00 */
[----:B----4-:R-:W-:Y:S01]  /*37880*/  STL.64 [R1+0x3998], R22 ;  /* 0x0039981601007387 */ /* 0x010fe20000100a00 */
[----:B---3--:R0:W-:Y:S03]  /*37890*/  STL.64 [R1+0x3990], R20 ;  /* 0x0039901401007387 */ /* 0x0081e60000100a00 */
[----:B0-----:R-:W3:Y:S01]  /*378a0*/  LDL.LU R20, [R1+0x140] ;  /* 0x0001400001147983 */ /* 0x001ee20000300800 */
[----:B------:R-:W3:Y:S02]  /*378b0*/  LDL.LU R21, [R1+0x144] ;  /* 0x0001440001157983 */ /* 0x000ee40000300800 */
[----:B------:R-:W3:Y:S02]  /*378c0*/  LDL.LU R22, [R1+0x148] ;  /* 0x0001480001167983 */ /* 0x000ee40000300800 */
[----:B------:R-:W3:Y:S01]  /*378d0*/  LDL.LU R23, [R1+0x14c] ;  /* 0x00014c0001177983 */ /* 0x000ee20000300800 */
[----:B------:R-:W4:Y:S01]  /*378e0*/  LDL.LU R24, [R1+0x90] ;  /* 0x0000900001187983 */ /* 0x000f220000300800 */
[----:B------:R-:W4:Y:S02]  /*378f0*/  LDL.LU R25, [R1+0x94] ;  /* 0x0000940001197983 */ /* 0x000f240000300800 */
[----:B------:R-:W4:Y:S02]  /*37900*/  LDL.LU R26, [R1+0x98] ;  /* 0x00009800011a7983 */ /* 0x000f240000300800 */
[----:B------:R-:W4:Y:S01]  /*37910*/  LDL.LU R27, [R1+0x9c] ;  /* 0x00009c00011b7983 */ /* 0x000f220000300800 */
[----:B------:R-:W2:Y:S01]  /*37920*/  LDL.LU.64 R10, [R1+0x39c8] ;  /* 0x0039c800010a7983 */ /* 0x000ea20000300a00 */
        /* <DEDUP_REMOVED lines=20> */
[----:B0-----:R-:W2:Y:S01]  /*37a70*/  LDL.LU R12, [R1+0x30] ;  /* 0x00003000010c7983 */ /* 0x001ea20000300800 */
[----:B------:R-:W2:Y:S02]  /*37a80*/  LDL.LU R13, [R1+0x34] ;  /* 0x00003400010d7983 */ /* 0x000ea40000300800 */
[----:B------:R-:W2:Y:S02]  /*37a90*/  LDL.LU R14, [R1+0x38] ;  /* 0x00003800010e7983 */ /* 0x000ea40000300800 */
[----:B------:R-:W2:Y:S01]  /*37aa0*/  LDL.LU R15, [R1+0x3c] ;  /* 0x00003c00010f7983 */ /* 0x000ea20000300800 */
[-C--:B---3--:R-:W-:Y:S01]  /*37ab0*/  HMMA.16816.F32 R16, R16, R6.reuse, R20 ;  /* 0x000000061010723c */ /* 0x088fe20000001814 */
[----:B------:R-:W3:Y:S01]  /*37ac0*/  LDL.LU.64 R22, [R1+0x3998] ;  /* 0x0039980001167983 */ /* 0x000ee20000300a00 */
[----:B------:R-:W3:Y:S11]  /*37ad0*/  LDL.LU.64 R20, [R1+0x3990] ;  /* 0x0039900001147983 */ /* 0x000ef60000300a00 */
[----:B------:R-:W-:Y:S10]  /*37ae0*/  @!UPT UIADD3 URZ, URZ, URZ, URZ ;  /* 0x0000003f3f3ff290 */ /* 0x000ff4000fffe03f */
[----:B------:R-:W-:Y:S01]  /*37af0*/  STL.64 [R1+0x130], R16 ;  /* 0x0001301001007387 */ /* 0x000fe20000100a00 */
[----:B------:R0:W-:Y:S03]  /*37b00*/  STL.64 [R1+0x138], R18 ;  /* 0x0001381201007387 */ /* 0x0001e60000100a00 */
[----:B0-----:R-:W2:Y:S01]  /*37b10*/  LDL.LU.64 R18, [R1+0x3988] ;  /* 0x0039880001127983 */ /* 0x001ea20000300a00 */
[----:B------:R-:W2:Y:S02]  /*37b20*/  LDL.LU.64 R16, [R1+0x3980] ;  /* 0x0039800001107983 */ /* 0x000ea40000300a00 */
        /* <DEDUP_REMOVED lines=8> */
[----:B-1----:R-:W2:Y:S02]  /*37bb0*/  LDL.LU R14, [R1+0xf8] ;  /* 0x0000f800010e7983 */ /* 0x002ea40000300800 */
[----:B------:R-:W2:Y:S01]  /*37bc0*/  LDL.LU R15, [R1+0xfc] ;  /* 0x0000fc00010f7983 */ /* 0x000ea20000300800 */
[-C--:B---3--:R-:W-:Y:S01]  /*37bd0*/  HMMA.16816.F32 R16, R16, R6.reuse, R20 ;  /* 0x000000061010723c */ /* 0x088fe20000001814 */
[----:B--2---:R-:W-:Y:S01]  /*37be0*/  STL.64 [R1+0x38f8], R14 ;  /* 0x0038f80e01007387 */ /* 0x004fe20000100a00 */
[----:B------:R0:W-:Y:S03]  /*37bf0*/  STL.64 [R1+0x38f0], R12 ;  /* 0x0038f00c01007387 */ /* 0x0001e60000100a00 */
[----:B0-----:R-:W2:Y:S01]  /*37c00*/  LDL.LU R12, [R1+0x70] ;  /* 0x00007000010c7983 */ /* 0x001ea20000300800 */
[----:B------:R-:W2:Y:S02]  /*37c10*/  LDL.LU R13, [R1+0x74] ;  /* 0x00007400010d7983 */ /* 0x000ea40000300800 */
[----:B------:R-:W2:Y:S02]  /*37c20*/  LDL.LU R14, [R1+0x78] ;  /* 0x00007800010e7983 */ /* 0x000ea40000300800 */
[----:B------:R-:W2:Y:S01]  /*37c30*/  LDL.LU R15, [R1+0x7c] ;  /* 0x00007c00010f7983 */ /* 0x000ea20000300800 */
[----:B------:R-:W3:Y:S01]  /*37c40*/  LDL.LU.64 R22, [R1+0x3968] ;  /* 0x0039680001167983 */ /* 0x000ee20000300a00 */
[----:B------:R-:W3:Y:S11]  /*37c50*/  LDL.LU.64 R20, [R1+0x3960] ;  /* 0x0039600001147983 */ /* 0x000ef60000300a00 */
[----:B------:R-:W-:Y:S02]  /*37c60*/  STL.64 [R1+0x100], R16 ;  /* 0x0001001001007387 */ /* 0x000fe40000100a00 */
[----:B------:R0:W-:Y:S02]  /*37c70*/  STL.64 [R1+0x108], R18 ;  /* 0x0001081201007387 */ /* 0x0001e40000100a00 */
        /* <DEDUP_REMOVED lines=24> */
[----:B------:R-:W-:Y:S01]  /*37e00*/  STL.64 [R1+0xc0], R20 ;  /* 0x0000c01401007387 */ /* 0x000fe20000100a00 */
[----:B------:R-:W-:Y:S02]  /*37e10*/  STL.64 [R1+0xc8], R22 ;  /* 0x0000c81601007387 */ /* 0x000fe40000100a00 */
[----:B------:R-:W0:Y:S01]  /*37e20*/  LDSM.16.MT88.4 R20, [R0+0x3a100] ;  /* 0x03a100000014783b */ /* 0x000e220000004200 */
[-C--:B--2---:R-:W-:Y:S08]  /*37e30*/  HMMA.16816.F32 R16, R16, R6.reuse, R12 ;  /* 0x000000061010723c */ /* 0x084ff0000000180c */
[----:B---3--:R-:W-:Y:S07]  /*37e40*/  HMMA.16816.F32 R8, R24, R6, R8 ;  /* 0x000000061808723c */ /* 0x008fee0000001808 */
[----:B------:R-:W-:-:S02]  /*37e50*/  IMAD.MOV.U32 R24, RZ, RZ, R28 ;  /* 0x000000ffff187224 */ /* 0x000fc400078e001c */
[----:B------:R-:W2:Y:S01]  /*37e60*/  LDL.LU R28, [R1+0x390c] ;  /* 0x00390c00011c7983 */ /* 0x000ea20000300800 */
[----:B------:R-:W-:Y:S01]  /*37e70*/  MOV R25, R29 ;  /* 0x0000001d00197202 */ /* 0x000fe20000000f00 */
[----:B------:R-:W-:Y:S01]  /*37e80*/  IMAD.MOV.U32 R26, RZ, RZ, R4 ;  /* 0x000000ffff1a7224 */ /* 0x000fe200078e0004 */
[----:B------:R-:W-:-:S11]  /*37e90*/  MOV R27, R5 ;  /* 0x00000005001b7202 */ /* 0x000fd60000000f00 */
[----:B------:R-:W-:Y:S01]  /*37ea0*/  STL.64 [R1+0xb0], R8 ;  /* 0x0000b00801007387 */ /* 0x000fe20000100a00 */
[----:B------:R-:W-:Y:S02]  /*37eb0*/  STL.64 [R1+0xb8], R10 ;  /* 0x0000b80a01007387 */ /* 0x000fe40000100a00 */
[----:B------:R-:W3:Y:S02]  /*37ec0*/  LDL.LU R29, [R1+0x3908] ;  /* 0x00390800011d7983 */ /* 0x000ee40000300800 */
[----:B------:R-:W4:Y:S01]  /*37ed0*/  LDL.LU R4, [R1+0x3904] ;  /* 0x0039040001047983 */ /* 0x000f220000300800 */
[----:B------:R-:W2:Y:S01]  /*37ee0*/  LDL.LU R5, [R1+0x3900] ;  /* 0x0039000001057983 */ /* 0x000ea20000300800 */
[----:B0-----:R-:W-:Y:S02]  /*37ef0*/  STL.64 [R1+0x38c8], R22 ;  /* 0x0038c81601007387 */ /* 0x001fe40000100a00 */
[----:B------:R-:W-:Y:S02]  /*37f00*/  STL.64 [R1+0x38c0], R20 ;  /* 0x0038c01401007387 */ /* 0x000fe40000100a00 */
[----:B------:R-:W2:Y:S01]  /*37f10*/  LDL.LU.64 R14, [R1+0x38f8] ;  /* 0x0038f800010e7983 */ /* 0x000ea20000300a00 */
[----:B------:R-:W2:Y:S01]  /*37f20*/  LDL.LU.64 R12, [R1+0x38f0] ;  /* 0x0038f000010c7983 */ /* 0x000ea20000300a00 */
[----:B------:R-:W-:Y:S02]  /*37f30*/  STL.64 [R1+0xa0], R16 ;  /* 0x0000a01001007387 */ /* 0x000fe40000100a00 */
[----:B------:R-:W-:Y:S02]  /*37f40*/  STL.64 [R1+0xa8], R18 ;  /* 0x0000a81201007387 */ /* 0x000fe40000100a00 */
[----:B------:R-:W0:Y:S04]  /*37f50*/  LDSM.16.MT88.4 R16, [R0+0x3a180] ;  /* 0x03a180000010783b */ /* 0x000e280000004200 */
[----:B0-----:R-:W-:Y:S01]  /*37f60*/  STL.64 [R1+0x38b8], R18 ;  /* 0x0038b81201007387 */ /* 0x001fe20000100a00 */
[----:B------:R0:W-:Y:S03]  /*37f70*/  STL.64 [R1+0x38b0], R16 ;  /* 0x0038b01001007387 */ /* 0x0001e60000100a00 */
[----:B0-----:R-:W3:Y:S01]  /*37f80*/  LDL.LU R16, [R1+0x110] ;  /* 0x0001100001107983 */ /* 0x001ee20000300800 */
[----:B------:R-:W3:Y:S02]  /*37f90*/  LDL.LU R17, [R1+0x114] ;  /* 0x0001140001117983 */ /* 0x000ee40000300800 */
[----:B------:R-:W3:Y:S02]  /*37fa0*/  LDL.LU R18, [R1+0x118] ;  /* 0x0001180001127983 */ /* 0x000ee40000300800 */
[----:B------:R-:W3:Y:S01]  /*37fb0*/  LDL.LU R19, [R1+0x11c] ;  /* 0x00011c0001137983 */ /* 0x000ee20000300800 */
[----:B------:R-:W0:Y:S04]  /*37fc0*/  S2R R11, SR_TID.X ;  /* 0x00000000000b7919 */ /* 0x000e280000002100 */
[----:B------:R-:W1:Y:S01]  /*37fd0*/  S2R R9, SR_TID.X ;  /* 0x0000000000097919 */ /* 0x000e620000002100 */
[----:B--2---:R-:W-:Y:S03]  /*37fe0*/  HMMA.16816.F32 R24, R24, R6, R12 ;  /* 0x000000061818723c */ /* 0x004fe6000000180c */
[----:B------:R-:W3:Y:S01]  /*37ff0*/  LDL.LU.64 R14, [R1+0x38e8] ;  /* 0x0038e800010e7983 */ /* 0x000ee20000300a00 */
[----:B------:R-:W3:Y:S01]  /*38000*/  LDL.LU.64 R12, [R1+0x38e0] ;  /* 0x0038e000010c7983 */ /* 0x000ee20000300a00 */
[----:B0-----:R-:W-:Y:S01]  /*38010*/  LOP3.LUT R8, R11, 0x7, RZ, 0xc0, !PT ;  /* 0x000000070b087812 */ /* 0x001fe200078ec0ff */
[C---:B-1----:R-:W-:Y:S01]  /*38020*/  LOP3.LUT R11, R9.reuse, 0x1e0, RZ, 0xc0, !PT ;  /* 0x000001e0090b7812 */ /* 0x042fe200078ec0ff */
[----:B------:R-:W-:-:S03]  /*38030*/  LOP3.LUT R10, R9, 0x7, RZ, 0xc0, !PT ;  /* 0x00000007090a7812 */ /* 0x000fc600078ec0ff */
[----:B------:R-:W-:Y:S01]  /*38040*/  IMAD.SHL.U32 R8, R8, 0x10, RZ ;  /* 0x0000001008087824 */ /* 0x000fe200078e00ff */
[C---:B------:R-:W-:Y:S01]  /*38050*/  LOP3.LUT R21, R9.reuse, 0x10, RZ, 0xc0, !PT ;  /* 0x0000001009157812 */ /* 0x040fe200078ec0ff */
[C---:B------:R-:W-:Y:S01]  /*38060*/  IMAD.SHL.U32 R20, R9.reuse, 0x2, RZ ;  /* 0x0000000209147824 */ /* 0x040fe200078e00ff */
[----:B------:R-:W-:Y:S01]  /*38070*/  SHF.L.U32 R9, R9, 0x1, RZ ;  /* 0x0000000109097819 */ /* 0x000fe200000006ff */
[----:B------:R-:W-:Y:S02]  /*38080*/  IMAD R11, R11, 0x100, R8 ;  /* 0x000001000b0b7824 */ /* 0x000fe400078e0208 */
[----:B------:R-:W-:Y:S01]  /*38090*/  IMAD R23, R10, 0x210, RZ ;  /* 0x000002100a177824 */ /* 0x000fe200078e02ff */
[----:B------:R-:W-:Y:S02]  /*380a0*/  SHF.L.U32 R21, R21, 0x8, RZ ;  /* 0x0000000815157819 */ /* 0x000fe400000006ff */
[----:B------:R-:W-:Y:S02]  /*380b0*/  LOP3.LUT R11, R11, 0x30, R9, 0x78, !PT ;  /* 0x000000300b0b7812 */ /* 0x000fe400078e7809 */
[----:B------:R-:W-:-:S02]  /*380c0*/  LOP3.LUT R22, R23, 0x10, R20, 0x78, !PT ;  /* 0x0000001017167812 */ /* 0x000fc400078e7814 */
[----:B------:R-:W-:Y:S02]  /*380d0*/  LEA R11, R10, R11, 0xa ;  /* 0x0000000b0a0b7211 */ /* 0x000fe400078e50ff */
[----:B------:R-:W-:Y:S01]  /*380e0*/  LOP3.LUT R22, R22, R21, RZ, 0xfc, !PT ;  /* 0x0000001516167212 */ /* 0x000fe200078efcff */
[----:B------:R-:W-:Y:S01]  /*380f0*/  STL.64 [R1+0x90], R24 ;  /* 0x0000901801007387 */ /* 0x000fe20000100a00 */
[----:B------:R-:W-:Y:S01]  /*38100*/  LOP3.LUT R11, R11, 0x40, RZ, 0x3c, !PT ;  /* 0x000000400b0b7812 */ /* 0x000fe200078e3cff */
[----:B------:R-:W-:Y:S02]  /*38110*/  STL.64 [R1+0x98], R26 ;  /* 0x0000981a01007387 */ /* 0x000fe40000100a00 */
[----:B------:R-:W0:Y:S04]  /*38120*/  LDSM.16.MT88.4 R24, [R22+0x3c000] ;  /* 0x03c000001618783b */ /* 0x000e280000004200 */
[----:B------:R-:W1:Y:S04]  /*38130*/  LDSM.16.M88.4 R8, [R11+0x40380] ;  /* 0x040380000b08783b */ /* 0x000e680000000200 */
[----:B0-----:R-:W-:Y:S01]  /*38140*/  STL.64 [R1+0x38d8], R26 ;  /* 0x0038d81a01007387 */ /* 0x001fe20000100a00 */
[----:B------:R-:W-:Y:S03]  /*38150*/  STL.64 [R1+0x38d0], R24 ;  /* 0x0038d01801007387 */ /* 0x000fe60000100a00 */
[----:B-1----:R-:W-:Y:S01]  /*38160*/  STL [R1+0x386c], R10 ;  /* 0x00386c0a01007387 */ /* 0x002fe20000100800 */
[----:B------:R-:W-:Y:S01]  /*38170*/  STL [R1+0x3868], R11 ;  /* 0x0038680b01007387 */ /* 0x000fe20000100800 */
[----:B------:R-:W-:-:S04]  /*38180*/  LOP3.LUT R23, R23, 0x10, R20, 0x78, !PT ;  /* 0x0000001017177812 */ /* 0x000fc800078e7814 */
[----:B------:R-:W-:-:S04]  /*38190*/  LOP3.LUT R23, R23, R21, RZ, 0xfc, !PT ;  /* 0x0000001517177212 */ /* 0x000fc800078efcff */
[----:B------:R-:W-:-:S05]  /*381a0*/  LOP3.LUT R23, R23, 0x20, RZ, 0x3c, !PT ;  /* 0x0000002017177812 */ /* 0x000fca00078e3cff */
[----:B------:R-:W-:Y:S01]  /*381b0*/  LDSM.16.MT88.4 R24, [R23+0x3c080] ;  /* 0x03c080001718783b */ /* 0x000fe20000004200 */
[----:B---3--:R-:W-:Y:S03]  /*381c0*/  HMMA.16816.F32 R12, R12, R6, R16 ;  /* 0x000000060c0c723c */ /* 0x008fe60000001810 */
[----:B------:R-:W-:Y:S11]  /*381d0*/  LDSM.16.MT88.4 R16, [R22+0x3c080] ;  /* 0x03c080001610783b */ /* 0x000ff60000004200 */
[----:B------:R-:W-:Y:S09]  /*381e0*/  @!UPT UIADD3 URZ, URZ, URZ, URZ ;  /* 0x0000003f3f3ff290 */ /* 0x000ff2000fffe03f */
[----:B------:R-:W-:Y:S01]  /*381f0*/  STL.64 [R1+0x3750], R14 ;  /* 0x0037500e01007387 */ /* 0x000fe20000100a00 */
[----:B------:R-:W-:Y:S02]  /*38200*/  STL.64 [R1+0x3748], R12 ;  /* 0x0037480c01007387 */ /* 0x000fe40000100a00 */
[----:B------:R-:W0:Y:S02]  /*38210*/  LDSM.16.MT88.4 R12, [R22+0x3c100] ;  /* 0x03c10000160c783b */ /* 0x000e240000004200 */
[----:B0-----:R-:W-:Y:S02]  /*38220*/  STL.64 [R1+0x3860], R14 ;  /* 0x0038600e01007387 */ /* 0x001fe40000100a00 */
[----:B------:R-:W-:Y:S02]  /*38230*/  STL.64 [R1+0x80], R16 ;  /* 0x0000801001007387 */ /* 0x000fe40000100a00 */
[----:B------:R-:W-:Y:S02]  /*38240*/  STL.64 [R1+0x88], R18 ;  /* 0x0000881201007387 */ /* 0x000fe40000100a00 */
[----:B------:R-:W-:Y:S02]  /*38250*/  STL.64 [R1+0x3858], R12 ;  /* 0x0038580c01007387 */ /* 0x000fe40000100a00 */
[----:B------:R-:W0:Y:S04]  /*38260*/  LDSM.16.MT88.4 R12, [R22+0x3c180] ;  /* 0x03c18000160c783b */ /* 0x000e280000004200 */
[----:B------:R-:W1:Y:S01]  /*38270*/  LDSM.16.MT88.4 R16, [R23+0x3c000] ;  /* 0x03c000001710783b */ /* 0x000e620000004200 */
[----:B0-----:R-:W-:Y:S01]  /*38280*/  MOV R11, R15 ;  /* 0x0000000f000b7202 */ /* 0x001fe20000000f00 */
[----:B------:R-:W-:-:S02]  /*38290*/  IMAD.MOV.U32 R10, RZ, RZ, R14 ;  /* 0x000000ffff0a7224 */ /* 0x000fc400078e000e */
[----:B------:R0:W-:Y:S02]  /*382a0*/  STL.64 [R1+0x60], R12 ;  /* 0x0000600c01007387 */ /* 0x0001e40000100a00 */
[----:B------:R2:W-:Y:S02]  /*382b0*/  STL [R1+0x3874], R11 ;  /* 0x0038740b01007387 */ /* 0x0005e40000100800 */
[----:B-1----:R-:W-:Y:S01]  /*382c0*/  IMAD.MOV.U32 R15, RZ, RZ, R16 ;  /* 0x000000ffff0f7224 */ /* 0x002fe200078e0010 */
[----:B------:R-:W-:Y:S01]  /*382d0*/  MOV R14, R17 ;  /* 0x00000011000e7202 */ /* 0x000fe20000000f00 */
[----:B------:R1:W-:Y:S01]  /*382e0*/  STL [R1+0x3870], R10 ;  /* 0x0038700a01007387 */ /* 0x0003e20000100800 */
[----:B------:R-:W3:Y:S02]  /*382f0*/  LDL.LU R16, [R1+0x1a0] ;  /* 0x0001a00001107983 */ /* 0x000ee40000300800 */
[----:B------:R-:W3:Y:S01]  /*38300*/  LDL.LU R17, [R1+0x1a4] ;  /* 0x0001a40001117983 */ /* 0x000ee20000300800 */
[----:B0-----:R-:W-:Y:S01]  /*38310*/  MOV R12, R19 ;  /* 0x00000013000c7202 */ /* 0x001fe20000000f00 */
[----:B------:R-:W-:-:S02]  /*38320*/  IMAD.MOV.U32 R13, RZ, RZ, R18 ;  /* 0x000000ffff0d7224 */ /* 0x000fc400078e0012 */
[----:B------:R-:W3:Y:S01]  /*38330*/  LDL.LU R18, [R1+0x1a8] ;  /* 0x0001a80001127983 */ /* 0x000ee20000300800 */
[----:B------:R-:W3:Y:S02]  /*38340*/  LDL.LU R19, [R1+0x1ac] ;  /* 0x0001ac0001137983 */ /* 0x000ee40000300800 */
[----:B------:R-:W-:Y:S02]  /*38350*/  STL [R1+0x3884], R12 ;  /* 0x0038840c01007387 */ /* 0x000fe40000100800 */
[----:B------:R-:W-:Y:S01]  /*38360*/  STL [R1+0x3880], R13 ;  /* 0x0038800d01007387 */ /* 0x000fe20000100800 */
[----:B------:R-:W-:Y:S01]  /*38370*/  STL [R1+0x387c], R14 ;  /* 0x00387c0e01007387 */ /* 0x000fe20000100800 */
[----:B------:R-:W-:Y:S02]  /*38380*/  STL [R1+0x3878], R15 ;  /* 0x0038780f01007387 */ /* 0x000fe40000100800 */
[----:B--2---:R-:W-:Y:S02]  /*38390*/  IMAD.MOV.U32 R11, RZ, RZ, R26 ;  /* 0x000000ffff0b7224 */ /* 0x004fe400078e001a */
[----:B------:R-:W-:Y:S01]  /*383a0*/  STL.64 [R1+0x40], R24 ;  /* 0x0000401801007387 */ /* 0x000fe20000100a00 */
[----:B-1----:R-:W-:-:S02]  /*383b0*/  MOV R10, R27 ;  /* 0x0000001b000a7202 */ /* 0x002fc40000000f00 */
[----:B------:R-:W0:Y:S02]  /*383c0*/  LDSM.16.MT88.4 R24, [R23+0x3c100] ;  /* 0x03c100001718783b */ /* 0x000e240000004200 */
[----:B------:R-:W1:Y:S02]  /*383d0*/  LDSM.16.MT88.4 R20, [R23+0x3c180] ;  /* 0x03c180001714783b */ /* 0x000e640000004200 */
[----:B------:R1:W-:Y:S02]  /*383e0*/  STL [R1+0x388c], R10 ;  /* 0x00388c0a01007387 */ /* 0x0003e40000100800 */
[----:B------:R2:W-:Y:S01]  /*383f0*/  STL [R1+0x3888], R11 ;  /* 0x0038880b01007387 */ /* 0x0005e20000100800 */
[----:B0-----:R-:W-:Y:S01]  /*38400*/  MOV R15, R27 ;  /* 0x0000001b000f7202 */ /* 0x001fe20000000f00 */
[----:B------:R-:W-:Y:S01]  /*38410*/  IMAD.MOV.U32 R14, RZ, RZ, R26 ;  /* 0x000000ffff0e7224 */ /* 0x000fe200078e001a */
[----:B------:R-:W-:Y:S01]  /*38420*/  MOV R13, R25 ;  /* 0x00000019000d7202 */ /* 0x000fe20000000f00 */
[----:B------:R-:W-:Y:S01]  /*38430*/  IMAD.MOV.U32 R12, RZ, RZ, R24 ;  /* 0x000000ffff0c7224 */ /* 0x000fe200078e0018 */
[----:B------:R-:W3:Y:S01]  /*38440*/  LDL.LU.64 R26, [R1+0x38d8] ;  /* 0x0038d800011a7983 */ /* 0x000ee20000300a00 */
[----:B------:R-:W3:Y:S02]  /*38450*/  LDL.LU.64 R24, [R1+0x38d0] ;  /* 0x0038d00001187983 */ /* 0x000ee40000300a00 */
[----:B------:R-:W-:Y:S02]  /*38460*/  STL [R1+0x389c], R15 ;  /* 0x00389c0f01007387 */ /* 0x000fe40000100800 */
[----:B------:R-:W-:Y:S01]  /*38470*/  STL [R1+0x3898], R14 ;  /* 0x0038980e01007387 */ /* 0x000fe20000100800 */
[----:B------:R-:W-:Y:S01]  /*38480*/  STL [R1+0x3894], R13 ;  /* 0x0038940d01007387 */ /* 0x000fe20000100800 */
[----:B------:R-:W-:Y:S02]  /*38490*/  STL [R1+0x3890], R12 ;  /* 0x0038900c01007387 */ /* 0x000fe40000100800 */
[----:B-1----:R-:W-:-:S02]  /*384a0*/  IMAD.MOV.U32 R10, RZ, RZ, R22 ;  /* 0x000000ffff0a7224 */ /* 0x002fc400078e0016 */
[----:B------:R-:W-:Y:S01]  /*384b0*/  STL.64 [R1+0x20], R20 ;  /* 0x0000201401007387 */ /* 0x000fe20000100a00 */
[----:B--2---:R-:W-:Y:S02]  /*384c0*/  MOV R11, R23 ;  /* 0x00000017000b7202 */ /* 0x004fe40000000f00 */
[----:B------:R-:W0:Y:S04]  /*384d0*/  LDSM.16.MT88.4 R20, [R2+0x3c000] ;  /* 0x03c000000214783b */ /* 0x000e280000004200 */
[----:B------:R-:W-:Y:S01]  /*384e0*/  STL [R1+0x38a4], R11 ;  /* 0x0038a40b01007387 */ /* 0x000fe20000100800 */
[----:B------:R-:W-:Y:S02]  /*384f0*/  STL [R1+0x38a0], R10 ;  /* 0x0038a00a01007387 */ /* 0x000fe40000100800 */
        /* <DEDUP_REMOVED lines=8> */
[----:B---3--:R-:W-:Y:S02]  /*38580*/  HMMA.16816.F32 R16, R20, R6, R16 ;  /* 0x000000061410723c */ /* 0x008fe40000001810 */
[----:B------:R-:W2:Y:S11]  /*38590*/  LDL.LU R20, [R1+0x180] ;  /* 0x0001800001147983 */ /* 0x000eb60000300800 */
[----:B------:R-:W-:Y:S10]  /*385a0*/  @!UPT UIADD3 URZ, URZ, URZ, URZ ;  /* 0x0000003f3f3ff290 */ /* 0x000ff4000fffe03f */
[----:B------:R-:W-:Y:S01]  /*385b0*/  STL.64 [R1+0x1d0], R16 ;  /* 0x0001d01001007387 */ /* 0x000fe20000100a00 */
[----:B------:R-:W-:Y:S02]  /*385c0*/  STL.64 [R1+0x1d8], R18 ;  /* 0x0001d81201007387 */ /* 0x000fe40000100a00 */
[----:B------:R-:W0:Y:S04]  /*385d0*/  LDSM.16.MT88.4 R16, [R2+0x3c080] ;  /* 0x03c080000210783b */ /* 0x000e280000004200 */
[----:B------:R-:W2:Y:S02]  /*385e0*/  LDL.LU R21, [R1+0x184] ;  /* 0x0001840001157983 */ /* 0x000ea40000300800 */
[----:B0-----:R-:W-:Y:S01]  /*385f0*/  IMAD.MOV.U32 R11, RZ, RZ, R18 ;  /* 0x000000ffff0b7224 */ /* 0x001fe200078e0012 */
[----:B------:R-:W-:Y:S01]  /*38600*/  MOV R10, R19 ;  /* 0x00000013000a7202 */ /* 0x000fe20000000f00 */
[----:B------:R-:W-:Y:S01]  /*38610*/  IMAD.MOV.U32 R14, RZ, RZ, R16 ;  /* 0x000000ffff0e7224 */ /* 0x000fe200078e0010 */
[----:B------:R-:W-:Y:S01]  /*38620*/  MOV R13, R17 ;  /* 0x00000011000d7202 */ /* 0x000fe20000000f00 */
[----:B------:R-:W2:Y:S01]  /*38630*/  LDL.LU.64 R18, [R1+0x38b8] ;  /* 0x0038b80001127983 */ /* 0x000ea20000300a00 */
[----:B------:R-:W2:Y:S02]  /*38640*/  LDL.LU.64 R16, [R1+0x38b0] ;  /* 0x0038b00001107983 */ /* 0x000ea40000300a00 */
[----:B------:R-:W-:Y:S01]  /*38650*/  IMAD.MOV.U32 R22, RZ, RZ, R5 ;  /* 0x000000ffff167224 */ /* 0x000fe200078e0005 */
[----:B----4-:R-:W-:-:S07]  /*38660*/  MOV R23, R4 ;  /* 0x0000000400177202 */ /* 0x010fce0000000f00 */
[----:B--2---:R-:W-:Y:S01]  /*38670*/  HMMA.16816.F32 R16, R16, R6, R20 ;  /* 0x000000061010723c */ /* 0x004fe20000001814 */
[----:B------:R-:W0:Y:S04]  /*38680*/  LDSM.16.MT88.4 R4, [R2+0x3c100] ;  /* 0x03c100000204783b */ /* 0x000e280000004200 */
[----:B------:R-:W-:Y:S04]  /*38690*/  LDSM.16.MT88.4 R20, [R0+0x3c000] ;  /* 0x03c000000014783b */ /* 0x000fe80000004200 */
[----:B0-----:R-:W-:Y:S11]  /*386a0*/  STL.64 [R1+0x3770], R6 ;  /* 0x0037700601007387 */ /* 0x001ff60000100a00 */
[----:B------:R-:W-:Y:S03]  /*386b0*/  @!UPT UIADD3 URZ, URZ, URZ, URZ ;  /* 0x0000003f3f3ff290 */ /* 0x000fe6000fffe03f */
[----:B------:R-:W-:Y:S02]  /*386c0*/  STL.64 [R1+0x1c0], R16 ;  /* 0x0001c01001007387 */ /* 0x000fe40000100a00 */
[----:B------:R-:W-:Y:S02]  /*386d0*/  STL.64 [R1+0x1c8], R18 ;  /* 0x0001c81201007387 */ /* 0x000fe40000100a00 */
[----:B------:R0:W-:Y:S01]  /*386e0*/  STL.64 [R1+0x3768], R4 ;  /* 0x0037680401007387 */ /* 0x0001e20000100a00 */
[----:B------:R-:W1:Y:S04]  /*386f0*/  LDSM.16.MT88.4 R16, [R2+0x3c180] ;  /* 0x03c180000210783b */ /* 0x000e680000004200 */
[----:B0-----:R-:W2:Y:S01]  /*38700*/  LDL.LU R4, [R1+0x190] ;  /* 0x0001900001047983 */ /* 0x001ea20000300800 */
[----:B------:R-:W-:Y:S01]  /*38710*/  IMAD.MOV.U32 R5, RZ, RZ, R29 ;  /* 0x000000ffff057224 */ /* 0x000fe200078e001d */
[----:B------:R-:W-:Y:S01]  /*38720*/  MOV R6, R28 ;  /* 0x0000001c00067202 */ /* 0x000fe20000000f00 */
[----:B------:R-:W-:Y:S01]  /*38730*/  IMAD.MOV.U32 R7, RZ, RZ, R3 ;  /* 0x000000ffff077224 */ /* 0x000fe200078e0003 */
[----:B-1----:R-:W-:Y:S01]  /*38740*/  STL.64 [R1+0x3760], R18 ;  /* 0x0037601201007387 */ /* 0x002fe20000100a00 */
[----:B------:R-:W-:Y:S02]  /*38750*/  STL.64 [R1+0x3758], R16 ;  /* 0x0037581001007387 */ /* 0x000fe40000100a00 */
[----:B------:R-:W-:Y:S02]  /*38760*/  STL.64 [R1+0x3780], R22 ;  /* 0x0037801601007387 */ /* 0x000fe40000100a00 */
[----:B------:R-:W-:Y:S01]  /*38770*/  STL.64 [R1+0x3778], R20 ;  /* 0x0037781401007387 */ /* 0x000fe20000100a00 */
[----:B--2---:R-:W-:Y:S01]  /*38780*/  HMMA.16816.F32 R4, R24, R8, R4 ;  /* 0x000000081804723c */ /* 0x004fe20000001804 */
[----:B------:R-:W-:Y:S11]  /*38790*/  LDSM.16.MT88.4 R24, [R0+0x3c080] ;  /* 0x03c080000018783b */ /* 0x000ff60000004200 */
[----:B------:R-:W-:Y:S11]  /*387a0*/  @!UPT UIADD3 URZ, URZ, URZ, URZ ;  /* 0x0000003f3f3ff290 */ /* 0x000ff6000fffe03f */
[----:B------:R-:W-:Y:S01]  /*387b0*/  @!UPT UIADD3 URZ, URZ, URZ, URZ ;  /* 0x0000003f3f3ff290 */ /* 0x000fe2000fffe03f */
[----:B------:R-:W-:Y:S01]  /*387c0*/  MOV R29, R4 ;  /* 0x00000004001d7202 */ /* 0x000fe20000000f00 */
[----:B------:R-:W-:Y:S01]  /*387d0*/  IMAD.MOV.U32 R28, RZ, RZ, R5 ;  /* 0x000000ffff1c7224 */ /* 0x000fe200078e0005 */
[----:B------:R-:W-:Y:S01]  /*387e0*/  MOV R4, R14 ;  /* 0x0000000e00047202 */ /* 0x000fe20000000f00 */
[----:B------:R-:W-:Y:S01]  /*387f0*/  IMAD.MOV.U32 R5, RZ, RZ, R13 ;  /* 0x000000ffff057224 */ /* 0x000fe200078e000d */
[----:B------:R-:W2:Y:S01]  /*38800*/  LDL.LU R14, [R1+0x38ac] ;  /* 0x0038ac00010e7983 */ /* 0x000ea20000300800 */
[----:B------:R-:W3:Y:S01]  /*38810*/  LDL.LU R13, [R1+0x38a8] ;  /* 0x0038a800010d7983 */ /* 0x000ee20000300800 */
[----:B------:R-:W-:Y:S01]  /*38820*/  MOV R3, R6 ;  /* 0x0000000600037202 */ /* 0x000fe20000000f00 */
[----:B------:R-:W-:Y:S01]  /*38830*/  IMAD.MOV.U32 R2, RZ, RZ, R7 ;  /* 0x000000ffff027224 */ /* 0x000fe200078e0007 */
[----:B------:R-:W-:Y:S01]  /*38840*/  MOV R6, R11 ;  /* 0x0000000b00067202 */ /* 0x000fe20000000f00 */
[----:B------:R-:W-:Y:S01]  /*38850*/  IMAD.MOV.U32 R7, RZ, RZ, R10 ;  /* 0x000000ffff077224 */ /* 0x000fe200078e000a */
[----:B------:R-:W4:Y:S01]  /*38860*/  LDL.LU R11, [R1+0x38a4] ;  /* 0x0038a400010b7983 */ /* 0x000f220000300800 */
[----:B------:R-:W4:Y:S03]  /*38870*/  LDL.LU R10, [R1+0x38a0] ;  /* 0x0038a000010a7983 */ /* 0x000f260000300800 */
[----:B------:R0:W-:Y:S01]  /*38880*/  STL.64 [R1+0x3790], R6 ;  /* 0x0037900601007387 */ /* 0x0001e20000100a00 */
[----:B------:R1:W-:Y:S02]  /*38890*/  STL.64 [R1+0x3788], R4 ;  /* 0x0037880401007387 */ /* 0x0003e40000100a00 */
[----:B0-----:R-:W-:Y:S01]  /*388a0*/  IMAD.MOV.U32 R7, RZ, RZ, R12 ;  /* 0x000000ffff077224 */ /* 0x001fe200078e000c */
[----:B-1----:R-:W-:-:S02]  /*388b0*/  MOV R4, R15 ;  /* 0x0000000f00047202 */ /* 0x002fc40000000f00 */
[----:B------:R-:W4:Y:S01]  /*388c0*/  LDL.LU R15, [R1+0x389c] ;  /* 0x00389c00010f7983 */ /* 0x000f220000300800 */
[----:B--2---:R-:W-:Y:S01]  /*388d0*/  IMAD.MOV.U32 R5, RZ, RZ, R14 ;  /* 0x000000ffff057224 */ /* 0x004fe200078e000e */
[----:B---3--:R-:W-:Y:S02]  /*388e0*/  MOV R6, R13 ;  /* 0x0000000d00067202 */ /* 0x008fe40000000f00 */
[----:B------:R-:W2:Y:S01]  /*388f0*/  LDL.LU R14, [R1+0x3898] ;  /* 0x00389800010e7983 */ /* 0x000ea20000300800 */
[----:B------:R-:W3:Y:S02]  /*38900*/  LDL.LU R13, [R1+0x3894] ;  /* 0x00389400010d7983 */ /* 0x000ee40000300800 */
[----:B------:R-:W2:Y:S01]  /*38910*/  LDL.LU R12, [R1+0x3890] ;  /* 0x00389000010c7983 */ /* 0x000ea20000300800 */
[----:B------:R-:W-:Y:S01]  /*38920*/  STL.64 [R1+0x37b0], R6 ;  /* 0x0037b00601007387 */ /* 0x000fe20000100a00 */
[----:B------:R0:W-:Y:S02]  /*38930*/  STL.64 [R1+0x37a8], R4 ;  /* 0x0037a80401007387 */ /* 0x0001e40000100a00 */
[----:B------:R-:W2:Y:S02]  /*38940*/  LDL.LU R20, [R1+0xc0] ;  /* 0x0000c00001147983 */ /* 0x000ea40000300800 */
[----:B------:R-:W2:Y:S01]  /*38950*/  LDL.LU R21, [R1+0xc4] ;  /* 0x0000c40001157983 */ /* 0x000ea20000300800 */
[----:B------:R-:W2:Y:S01]  /*38960*/  LDL.LU R22, [R1+0xc8] ;  /* 0x0000c80001167983 */ /* 0x000ea20000300800 */
[----:B------:R-:W2:Y:S03]  /*38970*/  LDL.LU R23, [R1+0xcc] ;  /* 0x0000cc0001177983 */ /* 0x000ea60000300800 */
[----:B0-----:R-:W2:Y:S01]  /*38980*/  LDL.LU R4, [R1+0x20] ;  /* 0x0000200001047983 */ /* 0x001ea20000300800 */
[----:B------:R-:W2:Y:S01]  /*38990*/  LDL.LU R5, [R1+0x24] ;  /* 0x0000240001057983 */ /* 0x000ea20000300800 */
[----:B----4-:R-:W-:Y:S01]  /*389a0*/  MOV R6, R10 ;  /* 0x0000000a00067202 */ /* 0x010fe20000000f00 */
[----:B------:R-:W-:Y:S01]  /*389b0*/  IMAD.MOV.U32 R7, RZ, RZ, R11 ;  /* 0x000000ffff077224 */ /* 0x000fe200078e000b */
[----:B------:R-:W4:Y:S01]  /*389c0*/  LDL.LU R10, [R1+0x388c] ;  /* 0x00388c00010a7983 */ /* 0x000f220000300800 */
[----:B------:R-:W3:Y:S03]  /*389d0*/  LDL.LU R11, [R1+0x3888] ;  /* 0x00388800010b7983 */ /* 0x000ee60000300800 */
[----:B------:R-:W-:Y:S04]  /*389e0*/  STL.64 [R1+0x37d0], R6 ;  /* 0x0037d00601007387 */ /* 0x000fe80000100a00 */
[----:B--2---:R-:W-:Y:S01]  /*389f0*/  STL.64 [R1+0x37c8], R4 ;  /* 0x0037c80401007387 */ /* 0x004fe20000100a00 */
[----:B------:R-:W-:Y:S02]  /*38a00*/  STL.64 [R1+0x37a0], R22 ;  /* 0x0037a01601007387 */ /* 0x000fe40000100a00 */
[----:B------:R0:W-:Y:S02]  /*38a10*/  STL.64 [R1+0x3798], R20 ;  /* 0x0037981401007387 */ /* 0x0001e40000100a00 */
[----:B0-----:R-:W2:Y:S01]  /*38a20*/  LDL.LU R20, [R1+0xd0] ;  /* 0x0000d00001147983 */ /* 0x001ea20000300800 */
[----:B------:R-:W2:Y:S02]  /*38a30*/  LDL.LU R21, [R1+0xd4] ;  /* 0x0000d40001157983 */ /* 0x000ea40000300800 */
[----:B------:R-:W2:Y:S02]  /*38a40*/  LDL.LU R22, [R1+0xd8] ;  /* 0x0000d80001167983 */ /* 0x000ea40000300800 */
[----:B------:R-:W2:Y:S01]  /*38a50*/  LDL.LU R23, [R1+0xdc] ;  /* 0x0000dc0001177983 */ /* 0x000ea20000300800 */
[----:B------:R-:W-:-:S02]  /*38a60*/  MOV R4, R12 ;  /* 0x0000000c00047202 */ /* 0x000fc40000000f00 */
[----:B------:R-:W-:Y:S01]  /*38a70*/  MOV R6, R14 ;  /* 0x0000000e00067202 */ /* 0x000fe20000000f00 */
[----:B------:R-:W-:Y:S01]  /*38a80*/  IMAD.MOV.U32 R7, RZ, RZ, R15 ;  /* 0x000000ffff077224 */ /* 0x000fe200078e000f */
[----:B------:R-:W4:Y:S01]  /*38a90*/  LDL.LU R12, [R1+0x3884] ;  /* 0x00388400010c7983 */ /* 0x000f220000300800 */
[----:B---3--:R-:W-:Y:S02]  /*38aa0*/  IMAD.MOV.U32 R5, RZ, RZ, R13 ;  /* 0x000000ffff057224 */ /* 0x008fe400078e000d */
[----:B------:R-:W3:Y:S02]  /*38ab0*/  LDL.LU R13, [R1+0x3880] ;  /* 0x00388000010d7983 */ /* 0x000ee40000300800 */
[----:B------:R-:W3:Y:S01]  /*38ac0*/  LDL.LU R14, [R1+0x387c] ;  /* 0x00387c00010e7983 */ /* 0x000ee20000300800 */
[----:B------:R-:W3:Y:S01]  /*38ad0*/  LDL.LU R15, [R1+0x3878] ;  /* 0x00387800010f7983 */ /* 0x000ee20000300800 */
[----:B------:R-:W-:Y:S02]  /*38ae0*/  STL.64 [R1+0x37f0], R6 ;  /* 0x0037f00601007387 */ /* 0x000fe40000100a00 */
[----:B------:R-:W-:Y:S01]  /*38af0*/  STL.64 [R1+0x37e8], R4 ;  /* 0x0037e80401007387 */ /* 0x000fe20000100a00 */
[----:B--2---:R-:W-:Y:S01]  /*38b00*/  STL.64 [R1+0x37c0], R22 ;  /* 0x0037c01601007387 */ /* 0x004fe20000100a00 */
[----:B------:R0:W-:Y:S03]  /*38b10*/  STL.64 [R1+0x37b8], R20 ;  /* 0x0037b81401007387 */ /* 0x0001e60000100a00 */
[----:B0-----:R-:W2:Y:S01]  /*38b20*/  LDL.LU R20, [R1+0xe0] ;  /* 0x0000e00001147983 */ /* 0x001ea20000300800 */
[----:B------:R-:W2:Y:S02]  /*38b30*/  LDL.LU R21, [R1+0xe4] ;  /* 0x0000e40001157983 */ /* 0x000ea40000300800 */
[----:B------:R-:W2:Y:S02]  /*38b40*/  LDL.LU R22, [R1+0xe8] ;  /* 0x0000e80001167983 */ /* 0x000ea40000300800 */
[----:B------:R-:W2:Y:S01]  /*38b50*/  LDL.LU R23, [R1+0xec] ;  /* 0x0000ec0001177983 */ /* 0x000ea20000300800 */
[----:B------:R-:W2:Y:S01]  /*38b60*/  LDL.LU R4, [R1+0x40] ;  /* 0x0000400001047983 */ /* 0x000ea20000300800 */
[----:B------:R-:W2:Y:S01]  /*38b70*/  LDL.LU R5, [R1+0x44] ;  /* 0x0000440001057983 */ /* 0x000ea20000300800 */
[----:B------:R-:W-:Y:S01]  /*38b80*/  MOV R6, R11 ;  /* 0x0000000b00067202 */ /* 0x000fe20000000f00 */
[----:B----4-:R-:W-:Y:S01]  /*38b90*/  IMAD.MOV.U32 R7, RZ, RZ, R10 ;  /* 0x000000ffff077224 */ /* 0x010fe200078e000a */
[----:B------:R-:W4:Y:S01]  /*38ba0*/  LDL.LU R11, [R1+0x3874] ;  /* 0x00387400010b7983 */ /* 0x000f220000300800 */
[----:B------:R-:W4:Y:S03]  /*38bb0*/  LDL.LU R10, [R1+0x3870] ;  /* 0x00387000010a7983 */ /* 0x000f260000300800 */
[----:B------:R3:W-:Y:S02]  /*38bc0*/  STL.64 [R1+0x3810], R6 ;  /* 0x0038100601007387 */ /* 0x0007e40000100a00 */
[----:B---3--:R-:W-:Y:S01]  /*38bd0*/  MOV R6, R13 ;  /* 0x0000000d00067202 */ /* 0x008fe20000000f00 */
[----:B------:R-:W-:Y:S01]  /*38be0*/  IMAD.MOV.U32 R7, RZ, RZ, R12 ;  /* 0x000000ffff077224 */ /* 0x000fe200078e000c */
[----:B--2---:R-:W-:Y:S01]  /*38bf0*/  STL.64 [R1+0x3808], R4 ;  /* 0x0038080401007387 */ /* 0x004fe20000100a00 */
        /* <DEDUP_REMOVED lines=9> */
[----:B------:R-:W2:Y:S01]  /*38c90*/  LDL.LU R19, [R1+0x8c] ;  /* 0x00008c0001137983 */ /* 0x000ea20000300800 */
[----:B------:R-:W-:Y:S01]  /*38ca0*/  MOV R4, R15 ;  /* 0x0000000f00047202 */ /* 0x000fe20000000f00 */
[----:B------:R-:W-:Y:S01]  /*38cb0*/  IMAD.MOV.U32 R5, RZ, RZ, R14 ;  /* 0x000000ffff057224 */ /* 0x000fe200078e000e */
[----:B------:R-:W2:Y:S01]  /*38cc0*/  LDL.LU R12, [R1+0x170] ;  /* 0x00017000010c7983 */ /* 0x000ea20000300800 */
[----:B------:R-:W2:Y:S02]  /*38cd0*/  LDL.LU R13, [R1+0x174] ;  /* 0x00017400010d7983 */ /* 0x000ea40000300800 */
[----:B------:R-:W2:Y:S02]  /*38ce0*/  LDL.LU R14, [R1+0x178] ;  /* 0x00017800010e7983 */ /* 0x000ea40000300800 */
[----:B------:R-:W2:Y:S01]  /*38cf0*/  LDL.LU R15, [R1+0x17c] ;  /* 0x00017c00010f7983 */ /* 0x000ea20000300800 */
[----:B------:R-:W-:Y:S01]  /*38d00*/  STL.64 [R1+0x3830], R6 ;  /* 0x0038300601007387 */ /* 0x000fe20000100a00 */
[----:B------:R0:W-:Y:S03]  /*38d10*/  STL.64 [R1+0x3828], R4 ;  /* 0x0038280401007387 */ /* 0x0001e60000100a00 */
[----:B0-----:R-:W2:Y:S01]  /*38d20*/  LDL.LU R4, [R1+0x60] ;  /* 0x0000600001047983 */ /* 0x001ea20000300800 */
[----:B------:R-:W2:Y:S01]  /*38d30*/  LDL.LU R5, [R1+0x64] ;  /* 0x0000640001057983 */ /* 0x000ea20000300800 */
[----:B----4-:R-:W-:Y:S01]  /*38d40*/  MOV R6, R10 ;  /* 0x0000000a00067202 */ /* 0x010fe20000000f00 */
[----:B------:R-:W-:Y:S01]  /*38d50*/  IMAD.MOV.U32 R7, RZ, RZ, R11 ;  /* 0x000000ffff077224 */ /* 0x000fe200078e000b */
[----:B------:R-:W4:Y:S01]  /*38d60*/  LDL.LU R10, [R1+0x386c] ;  /* 0x00386c00010a7983 */ /* 0x000f220000300800 */
[----:B------:R-:W4:Y:S03]  /*38d70*/  LDL.LU R11, [R1+0x3868] ;  /* 0x00386800010b7983 */ /* 0x000f260000300800 */
[----:B------:R-:W-:Y:S04]  /*38d80*/  STL.64 [R1+0x3850], R6 ;  /* 0x0038500601007387 */ /* 0x000fe80000100a00 */
[----:B--2---:R0:W-:Y:S04]  /*38d90*/  STL.64 [R1+0x3848], R4 ;  /* 0x0038480401007387 */ /* 0x0041e80000100a00 */
[----:B0-----:R-:W2:Y:S01]  /*38da0*/  LDL.LU R4, [R1+0x160] ;  /* 0x0001600001047983 */ /* 0x001ea20000300800 */
[----:B------:R-:W2:Y:S02]  /*38db0*/  LDL.LU R5, [R1+0x164] ;  /* 0x0001640001057983 */ /* 0x000ea40000300800 */
[----:B------:R-:W2:Y:S02]  /*38dc0*/  LDL.LU R6, [R1+0x168] ;  /* 0x0001680001067983 */ /* 0x000ea40000300800 */
[----:B------:R-:W2:Y:S01]  /*38dd0*/  LDL.LU R7, [R1+0x16c] ;  /* 0x00016c0001077983 */ /* 0x000ea20000300800 */
[----:B---3--:R-:W-:Y:S01]  /*38de0*/  STL.64 [R1+0x3800], R22 ;  /* 0x0038001601007387 */ /* 0x008fe20000100a00 */
[----:B------:R0:W-:Y:S03]  /*38df0*/  STL.64 [R1+0x37f8], R20 ;  /* 0x0037f81401007387 */ /* 0x0001e60000100a00 */
[----:B0-----:R-:W3:Y:S01]  /*38e00*/  LDL.LU R20, [R1+0x120] ;  /* 0x0001200001147983 */ /* 0x001ee20000300800 */
[----:B------:R-:W3:Y:S02]  /*38e10*/  LDL.LU R21, [R1+0x124] ;  /* 0x0001240001157983 */ /* 0x000ee40000300800 */
[----:B------:R-:W2:Y:S02]  /*38e20*/  LDL.LU R22, [R1+0x128] ;  /* 0x0001280001167983 */ /* 0x000ea40000300800 */
[----:B------:R-:W2:Y:S02]  /*38e30*/  LDL.LU R23, [R1+0x12c] ;  /* 0x00012c0001177983 */ /* 0x000ea40000300800 */
[----:B--2---:R-:W-:Y:S01]  /*38e40*/  STL.64 [R1+0x3820], R22 ;  /* 0x0038201601007387 */ /* 0x004fe20000100a00 */
[----:B---3--:R0:W-:Y:S03]  /*38e50*/  STL.64 [R1+0x3818], R20 ;  /* 0x0038181401007387 */ /* 0x0081e60000100a00 */
[----:B0-----:R-:W2:Y:S01]  /*38e60*/  LDL.LU R20, [R1+0x130] ;  /* 0x0001300001147983 */ /* 0x001ea20000300800 */
[----:B------:R-:W2:Y:S02]  /*38e70*/  LDL.LU R21, [R1+0x134] ;  /* 0x0001340001157983 */ /* 0x000ea40000300800 */
[----:B------:R-:W3:Y:S02]  /*38e80*/  LDL.LU R22, [R1+0x138] ;  /* 0x0001380001167983 */ /* 0x000ee40000300800 */
[----:B------:R-:W3:Y:S01]  /*38e90*/  LDL.LU R23, [R1+0x13c] ;  /* 0x00013c0001177983 */ /* 0x000ee20000300800 */
[-C--:B------:R-:W-:Y:S01]  /*38ea0*/  HMMA.16816.F32 R16, R16, R8.reuse, R12 ;  /* 0x000000081010723c */ /* 0x080fe2000000180c */
[----:B---3--:R-:W-:Y:S01]  /*38eb0*/  STL.64 [R1+0x3840], R22 ;  /* 0x0038401601007387 */ /* 0x008fe20000100a00 */
[----:B--2---:R0:W-:Y:S03]  /*38ec0*/  STL.64 [R1+0x3838], R20 ;  /* 0x0038381401007387 */ /* 0x0041e60000100a00 */
[----:B0-----:R-:W2:Y:S01]  /*38ed0*/  LDL.LU R20, [R1+0x150] ;  /* 0x0001500001147983 */ /* 0x001ea20000300800 */
[----:B------:R-:W2:Y:S02]  /*38ee0*/  LDL.LU R21, [R1+0x154] ;  /* 0x0001540001157983 */ /* 0x000ea40000300800 */
[----:B------:R-:W2:Y:S02]  /*38ef0*/  LDL.LU R22, [R1+0x158] ;  /* 0x0001580001167983 */ /* 0x000ea40000300800 */
[----:B------:R-:W2:Y:S01]  /*38f00*/  LDL.LU R23, [R1+0x15c] ;  /* 0x00015c0001177983 */ /* 0x000ea20000300800 */
[----:B------:R-:W-:Y:S01]  /*38f10*/  STL [R1+0x3684], R2 ;  /* 0x0036840201007387 */ /* 0x000fe20000100800 */
[----:B------:R-:W-:Y:S02]  /*38f20*/  STL [R1+0x3680], R3 ;  /* 0x0036800301007387 */ /* 0x000fe40000100800 */
[----:B------:R-:W-:Y:S02]  /*38f30*/  STL [R1+0x367c], R28 ;  /* 0x00367c1c01007387 */ /* 0x000fe40000100800 */
[----:B------:R-:W-:Y:S01]  /*38f40*/  STL [R1+0x3678], R29 ;  /* 0x0036781d01007387 */ /* 0x000fe20000100800 */
[----:B------:R-:W3:Y:S01]  /*38f50*/  LDL.LU.64 R14, [R1+0x3860] ;  /* 0x00386000010e7983 */ /* 0x000ee20000300a00 */
[----:B------:R-:W3:Y:S05]  /*38f60*/  LDL.LU.64 R12, [R1+0x3858] ;  /* 0x00385800010c7983 */ /* 0x000eea0000300a00 */
[----:B------:R0:W-:Y:S02]  /*38f70*/  STL.64 [R1+0x1a0], R16 ;  /* 0x0001a01001007387 */ /* 0x0001e40000100a00 */
[----:B------:R1:W-:Y:S01]  /*38f80*/  STL.64 [R1+0x1a8], R18 ;  /* 0x0001a81201007387 */ /* 0x0003e20000100a00 */
[----:B0-----:R-:W2:Y:S01]  /*38f90*/  LDL.LU R16, [R1+0xb0] ;  /* 0x0000b00001107983 */ /* 0x001ea20000300800 */
[----:B------:R-:W2:Y:S02]  /*38fa0*/  LDL.LU R17, [R1+0xb4] ;  /* 0x0000b40001117983 */ /* 0x000ea40000300800 */
[----:B-1----:R-:W2:Y:S02]  /*38fb0*/  LDL.LU R18, [R1+0xb8] ;  /* 0x0000b80001127983 */ /* 0x002ea40000300800 */
[----:B------:R-:W2:Y:S01]  /*38fc0*/  LDL.LU R19, [R1+0xbc] ;  /* 0x0000bc0001137983 */ /* 0x000ea20000300800 */
[-C--:B---3--:R-:W-:Y:S01]  /*38fd0*/  HMMA.16816.F32 R12, R12, R8.reuse, R4 ;  /* 0x000000080c0c723c */ /* 0x088fe20000001804 */
[----:B------:R-:W2:Y:S01]  /*38fe0*/  LDL.LU.64 R6, [R1+0x3850] ;  /* 0x0038500001067983 */ /* 0x000ea20000300a00 */
[----:B------:R-:W2:Y:S11]  /*38ff0*/  LDL.LU.64 R4, [R1+0x3848] ;  /* 0x0038480001047983 */ /* 0x000eb60000300a00 */
[----:B------:R-:W-:Y:S11]  /*39000*/  @!UPT UIADD3 URZ, URZ, URZ, URZ ;  /* 0x0000003f3f3ff290 */ /* 0x000ff6000fffe03f */
[----:B------:R-:W-:Y:S01]  /*39010*/  MOV R2, R12 ;  /* 0x0000000c00027202 */ /* 0x000fe20000000f00 */
[----:B------:R-:W-:Y:S02]  /*39020*/  IMAD.MOV.U32 R29, RZ, RZ, R15 ;  /* 0x000000ffff1d7224 */ /* 0x000fe400078e000f */
[----:B------:R-:W-:Y:S01]  /*39030*/  IMAD.MOV.U32 R3, RZ, RZ, R13 ;  /* 0x000000ffff037224 */ /* 0x000fe200078e000d */
[----:B------:R-:W-:Y:S01]  /*39040*/  MOV R28, R14 ;  /* 0x0000000e001c7202 */ /* 0x000fe20000000f00 */
[----:B------:R-:W3:Y:S01]  /*39050*/  LDL.LU R12, [R1+0xa0] ;  /* 0x0000a000010c7983 */ /* 0x000ee20000300800 */
[----:B------:R-:W3:Y:S02]  /*39060*/  LDL.LU R13, [R1+0xa4] ;  /* 0x0000a400010d7983 */ /* 0x000ee40000300800 */
[----:B------:R-:W3:Y:S02]  /*39070*/  LDL.LU R14, [R1+0xa8] ;  /* 0x0000a800010e7983 */ /* 0x000ee40000300800 */
[----:B------:R-:W3:Y:S01]  /*39080*/  LDL.LU R15, [R1+0xac] ;  /* 0x0000ac00010f7983 */ /* 0x000ee20000300800 */
[----:B------:R-:W-:Y:S01]  /*39090*/  STL [R1+0x3694], R29 ;  /* 0x0036941d01007387 */ /* 0x000fe20000100800 */
[----:B------:R-:W-:Y:S02]  /*390a0*/  STL [R1+0x3690], R28 ;  /* 0x0036901c01007387 */ /* 0x000fe40000100800 */
[----:B------:R-:W-:Y:S02]  /*390b0*/  STL [R1+0x368c], R3 ;  /* 0x00368c0301007387 */ /* 0x000fe40000100800 */
        /* <DEDUP_REMOVED lines=69> */
[-C--:B--2---:R-:W-:Y:S02]  /*39510*/  HMMA.16816.F32 R4, R4, R8.reuse, R16 ;  /* 0x000000080404723c */ /* 0x084fe40000001810 */
[----:B------:R-:W3:Y:S01]  /*39520*/  LDL.LU.64 R18, [R1+0x3760] ;  /* 0x0037600001127983 */ /* 0x000ee20000300a00 */
[----:B------:R-:W3:Y:S11]  /*39530*/  LDL.LU.64 R16, [R1+0x3758] ;  /* 0x0037580001107983 */ /* 0x000ef60000300a00 */
[----:B------:R-:W-:Y:S09]  /*39540*/  @!UPT UIADD3 URZ, URZ, URZ, URZ ;  /* 0x0000003f3f3ff290 */ /* 0x000ff2000fffe03f */
[----:B------:R0:W-:Y:S01]  /*39550*/  STL.64 [R1+0x100], R4 ;  /* 0x0001000401007387 */ /* 0x0001e20000100a00 */
[----:B------:R1:W-:Y:S03]  /*39560*/  STL.64 [R1+0x108], R6 ;  /* 0x0001080601007387 */ /* 0x0003e60000100a00 */
[----:B0-----:R-:W2:Y:S01]  /*39570*/  LDL.LU R4, [R1+0x90] ;  /* 0x0000900001047983 */ /* 0x001ea20000300800 */
[----:B------:R-:W2:Y:S02]  /*39580*/  LDL.LU R5, [R1+0x94] ;  /* 0x0000940001057983 */ /* 0x000ea40000300800 */
[----:B-1----:R-:W2:Y:S02]  /*39590*/  LDL.LU R6, [R1+0x98] ;  /* 0x0000980001067983 */ /* 0x002ea40000300800 */
[----:B------:R-:W2:Y:S01]  /*395a0*/  LDL.LU R7, [R1+0x9c] ;  /* 0x00009c0001077983 */ /* 0x000ea20000300800 */
[----:B------:R-:W0:Y:S04]  /*395b0*/  S2R R2, SR_TID.X ;  /* 0x0000000000027919 */ /* 0x000e280000002100 */
[----:B------:R-:W1:Y:S01]  /*395c0*/  S2R R28, SR_TID.X ;  /* 0x00000000001c7919 */ /* 0x000e620000002100 */
[----:B---3--:R-:W-:Y:S03]  /*395d0*/  HMMA.16816.F32 R16, R16, R8, R12 ;  /* 0x000000081010723c */ /* 0x008fe6000000180c */
[----:B------:R-:W3:Y:S01]  /*395e0*/  LDL.LU.64 R14, [R1+0x3750] ;  /* 0x00375000010e7983 */ /* 0x000ee20000300a00 */
[----:B------:R-:W3:Y:S01]  /*395f0*/  LDL.LU.64 R12, [R1+0x3748] ;  /* 0x00374800010c7983 */ /* 0x000ee20000300a00 */
[----:B0-----:R-:W-:Y:S01]  /*39600*/  LOP3.LUT R3, R2, 0x7, RZ, 0xc0, !PT ;  /* 0x0000000702037812 */ /* 0x001fe200078ec0ff */
[C---:B-1----:R-:W-:Y:S01]  /*39610*/  LOP3.LUT R2, R28.reuse, 0x10, RZ, 0xc0, !PT ;  /* 0x000000101c027812 */ /* 0x042fe200078ec0ff */
[----:B------:R-:W-:-:S03]  /*39620*/  SHF.L.U32 R28, R28, 0x1, RZ ;  /* 0x000000011c1c7819 */ /* 0x000fc600000006ff */
[----:B------:R-:W-:Y:S02]  /*39630*/  IMAD R3, R3, 0x210, RZ ;  /* 0x0000021003037824 */ /* 0x000fe400078e02ff */
[----:B------:R-:W-:-:S11]  /*39640*/  IMAD.SHL.U32 R2, R2, 0x100, RZ ;  /* 0x0000010002027824 */ /* 0x000fd600078e00ff */
[----:B------:R0:W-:Y:S02]  /*39650*/  STL.64 [R1+0xf0], R16 ;  /* 0x0000f01001007387 */ /* 0x0001e40000100a00 */
[----:B0-----:R-:W-:-:S04]  /*39660*/  LOP3.LUT R16, R3, 0x10, R28, 0x78, !PT ;  /* 0x0000001003107812 */ /* 0x001fc800078e781c */
[----:B------:R-:W-:Y:S01]  /*39670*/  LOP3.LUT R16, R16, R2, RZ, 0xfc, !PT ;  /* 0x0000000210107212 */ /* 0x000fe200078efcff */
[----:B--2---:R-:W-:Y:S04]  /*39680*/  HMMA.16816.F32 R20, R20, R8, R4 ;  /* 0x000000081414723c */ /* 0x004fe80000001804 */
[----:B------:R-:W0:Y:S04]  /*39690*/  LDSM.16.MT88.4 R4, [R16+0x3e000] ;  /* 0x03e000001004783b */ /* 0x000e280000004200 */
[----:B------:R-:W-:Y:S11]  /*396a0*/  STL.64 [R1+0xf8], R18 ;  /* 0x0000f81201007387 */ /* 0x000ff60000100a00 */
[----:B------:R-:W-:Y:S04]  /*396b0*/  @!UPT UIADD3 URZ, URZ, URZ, URZ ;  /* 0x0000003f3f3ff290 */ /* 0x000fe8000fffe03f */
[----:B------:R-:W-:Y:S01]  /*396c0*/  STL.64 [R1+0xc0], R20 ;  /* 0x0000c01401007387 */ /* 0x000fe20000100a00 */
[----:B------:R0:W-:Y:S02]  /*396d0*/  STL.64 [R1+0xc8], R22 ;  /* 0x0000c81601007387 */ /* 0x0001e40000100a00 */
[----:B0-----:R-:W-:Y:S01]  /*396e0*/  MOV R23, R4 ;  /* 0x0000000400177202 */ /* 0x001fe20000000f00 */
[----:B------:R-:W-:Y:S01]  /*396f0*/  IMAD.MOV.U32 R22, RZ, RZ, R5 ;  /* 0x000000ffff167224 */ /* 0x000fe200078e0005 */
[----:B------:R-:W-:Y:S01]  /*39700*/  MOV R21, R6 ;  /* 0x0000000600157202 */ /* 0x000fe20000000f00 */
[----:B------:R-:W-:-:S05]  /*39710*/  IMAD.MOV.U32 R20, RZ, RZ, R7 ;  /* 0x000000ffff147224 */ /* 0x000fca00078e0007 */
[----:B------:R-:W-:Y:S01]  /*39720*/  STL [R1+0x36b4], R20 ;  /* 0x0036b41401007387 */ /* 0x000fe20000100800 */
[----:B------:R-:W-:Y:S02]  /*39730*/  STL [R1+0x36b0], R21 ;  /* 0x0036b01501007387 */ /* 0x000fe40000100800 */
[----:B------:R-:W-:Y:S02]  /*39740*/  STL [R1+0x36ac], R22 ;  /* 0x0036ac1601007387 */ /* 0x000fe40000100800 */
[----:B------:R-:W-:Y:S01]  /*39750*/  STL [R1+0x36a8], R23 ;  /* 0x0036a81701007387 */ /* 0x000fe20000100800 */
[----:B----4-:R-:W-:Y:S01]  /*39760*/  STL.64 [R1+0x3740], R10 ;  /* 0x0037400a01007387 */ /* 0x010fe20000100a00 */
[----:B------:R-:W-:Y:S03]  /*39770*/  STL.64 [R1+0x3738], R8 ;  /* 0x0037380801007387 */ /* 0x000fe60000100a00 */
[----:B------:R-:W0:Y:S04]  /*39780*/  S2R R19, SR_TID.X ;  /* 0x0000000000137919 */ /* 0x000e280000002100 */
[----:B------:R-:W1:Y:S04]  /*39790*/  S2R R17, SR_TID.X ;  /* 0x0000000000117919 */ /* 0x000e680000002100 */
[----:B------:R-:W-:Y:S01]  /*397a0*/  LDSM.16.MT88.4 R20, [R16+0x3e080] ;  /* 0x03e080001014783b */ /* 0x000fe20000004200 */
[----:B0-----:R-:W-:-:S02]  /*397b0*/  LOP3.LUT R19, R19, 0x7, RZ, 0xc0, !PT ;  /* 0x0000000713137812 */ /* 0x001fc400078ec0ff */
[C---:B-1----:R-:W-:Y:S01]  /*397c0*/  LOP3.LUT R18, R17.reuse, 0x10, RZ, 0xc0, !PT ;  /* 0x0000001011127812 */ /* 0x042fe200078ec0ff */
[----:B------:R-:W-:Y:S02]  /*397d0*/  IMAD.SHL.U32 R17, R17, 0x2, RZ ;  /* 0x0000000211117824 */ /* 0x000fe400078e00ff */
[----:B------:R-:W-:Y:S01]  /*397e0*/  IMAD R19, R19, 0x210, RZ ;  /* 0x0000021013137824 */ /* 0x000fe200078e02ff */
[----:B------:R-:W-:-:S04]  /*397f0*/  SHF.L.U32 R18, R18, 0x8, RZ ;  /* 0x0000000812127819 */ /* 0x000fc800000006ff */
[----:B------:R-:W-:-:S04]  /*39800*/  LOP3.LUT R19, R19, 0x10, R17, 0x78, !PT ;  /* 0x0000001013137812 */ /* 0x000fc800078e7811 */
[----:B------:R-:W-:-:S04]  /*39810*/  LOP3.LUT R19, R19, R18, RZ, 0xfc, !PT ;  /* 0x0000001213137212 */ /* 0x000fc800078efcff */
[----:B------:R-:W-:Y:S01]  /*39820*/  LOP3.LUT R19, R19, 0x20, RZ, 0x3c, !PT ;  /* 0x0000002013137812 */ /* 0x000fe200078e3cff */
        /* <DEDUP_REMOVED lines=8> */
[----:B------:R-:W-:Y:S01]  /*398b0*/  MOV R28, R6 ;  /* 0x00000006001c7202 */ /* 0x000fe20000000f00 */
[----:B------:R-:W-:Y:S02]  /*398c0*/  IMAD.MOV.U32 R29, RZ, RZ, R7 ;  /* 0x000000ffff1d7224 */ /* 0x000fe400078e0007 */
[----:B------:R-:W0:Y:S01]  /*398d0*/  LDSM.16.MT88.4 R4, [R16+0x3e180] ;  /* 0x03e180001004783b */ /* 0x000e220000004200 */
[----:B------:R-:W-:Y:S01]  /*398e0*/  MOV R27, R20 ;  /* 0x00000014001b7202 */ /* 0x000fe20000000f00 */
[----:B------:R-:W-:Y:S01]  /*398f0*/  IMAD.MOV.U32 R26, RZ, RZ, R21 ;  /* 0x000000ffff1a7224 */ /* 0x000fe200078e0015 */
[----:B------:R-:W-:Y:S01]  /*39900*/  MOV R25, R22 ;  /* 0x0000001600197202 */ /* 0x000fe20000000f00 */
[----:B------:R-:W-:Y:S01]  /*39910*/  IMAD.MOV.U32 R24, RZ, RZ, R23 ;  /* 0x000000ffff187224 */ /* 0x000fe200078e0017 */
[----:B------:R-:W1:Y:S04]  /*39920*/  S2R R15, SR_TID.X ;  /* 0x00000000000f7919 */ /* 0x000e680000002100 */
[----:B------:R-:W2:Y:S01]  /*39930*/  S2R R13, SR_TID.X ;  /* 0x00000000000d7919 */ /* 0x000ea20000002100 */
[----:B0-----:R-:W-:Y:S01]  /*39940*/  MOV R20, R4 ;  /* 0x0000000400147202 */ /* 0x001fe20000000f00 */
[----:B------:R-:W-:Y:S01]  /*39950*/  IMAD.MOV.U32 R21, RZ, RZ, R5 ;  /* 0x000000ffff157224 */ /* 0x000fe200078e0005 */
[----:B------:R-:W-:Y:S01]  /*39960*/  MOV R22, R6 ;  /* 0x0000000600167202 */ /* 0x000fe20000000f00 */
[----:B------:R-:W-:-:S02]  /*39970*/  IMAD.MOV.U32 R23, RZ, RZ, R7 ;  /* 0x000000ffff177224 */ /* 0x000fc400078e0007 */
[----:B------:R-:W0:Y:S01]  /*39980*/  LDSM.16.MT88.4 R4, [R19+0x3e000] ;  /* 0x03e000001304783b */ /* 0x000e220000004200 */
[----:B-1----:R-:W-:Y:S02]  /*39990*/  LOP3.LUT R15, R15, 0x7, RZ, 0xc0, !PT ;  /* 0x000000070f0f7812 */ /* 0x002fe400078ec0ff */
[C---:B--2---:R-:W-:Y:S01]  /*399a0*/  LOP3.LUT R14, R13.reuse, 0x10, RZ, 0xc0, !PT ;  /* 0x000000100d0e7812 */ /* 0x044fe200078ec0ff */
[----:B------:R0:W-:Y:S01]  /*399b0*/  STL [R1+0x36c4], R24 ;  /* 0x0036c41801007387 */ /* 0x0001e20000100800 */
[----:B------:R-:W-:Y:S01]  /*399c0*/  SHF.L.U32 R13, R13, 0x1, RZ ;  /* 0x000000010d0d7819 */ /* 0x000fe200000006ff */
[----:B------:R-:W-:Y:S02]  /*399d0*/  IMAD R15, R15, 0x210, RZ ;  /* 0x000002100f0f7824 */ /* 0x000fe400078e02ff */
[----:B------:R1:W-:Y:S01]  /*399e0*/  STL [R1+0x36c0], R25 ;  /* 0x0036c01901007387 */ /* 0x0003e20000100800 */
[----:B------:R2:W-:Y:S02]  /*399f0*/  STL [R1+0x36bc], R26 ;  /* 0x0036bc1a01007387 */ /* 0x0005e40000100800 */
[----:B------:R3:W-:Y:S02]  /*39a00*/  STL [R1+0x36b8], R27 ;  /* 0x0036b81b01007387 */ /* 0x0007e40000100800 */
[----:B------:R-:W-:Y:S01]  /*39a10*/  IMAD.SHL.U32 R14, R14, 0x100, RZ ;  /* 0x000001000e0e7824 */ /* 0x000fe200078e00ff */
[----:B------:R-:W-:-:S04]  /*39a20*/  LOP3.LUT R15, R15, 0x10, R13, 0x78, !PT ;  /* 0x000000100f0f7812 */ /* 0x000fc800078e780d */
[----:B------:R-:W-:-:S04]  /*39a30*/  LOP3.LUT R15, R15, R14, RZ, 0xfc, !PT ;  /* 0x0000000e0f0f7212 */ /* 0x000fc800078efcff */
[----:B------:R-:W-:-:S05]  /*39a40*/  LOP3.LUT R15, R15, 0x40, RZ, 0x3c, !PT ;  /* 0x000000400f0f7812 */ /* 0x000fca00078e3cff */
[----:B------:R-:W-:Y:S01]  /*39a50*/  LDSM.16.MT88.4 R8, [R15+0x3e000] ;  /* 0x03e000000f08783b */ /* 0x000fe20000004200 */
[----:B0-----:R-:W-:Y:S01]  /*39a60*/  MOV R24, R4 ;  /* 0x0000000400187202 */ /* 0x001fe20000000f00 */
[----:B-1----:R-:W-:Y:S01]  /*39a70*/  IMAD.MOV.U32 R25, RZ, RZ, R5 ;  /* 0x000000ffff197224 */ /* 0x002fe200078e0005 */
[----:B--2---:R-:W-:Y:S01]  /*39a80*/  MOV R26, R6 ;  /* 0x00000006001a7202 */ /* 0x004fe20000000f00 */
[----:B---3--:R-:W-:Y:S02]  /*39a90*/  IMAD.MOV.U32 R27, RZ, RZ, R7 ;  /* 0x000000ffff1b7224 */ /* 0x008fe400078e0007 */
[----:B------:R-:W0:Y:S04]  /*39aa0*/  LDSM.16.MT88.4 R4, [R19+0x3e080] ;  /* 0x03e080001304783b */ /* 0x000e280000004200 */
[----:B------:R0:W-:Y:S01]  /*39ab0*/  STL [R1+0x36d4], R29 ;  /* 0x0036d41d01007387 */ /* 0x0001e20000100800 */
[----:B------:R1:W-:Y:S02]  /*39ac0*/  STL [R1+0x36d0], R28 ;  /* 0x0036d01c01007387 */ /* 0x0003e40000100800 */
[----:B------:R2:W-:Y:S02]  /*39ad0*/  STL [R1+0x36cc], R3 ;  /* 0x0036cc0301007387 */ /* 0x0005e40000100800 */
[----:B------:R3:W-:Y:S01]  /*39ae0*/  STL [R1+0x36c8], R2 ;  /* 0x0036c80201007387 */ /* 0x0007e20000100800 */
[----:B------:R-:W-:Y:S01]  /*39af0*/  STL [R1+0x36e4], R23 ;  /* 0x0036e41701007387 */ /* 0x000fe20000100800 */
[----:B------:R-:W-:Y:S02]  /*39b00*/  STL [R1+0x36e0], R22 ;  /* 0x0036e01601007387 */ /* 0x000fe40000100800 */
[----:B------:R-:W-:Y:S02]  /*39b10*/  STL [R1+0x36dc], R21 ;  /* 0x0036dc1501007387 */ /* 0x000fe40000100800 */
[----:B------:R-:W-:Y:S01]  /*39b20*/  STL [R1+0x36d8], R20 ;  /* 0x0036d81401007387 */ /* 0x000fe20000100800 */
[----:B------:R-:W-:Y:S01]  /*39b30*/  STL [R1+0x36f4], R27 ;  /* 0x0036f41b01007387 */ /* 0x000fe20000100800 */
[----:B------:R-:W-:Y:S02]  /*39b40*/  STL [R1+0x36f0], R26 ;  /* 0x0036f01a01007387 */ /* 0x000fe40000100800 */
[----:B------:R-:W-:Y:S02]  /*39b50*/  STL [R1+0x36ec], R25 ;  /* 0x0036ec1901007387 */ /* 0x000fe40000100800 */
[----:B------:R-:W-:Y:S01]  /*39b60*/  STL [R1+0x36e8], R24 ;  /* 0x0036e81801007387 */ /* 0x000fe20000100800 */
[----:B0-----:R-:W-:Y:S01]  /*39b70*/  MOV R29, R4 ;  /* 0x00000004001d7202 */ /* 0x001fe20000000f00 */
[----:B-1----:R-:W-:Y:S01]  /*39b80*/  IMAD.MOV.U32 R28, RZ, RZ, R5 ;  /* 0x000000ffff1c7224 */ /* 0x002fe200078e0005 */
[----:B--2---:R-:W-:Y:S01]  /*39b90*/  MOV R3, R6 ;  /* 0x0000000600037202 */ /* 0x004fe20000000f00 */
[----:B---3--:R-:W-:-:S02]  /*39ba0*/  IMAD.MOV.U32 R2, RZ, RZ, R7 ;  /* 0x000000ffff027224 */ /* 0x008fc400078e0007 */
[----:B------:R-:W0:Y:S04]  /*39bb0*/  LDSM.16.MT88.4 R4, [R19+0x3e100] ;  /* 0x03e100001304783b */ /* 0x000e280000004200 */
[----:B------:R1:W-:Y:S01]  /*39bc0*/  STL [R1+0x3704], R2 ;  /* 0x0037040201007387 */ /* 0x0003e20000100800 */
[----:B------:R2:W-:Y:S02]  /*39bd0*/  STL [R1+0x3700], R3 ;  /* 0x0037000301007387 */ /* 0x0005e40000100800 */
[----:B------:R3:W-:Y:S02]  /*39be0*/  STL [R1+0x36fc], R28 ;  /* 0x0036fc1c01007387 */ /* 0x0007e40000100800 */
[----:B------:R4:W-:Y:S01]  /*39bf0*/  STL [R1+0x36f8], R29 ;  /* 0x0036f81d01007387 */ /* 0x0009e20000100800 */
[----:B-1----:R-:W-:Y:S01]  /*39c00*/  MOV R2, R8 ;  /* 0x0000000800027202 */ /* 0x002fe20000000f00 */
[----:B--2---:R-:W-:Y:S01]  /*39c10*/  IMAD.MOV.U32 R3, RZ, RZ, R9 ;  /* 0x000000ffff037224 */ /* 0x004fe200078e0009 */
[----:B---3--:R-:W-:Y:S01]  /*39c20*/  MOV R28, R10 ;  /* 0x0000000a001c7202 */ /* 0x008fe20000000f00 */
[----:B----4-:R-:W-:-:S02]  /*39c30*/  IMAD.MOV.U32 R29, RZ, RZ, R11 ;  /* 0x000000ffff1d7224 */ /* 0x010fc400078e000b */
[----:B------:R-:W1:Y:S01]  /*39c40*/  LDSM.16.MT88.4 R8, [R15+0x3e080] ;  /* 0x03e080000f08783b */ /* 0x000e620000004200 */
[----:B0-----:R-:W-:Y:S01]  /*39c50*/  MOV R23, R4 ;  /* 0x0000000400177202 */ /* 0x001fe20000000f00 */
[----:B------:R-:W-:Y:S01]  /*39c60*/  IMAD.MOV.U32 R22, RZ, RZ, R5 ;  /* 0x000000ffff167224 */ /* 0x000fe200078e0005 */
[----:B------:R-:W-:Y:S01]  /*39c70*/  MOV R21, R6 ;  /* 0x0000000600157202 */ /* 0x000fe20000000f00 */
[----:B------:R-:W-:Y:S02]  /*39c80*/  IMAD.MOV.U32 R20, RZ, RZ, R7 ;  /* 0x000000ffff147224 */ /* 0x000fe400078e0007 */
[----:B------:R0:W4:Y:S04]  /*39c90*/  LDSM.16.MT88.4 R4, [R19+0x3e180] ;  /* 0x03e180001304783b */ /* 0x0001280000004200 */
[----:B------:R1:W-:Y:S01]  /*39ca0*/  STL [R1+0x3714], R20 ;  /* 0x0037141401007387 */ /* 0x0003e20000100800 */
[----:B------:R3:W-:Y:S02]  /*39cb0*/  STL [R1+0x3710], R21 ;  /* 0x0037101501007387 */ /* 0x0007e40000100800 */
[----:B------:R4:W-:Y:S02]  /*39cc0*/  STL [R1+0x370c], R22 ;  /* 0x00370c1601007387 */ /* 0x0009e40000100800 */
[----:B------:R4:W-:Y:S01]  /*39cd0*/  STL [R1+0x3708], R23 ;  /* 0x0037081701007387 */ /* 0x0009e20000100800 */
[----:B------:R-:W2:Y:S01]  /*39ce0*/  LDL.LU R16, [R1+0xd0] ;  /* 0x0000d00001107983 */ /* 0x000ea20000300800 */
[----:B------:R-:W2:Y:S02]  /*39cf0*/  LDL.LU R17, [R1+0xd4] ;  /* 0x0000d40001117983 */ /* 0x000ea40000300800 */
[----:B------:R-:W2:Y:S02]  /*39d00*/  LDL.LU R18, [R1+0xd8] ;  /* 0x0000d80001127983 */ /* 0x000ea40000300800 */
[----:B0-----:R-:W2:Y:S01]  /*39d10*/  LDL.LU R19, [R1+0xdc] ;  /* 0x0000dc0001137983 */ /* 0x001ea20000300800 */
[----:B-1----:R-:W-:Y:S01]  /*39d20*/  MOV R20, R8 ;  /* 0x0000000800147202 */ /* 0x002fe20000000f00 */
[----:B---3--:R-:W-:Y:S01]  /*39d30*/  IMAD.MOV.U32 R21, RZ, RZ, R9 ;  /* 0x000000ffff157224 */ /* 0x008fe200078e0009 */
[----:B----4-:R-:W-:Y:S01]  /*39d40*/  MOV R22, R10 ;  /* 0x0000000a00167202 */ /* 0x010fe20000000f00 */
[----:B------:R-:W-:-:S02]  /*39d50*/  IMAD.MOV.U32 R23, RZ, RZ, R11 ;  /* 0x000000ffff177224 */ /* 0x000fc400078e000b */
[----:B------:R-:W0:Y:S02]  /*39d60*/  LDSM.16.MT88.4 R8, [R15+0x3e100] ;  /* 0x03e100000f08783b */ /* 0x000e240000004200 */
[----:B------:R-:W1:Y:S01]  /*39d70*/  LDSM.16.MT88.4 R12, [R15+0x3e180] ;  /* 0x03e180000f0c783b */ /* 0x000e620000004200 */
[----:B------:R-:W-:-:S03]  /*39d80*/  MOV R27, R4 ;  /* 0x00000004001b7202 */ /* 0x000fc60000000f00 */
[----:B------:R-:W-:Y:S02]  /*39d90*/  IMAD.MOV.U32 R24, RZ, RZ, R7 ;  /* 0x000000ffff187224 */ /* 0x000fe400078e0007 */
[----:B------:R-:W-:Y:S01]  /*39da0*/  IMAD.MOV.U32 R26, RZ, RZ, R5 ;  /* 0x000000ffff1a7224 */ /* 0x000fe200078e0005 */
[----:B------:R-:W-:Y:S01]  /*39db0*/  MOV R25, R6 ;  /* 0x0000000600197202 */ /* 0x000fe20000000f00 */
[----:B------:R-:W2:Y:S01]  /*39dc0*/  LDL.LU R4, [R1+0x1d0] ;  /* 0x0001d00001047983 */ /* 0x000ea20000300800 */
[----:B------:R-:W2:Y:S02]  /*39dd0*/  LDL.LU R5, [R1+0x1d4] ;  /* 0x0001d40001057983 */ /* 0x000ea40000300800 */
[----:B------:R-:W2:Y:S02]  /*39de0*/  LDL.LU R6, [R1+0x1d8] ;  /* 0x0001d80001067983 */ /* 0x000ea40000300800 */
[----:B------:R-:W2:Y:S01]  /*39df0*/  LDL.LU R7, [R1+0x1dc] ;  /* 0x0001dc0001077983 */ /* 0x000ea20000300800 */
[----:B------:R0:W-:Y:S01]  /*39e00*/  STL [R1+0x3724], R24 ;  /* 0x0037241801007387 */ /* 0x0001e20000100800 */
[----:B------:R3:W-:Y:S02]  /*39e10*/  STL [R1+0x3720], R25 ;  /* 0x0037201901007387 */ /* 0x0007e40000100800 */
[----:B------:R4:W-:Y:S02]  /*39e20*/  STL [R1+0x371c], R26 ;  /* 0x00371c1a01007387 */ /* 0x0009e40000100800 */
[----:B------:R1:W-:Y:S01]  /*39e30*/  STL [R1+0x3718], R27 ;  /* 0x0037181b01007387 */ /* 0x0003e20000100800 */
[----:B------:R1:W-:Y:S01]  /*39e40*/  STL [R1+0x3734], R29 ;  /* 0x0037341d01007387 */ /* 0x0003e20000100800 */
[----:B------:R1:W-:Y:S02]  /*39e50*/  STL [R1+0x3730], R28 ;  /* 0x0037301c01007387 */ /* 0x0003e40000100800 */
[----:B------:R1:W-:Y:S02]  /*39e60*/  STL [R1+0x372c], R3 ;  /* 0x00372c0301007387 */ /* 0x0003e40000100800 */
[----:B------:R1:W-:Y:S01]  /*39e70*/  STL [R1+0x3728], R2 ;  /* 0x0037280201007387 */ /* 0x0003e20000100800 */
[----:B0-----:R-:W-:Y:S01]  /*39e80*/  MOV R24, R8 ;  /* 0x0000000800187202 */ /* 0x001fe20000000f00 */
[----:B---3--:R-:W-:Y:S01]  /*39e90*/  IMAD.MOV.U32 R25, RZ, RZ, R9 ;  /* 0x000000ffff197224 */ /* 0x008fe200078e0009 */
[----:B----4-:R-:W-:Y:S01]  /*39ea0*/  MOV R26, R10 ;  /* 0x0000000a001a7202 */ /* 0x010fe20000000f00 */
[----:B-1----:R-:W-:-:S02]  /*39eb0*/  IMAD.MOV.U32 R27, RZ, RZ, R11 ;  /* 0x000000ffff1b7224 */ /* 0x002fc400078e000b */
[----:B------:R-:W3:Y:S01]  /*39ec0*/  LDL.LU.64 R10, [R1+0x3740] ;  /* 0x00374000010a7983 */ /* 0x000ee20000300a00 */
[----:B------:R-:W2:Y:S01]  /*39ed0*/  LDL.LU.64 R8, [R1+0x3738] ;  /* 0x0037380001087983 */ /* 0x000ea20000300a00 */
[----:B------:R-:W-:Y:S01]  /*39ee0*/  MOV R29, R12 ;  /* 0x0000000c001d7202 */ /* 0x000fe20000000f00 */
[----:B------:R-:W-:Y:S01]  /*39ef0*/  IMAD.MOV.U32 R28, RZ, RZ, R13 ;  /* 0x000000ffff1c7224 */ /* 0x000fe200078e000d */
[----:B------:R-:W-:Y:S01]  /*39f00*/  MOV R3, R14 ;  /* 0x0000000e00037202 */ /* 0x000fe20000000f00 */
[----:B------:R-:W-:Y:S02]  /*39f10*/  IMAD.MOV.U32 R2, RZ, RZ, R15 ;  /* 0x000000ffff027224 */ /* 0x000fe400078e000f */
[----:B------:R-:W0:Y:S04]  /*39f20*/  LDSM.16.MT88.4 R12, [R0+0x3e000] ;  /* 0x03e00000000c783b */ /* 0x000e280000004200 */
[----:B0-----:R-:W-:Y:S01]  /*39f30*/  STL.64 [R1+0x34e0], R14 ;  /* 0x0034e00e01007387 */ /* 0x001fe20000100a00 */
[----:B------:R0:W-:Y:S03]  /*39f40*/  STL.64 [R1+0x34d8], R12 ;  /* 0x0034d80c01007387 */ /* 0x0001e60000100a00 */
[----:B---3--:R-:W-:Y:S01]  /*39f50*/  STL.64 [R1+0x3670], R10 ;  /* 0x0036700a01007387 */ /* 0x008fe20000100a00 */
[----:B--2---:R-:W-:Y:S01]  /*39f60*/  HMMA.16816.F32 R16, R16, R8, R4 ;  /* 0x000000081010723c */ /* 0x004fe20000001804 */
[----:B------:R-:W-:Y:S02]  /*39f70*/  STL.64 [R1+0x3668], R8 ;  /* 0x0036680801007387 */ /* 0x000fe40000100a00 */
[----:B------:R-:W2:Y:S01]  /*39f80*/  LDL.LU R4, [R1+0xc0] ;  /* 0x0000c00001047983 */ /* 0x000ea20000300800 */
[----:B------:R-:W2:Y:S01]  /*39f90*/  LDL.LU R5, [R1+0xc4] ;  /* 0x0000c40001057983 */ /* 0x000ea20000300800 */
[----:B------:R-:W3:Y:S02]  /*39fa0*/  LDL.LU R6, [R1+0xc8] ;  /* 0x0000c80001067983 */ /* 0x000ee40000300800 */
[----:B------:R-:W3:Y:S01]  /*39fb0*/  LDL.LU R7, [R1+0xcc] ;  /* 0x0000cc0001077983 */ /* 0x000ee20000300800 */
[----:B0-----:R-:W-:-:S02]  /*39fc0*/  MOV R12, R29 ;  /* 0x0000001d000c7202 */ /* 0x001fc40000000f00 */
[----:B------:R-:W-:Y:S01]  /*39fd0*/  MOV R14, R3 ;  /* 0x00000003000e7202 */ /* 0x000fe20000000f00 */
[----:B------:R-:W-:Y:S02]  /*39fe0*/  IMAD.MOV.U32 R15, RZ, RZ, R2 ;  /* 0x000000ffff0f7224 */ /* 0x000fe400078e0002 */
[----:B------:R-:W-:Y:S01]  /*39ff0*/  IMAD.MOV.U32 R13, RZ, RZ, R28 ;  /* 0x000000ffff0d7224 */ /* 0x000fe200078e001c */
[----:B------:R-:W0:Y:S04]  /*3a000*/  LDSM.16.MT88.4 R8, [R0+0x3e100] ;  /* 0x03e100000008783b */ /* 0x000e280000004200 */
[----:B---3--:R-:W-:Y:S01]  /*3a010*/  STL.64 [R1+0x34f0], R6 ;  /* 0x0034f00601007387 */ /* 0x008fe20000100a00 */
[----:B--2---:R1:W-:Y:S02]  /*3a020*/  STL.64 [R1+0x34e8], R4 ;  /* 0x0034e80401007387 */ /* 0x0043e40000100a00 */
[----:B------:R-:W2:Y:S02]  /*3a030*/  LDL.LU R29, [R1+0x3734] ;  /* 0x00373400011d7983 */ /* 0x000ea40000300800 */
[----:B------:R-:W3:Y:S01]  /*3a040*/  LDL.LU R28, [R1+0x3730] ;  /* 0x00373000011c7983 */ /* 0x000ee20000300800 */
[----:B------:R-:W4:Y:S01]  /*3a050*/  LDL.LU R3, [R1+0x372c] ;  /* 0x00372c0001037983 */ /* 0x000f220000300800 */
[----:B------:R-:W2:Y:S02]  /*3a060*/  LDL.LU R2, [R1+0x3728] ;  /* 0x0037280001027983 */ /* 0x000ea40000300800 */
[----:B------:R0:W-:Y:S02]  /*3a070*/  STL.64 [R1+0x3500], R14 ;  /* 0x0035000e01007387 */ /* 0x0001e40000100a00 */
[----:B------:R0:W-:Y:S01]  /*3a080*/  STL.64 [R1+0x34f8], R12 ;  /* 0x0034f80c01007387 */ /* 0x0001e20000100a00 */
[----:B-1----:R-:W2:Y:S01]  /*3a090*/  LDL.LU R4, [R1+0xf0] ;  /* 0x0000f00001047983 */ /* 0x002ea20000300800 */
[----:B------:R-:W2:Y:S02]  /*3a0a0*/  LDL.LU R5, [R1+0xf4] ;  /* 0x0000f40001057983 */ /* 0x000ea40000300800 */
[----:B------:R-:W2:Y:S02]  /*3a0b0*/  LDL.LU R6, [R1+0xf8] ;  /* 0x0000f80001067983 */ /* 0x000ea40000300800 */
[----:B------:R-:W2:Y:S01]  /*3a0c0*/  LDL.LU R7, [R1+0xfc] ;  /* 0x0000fc0001077983 */ /* 0x000ea20000300800 */
[----:B0-----:R-:W-:-:S02]  /*3a0d0*/  MOV R14, R26 ;  /* 0x0000001a000e7202 */ /* 0x001fc40000000f00 */
[----:B------:R-:W-:Y:S01]  /*3a0e0*/  MOV R12, R24 ;  /* 0x00000018000c7202 */ /* 0x000fe20000000f00 */
[----:B------:R-:W-:Y:S02]  /*3a0f0*/  IMAD.MOV.U32 R15, RZ, RZ, R27 ;  /* 0x000000ffff0f7224 */ /* 0x000fe400078e001b */
[----:B------:R-:W-:Y:S01]  /*3a100*/  IMAD.MOV.U32 R13, RZ, RZ, R25 ;  /* 0x000000ffff0d7224 */ /* 0x000fe200078e0019 */
[----:B--2---:R-:W-:Y:S01]  /*3a110*/  STL.64 [R1+0x3510], R6 ;  /* 0x0035100601007387 */ /* 0x004fe20000100a00 */
[----:B------:R-:W-:Y:S02]  /*3a120*/  STL.64 [R1+0x3508], R4 ;  /* 0x0035080401007387 */ /* 0x000fe40000100a00 */
[----:B------:R-:W2:Y:S02]  /*3a130*/  LDL.LU R24, [R1+0x3724] ;  /* 0x0037240001187983 */ /* 0x000ea40000300800 */
[----:B------:R-:W2:Y:S01]  /*3a140*/  LDL.LU R25, [R1+0x3720] ;  /* 0x0037200001197983 */ /* 0x000ea20000300800 */
[----:B------:R-:W2:Y:S01]  /*3a150*/  LDL.LU R26, [R1+0x371c] ;  /* 0x00371c00011a7983 */ /* 0x000ea20000300800 */
[----:B------:R-:W2:Y:S02]  /*3a160*/  LDL.LU R27, [R1+0x3718] ;  /* 0x00371800011b7983 */ /* 0x000ea40000300800 */
[----:B------:R0:W-:Y:S02]  /*3a170*/  STL.64 [R1+0x3520], R14 ;  /* 0x0035200e01007387 */ /* 0x0001e40000100a00 */
        /* <DEDUP_REMOVED lines=8> */
[----:B------:R-:W2:Y:S01]  /*3a200*/  LDL.LU R23, [R1+0x3708] ;  /* 0x0037080001177983 */ /* 0x000ea20000300800 */
[----:B------:R3:W-:Y:S02]  /*3a210*/  STL.64 [R1+0x3540], R14 ;  /* 0x0035400e01007387 */ /* 0x0007e40000100a00 */
[----:B------:R0:W-:Y:S02]  /*3a220*/  STL.64 [R1+0x3538], R12 ;  /* 0x0035380c01007387 */ /* 0x0001e40000100a00 */
[----:B------:R-:W2:Y:S01]  /*3a230*/  LDL.LU R4, [R1+0x100] ;  /* 0x0001000001047983 */ /* 0x000ea20000300800 */
[----:B------:R-:W2:Y:S01]  /*3a240*/  LDL.LU R5, [R1+0x104] ;  /* 0x0001040001057983 */ /* 0x000ea20000300800 */
[----:B------:R-:W2:Y:S02]  /*3a250*/  LDL.LU R6, [R1+0x108] ;  /* 0x0001080001067983 */ /* 0x000ea40000300800 */
[----:B------:R-:W2:Y:S01]  /*3a260*/  LDL.LU R7, [R1+0x10c] ;  /* 0x00010c0001077983 */ /* 0x000ea20000300800 */
[----:B---3--:R-:W-:-:S02]  /*3a270*/  MOV R14, R28 ;  /* 0x0000001c000e7202 */ /* 0x008fc40000000f00 */
[----:B0-----:R-:W-:Y:S01]  /*3a280*/  MOV R12, R2 ;  /* 0x00000002000c7202 */ /* 0x001fe20000000f00 */
[----:B------:R-:W-:Y:S01]  /*3a290*/  IMAD.MOV.U32 R15, RZ, RZ, R29 ;  /* 0x000000ffff0f7224 */ /* 0x000fe200078e001d */
[----:B------:R-:W3:Y:S01]  /*3a2a0*/  LDL.LU R2, [R1+0x3704] ;  /* 0x0037040001027983 */ /* 0x000ee20000300800 */
[----:B----4-:R-:W-:Y:S02]  /*3a2b0*/  IMAD.MOV.U32 R13, RZ, RZ, R3 ;  /* 0x000000ffff0d7224 */ /* 0x010fe400078e0003 */
[----:B------:R-:W4:Y:S02]  /*3a2c0*/  LDL.LU R3, [R1+0x3700] ;  /* 0x0037000001037983 */ /* 0x000f240000300800 */
        /* <DEDUP_REMOVED lines=10> */
[----:B------:R-:W-:-:S02]  /*3a370*/  MOV R12, R27 ;  /* 0x0000001b000c7202 */ /* 0x000fc40000000f00 */
[----:B------:R-:W-:Y:S01]  /*3a380*/  MOV R14, R25 ;  /* 0x00000019000e7202 */ /* 0x000fe20000000f00 */
[----:B------:R-:W-:Y:S01]  /*3a390*/  IMAD.MOV.U32 R15, RZ, RZ, R24 ;  /* 0x000000ffff0f7224 */ /* 0x000fe200078e0018 */
[----:B------:R-:W3:Y:S01]  /*3a3a0*/  LDL.LU R27, [R1+0x36f4] ;  /* 0x0036f400011b7983 */ /* 0x000ee20000300800 */
[----:B------:R-:W-:Y:S02]  /*3a3b0*/  IMAD.MOV.U32 R13, RZ, RZ, R26 ;  /* 0x000000ffff0d7224 */ /* 0x000fe400078e001a */
        /* <DEDUP_REMOVED lines=14> */
[----:B------:R-:W2:Y:S01]  /*3a4a0*/  LDL.LU R23, [R1+0x36e4] ;  /* 0x0036e40001177983 */ /* 0x000ea20000300800 */
[----:B------:R-:W-:Y:S02]  /*3a4b0*/  IMAD.MOV.U32 R13, RZ, RZ, R22 ;  /* 0x000000ffff0d7224 */ /* 0x000fe400078e0016 */
[----:B------:R-:W2:Y:S02]  /*3a4c0*/  LDL.LU R22, [R1+0x36e0] ;  /* 0x0036e00001167983 */ /* 0x000ea40000300800 */
[----:B------:R-:W2:Y:S01]  /*3a4d0*/  LDL.LU R21, [R1+0x36dc] ;  /* 0x0036dc0001157983 */ /* 0x000ea20000300800 */
[----:B------:R-:W2:Y:S01]  /*3a4e0*/  LDL.LU R20, [R1+0x36d8] ;  /* 0x0036d80001147983 */ /* 0x000ea20000300800 */
[----:B------:R4:W-:Y:S02]  /*3a4f0*/  STL.64 [R1+0x35a0], R14 ;  /* 0x0035a00e01007387 */ /* 0x0009e40000100a00 */
[----:B------:R3:W-:Y:S01]  /*3a500*/  STL.64 [R1+0x3598], R12 ;  /* 0x0035980c01007387 */ /* 0x0007e20000100a00 */
[----:B----4-:R-:W-:-:S02]  /*3a510*/  MOV R14, R3 ;  /* 0x00000003000e7202 */ /* 0x010fc40000000f00 */
[----:B---3--:R-:W-:Y:S01]  /*3a520*/  MOV R12, R29 ;  /* 0x0000001d000c7202 */ /* 0x008fe20000000f00 */
[----:B------:R-:W-:Y:S01]  /*3a530*/  IMAD.MOV.U32 R15, RZ, RZ, R2 ;  /* 0x000000ffff0f7224 */ /* 0x000fe200078e0002 */
[----:B------:R-:W3:Y:S01]  /*3a540*/  LDL.LU R29, [R1+0x36d4] ;  /* 0x0036d400011d7983 */ /* 0x000ee20000300800 */
[----:B------:R-:W-:Y:S02]  /*3a550*/  IMAD.MOV.U32 R13, RZ, RZ, R28 ;  /* 0x000000ffff0d7224 */ /* 0x000fe400078e001c */
        /* <DEDUP_REMOVED lines=43> */
[----:B---3--:R-:W-:-:S02]  /*3a810*/  MOV R12, R2 ;  /* 0x00000002000c7202 */ /* 0x008fc40000000f00 */
[----:B----4-:R-:W-:Y:S01]  /*3a820*/  MOV R14, R28 ;  /* 0x0000001c000e7202 */ /* 0x010fe20000000f00 */
[----:B------:R-:W-:Y:S01]  /*3a830*/  IMAD.MOV.U32 R15, RZ, RZ, R29 ;  /* 0x000000ffff0f7224 */ /* 0x000fe200078e001d */
[----:B------:R-:W3:Y:S01]  /*3a840*/  LDL.LU R2, [R1+0x36a4] ;  /* 0x0036a40001027983 */ /* 0x000ee20000300800 */
[----:B------:R-:W-:Y:S02]  /*3a850*/  IMAD.MOV.U32 R13, RZ, RZ, R3 ;  /* 0x000000ffff0d7224 */ /* 0x000fe400078e0003 */
[----:B------:R-:W4:Y:S02]  /*3a860*/  LDL.LU R3, [R1+0x36a0] ;  /* 0x0036a00001037983 */ /* 0x000f240000300800 */
[----:B------:R-:W3:Y:S01]  /*3a870*/  LDL.LU R28, [R1+0x369c] ;  /* 0x00369c00011c7983 */ /* 0x000ee20000300800 */
[----:B------:R-:W3:Y:S01]  /*3a880*/  LDL.LU R29, [R1+0x3698] ;  /* 0x00369800011d7983 */ /* 0x000ee20000300800 */
[----:B------:R0:W-:Y:S02]  /*3a890*/  STL.64 [R1+0x3620], R14 ;  /* 0x0036200e01007387 */ /* 0x0001e40000100a00 */
[----:B------:R1:W-:Y:S01]  /*3a8a0*/  STL.64 [R1+0x3618], R12 ;  /* 0x0036180c01007387 */ /* 0x0003e20000100a00 */
[----:B0-----:R-:W-:Y:S01]  /*3a8b0*/  MOV R14, R25 ;  /* 0x00000019000e7202 */ /* 0x001fe20000000f00 */
[----:B------:R-:W-:Y:S01]  /*3a8c0*/  IMAD.MOV.U32 R15, RZ, RZ, R24 ;  /* 0x000000ffff0f7224 */ /* 0x000fe200078e0018 */
[----:B-1----:R-:W-:Y:S01]  /*3a8d0*/  MOV R12, R27 ;  /* 0x0000001b000c7202 */ /* 0x002fe20000000f00 */
[----:B------:R-:W-:-:S03]  /*3a8e0*/  IMAD.MOV.U32 R13, RZ, RZ, R26 ;  /* 0x000000ffff0d7224 */ /* 0x000fc600078e001a */
[----:B------:R-:W-:Y:S02]  /*3a8f0*/  STL.64 [R1+0x3640], R14 ;  /* 0x0036400e01007387 */ /* 0x000fe40000100a00 */
[----:B------:R-:W-:Y:S02]  /*3a900*/  STL.64 [R1+0x3638], R12 ;  /* 0x0036380c01007387 */ /* 0x000fe40000100a00 */
[----:B--2---:R-:W-:Y:S01]  /*3a910*/  STL.64 [R1+0x35d0], R6 ;  /* 0x0035d00601007387 */ /* 0x004fe20000100a00 */
[----:B------:R0:W-:Y:S03]  /*3a920*/  STL.64 [R1+0x35c8], R4 ;  /* 0x0035c80401007387 */ /* 0x0001e60000100a00 */
[----:B0-----:R-:W2:Y:S01]  /*3a930*/  LDL.LU R4, [R1+0x170] ;  /* 0x0001700001047983 */ /* 0x001ea20000300800 */
[----:B------:R-:W2:Y:S02]  /*3a940*/  LDL.LU R5, [R1+0x174] ;  /* 0x0001740001057983 */ /* 0x000ea40000300800 */
[----:B------:R-:W2:Y:S02]  /*3a950*/  LDL.LU R6, [R1+0x178] ;  /* 0x0001780001067983 */ /* 0x000ea40000300800 */
[----:B------:R-:W2:Y:S01]  /*3a960*/  LDL.LU R7, [R1+0x17c] ;  /* 0x00017c0001077983 */ /* 0x000ea20000300800 */
[----:B------:R-:W-:Y:S01]  /*3a970*/  MOV R14, R21 ;  /* 0x00000015000e7202 */ /* 0x000fe20000000f00 */
[----:B------:R-:W-:Y:S01]  /*3a980*/  IMAD.MOV.U32 R15, RZ, RZ, R20 ;  /* 0x000000ffff0f7224 */ /* 0x000fe200078e0014 */
[----:B------:R-:W-:Y:S01]  /*3a990*/  MOV R12, R23 ;  /* 0x00000017000c7202 */ /* 0x000fe20000000f00 */
[----:B------:R-:W-:Y:S01]  /*3a9a0*/  IMAD.MOV.U32 R13, RZ, RZ, R22 ;  /* 0x000000ffff0d7224 */ /* 0x000fe200078e0016 */
[----:B---3--:R-:W-:-:S02]  /*3a9b0*/  MOV R20, R29 ;  /* 0x0000001d00147202 */ /* 0x008fc40000000f00 */
[----:B------:R-:W-:Y:S02]  /*3a9c0*/  STL.64 [R1+0x3660], R14 ;  /* 0x0036600e01007387 */ /* 0x000fe40000100a00 */
[----:B------:R0:W-:Y:S02]  /*3a9d0*/  STL.64 [R1+0x3658], R12 ;  /* 0x0036580c01007387 */ /* 0x0001e40000100a00 */
[----:B------:R-:W3:Y:S02]  /*3a9e0*/  LDL.LU R29, [R1+0x3694] ;  /* 0x00369400011d7983 */ /* 0x000ee40000300800 */
[----:B------:R-:W-:Y:S01]  /*3a9f0*/  IMAD.MOV.U32 R21, RZ, RZ, R28 ;  /* 0x000000ffff157224 */ /* 0x000fe200078e001c */
[----:B----4-:R-:W-:Y:S01]  /*3aa00*/  MOV R22, R3 ;  /* 0x0000000300167202 */ /* 0x010fe20000000f00 */
[----:B------:R-:W4:Y:S01]  /*3aa10*/  LDL.LU R28, [R1+0x3690] ;  /* 0x00369000011c7983 */ /* 0x000f220000300800 */
[----:B------:R-:W3:Y:S02]  /*3aa20*/  LDL.LU R3, [R1+0x368c] ;  /* 0x00368c0001037983 */ /* 0x000ee40000300800 */
[----:B------:R-:W-:-:S02]  /*3aa30*/  IMAD.MOV.U32 R23, RZ, RZ, R2 ;  /* 0x000000ffff177224 */ /* 0x000fc400078e0002 */
[----:B------:R-:W3:Y:S04]  /*3aa40*/  LDL.LU R2, [R1+0x3688] ;  /* 0x0036880001027983 */ /* 0x000ee80000300800 */
        /* <DEDUP_REMOVED lines=8> */
[----:B------:R-:W2:Y:S02]  /*3aad0*/  LDL.LU R6, [R1+0x188] ;  /* 0x0001880001067983 */ /* 0x000ea40000300800 */
[----:B------:R-:W2:Y:S02]  /*3aae0*/  LDL.LU R7, [R1+0x18c] ;  /* 0x00018c0001077983 */ /* 0x000ea40000300800 */
[----:B--2---:R4:W-:Y:S01]  /*3aaf0*/  STL.64 [R1+0x3610], R6 ;  /* 0x0036100601007387 */ /* 0x0049e20000100a00 */
[----:B------:R3:W-:Y:S01]  /*3ab00*/  STL.64 [R1+0x3608], R4 ;  /* 0x0036080401007387 */ /* 0x0007e20000100a00 */
[----:B----4-:R-:W-:-:S02]  /*3ab10*/  MOV R6, R28 ;  /* 0x0000001c00067202 */ /* 0x010fc40000000f00 */
[----:B---3--:R-:W-:Y:S01]  /*3ab20*/  MOV R4, R2 ;  /* 0x0000000200047202 */ /* 0x008fe20000000f00 */
[----:B------:R-:W-:Y:S01]  /*3ab30*/  IMAD.MOV.U32 R7, RZ, RZ, R29 ;  /* 0x000000ffff077224 */ /* 0x000fe200078e001d */
[----:B------:R-:W2:Y:S01]  /*3ab40*/  LDL.LU R2, [R1+0x3684] ;  /* 0x0036840001027983 */ /* 0x000ea20000300800 */
[----:B------:R-:W-:Y:S02]  /*3ab50*/  IMAD.MOV.U32 R5, RZ, RZ, R3 ;  /* 0x000000ffff057224 */ /* 0x000fe400078e0003 */
[----:B------:R-:W3:Y:S02]  /*3ab60*/  LDL.LU R3, [R1+0x3680] ;  /* 0x0036800001037983 */ /* 0x000ee40000300800 */
[----:B------:R-:W4:Y:S01]  /*3ab70*/  LDL.LU R28, [R1+0x367c] ;  /* 0x00367c00011c7983 */ /* 0x000f220000300800 */
[----:B------:R-:W2:Y:S01]  /*3ab80*/  LDL.LU R29, [R1+0x3678] ;  /* 0x00367800011d7983 */ /* 0x000ea20000300800 */
[----:B------:R-:W-:Y:S02]  /*3ab90*/  STL.64 [R1+0x3630], R6 ;  /* 0x0036300601007387 */ /* 0x000fe40000100a00 */
[----:B------:R0:W-:Y:S02]  /*3aba0*/  STL.64 [R1+0x3628], R4 ;  /* 0x0036280401007387 */ /* 0x0001e40000100a00 */
[----:B0-----:R-:W2:Y:S01]  /*3abb0*/  LDL.LU R4, [R1+0x1a0] ;  /* 0x0001a00001047983 */ /* 0x001ea20000300800 */
[----:B------:R-:W2:Y:S02]  /*3abc0*/  LDL.LU R5, [R1+0x1a4] ;  /* 0x0001a40001057983 */ /* 0x000ea40000300800 */
[----:B------:R-:W2:Y:S02]  /*3abd0*/  LDL.LU R6, [R1+0x1a8] ;  /* 0x0001a80001067983 */ /* 0x000ea40000300800 */
[----:B------:R-:W2:Y:S01]  /*3abe0*/  LDL.LU R7, [R1+0x1ac] ;  /* 0x0001ac0001077983 */ /* 0x000ea20000300800 */
[----:B------:R-:W-:Y:S01]  /*3abf0*/  MOV R25, R8 ;  /* 0x0000000800197202 */ /* 0x000fe20000000f00 */
[----:B------:R-:W-:Y:S01]  /*3ac00*/  IMAD.MOV.U32 R24, RZ, RZ, R9 ;  /* 0x000000ffff187224 */ /* 0x000fe200078e0009 */
[----:B--2---:R3:W-:Y:S01]  /*3ac10*/  STL.64 [R1+0x3650], R6 ;  /* 0x0036500601007387 */ /* 0x0047e20000100a00 */
[----:B------:R0:W-:Y:S02]  /*3ac20*/  STL.64 [R1+0x3648], R4 ;  /* 0x0036480401007387 */ /* 0x0001e40000100a00 */
[----:B------:R-:W-:Y:S02]  /*3ac30*/  STL.64 [R1+0x34c0], R18 ;  /* 0x0034c01201007387 */ /* 0x000fe40000100a00 */
[----:B------:R-:W-:Y:S02]  /*3ac40*/  STL.64 [R1+0x34b8], R16 ;  /* 0x0034b81001007387 */ /* 0x000fe40000100a00 */
[----:B------:R-:W1:Y:S01]  /*3ac50*/  LDSM.16.MT88.4 R16, [R0+0x3e080] ;  /* 0x03e080000010783b */ /* 0x000e620000004200 */
[----:B---3--:R-:W-:Y:S01]  /*3ac60*/  MOV R6, R3 ;  /* 0x0000000300067202 */ /* 0x008fe20000000f00 */
[----:B------:R-:W-:Y:S01]  /*3ac70*/  IMAD.MOV.U32 R7, RZ, RZ, R2 ;  /* 0x000000ffff077224 */ /* 0x000fe200078e0002 */
[----:B------:R-:W-:Y:S01]  /*3ac80*/  MOV R3, R10 ;  /* 0x0000000a00037202 */ /* 0x000fe20000000f00 */
[----:B------:R-:W-:-:S02]  /*3ac90*/  IMAD.MOV.U32 R2, RZ, RZ, R11 ;  /* 0x000000ffff027224 */ /* 0x000fc400078e000b */
[----:B------:R-:W2:Y:S01]  /*3aca0*/  LDL.LU.64 R10, [R1+0x3670] ;  /* 0x00367000010a7983 */ /* 0x000ea20000300a00 */
[----:B------:R-:W3:Y:S01]  /*3acb0*/  LDL.LU.64 R8, [R1+0x3668] ;  /* 0x0036680001087983 */ /* 0x000ee20000300a00 */
[----:B0-----:R-:W-:Y:S01]  /*3acc0*/  MOV R4, R29 ;  /* 0x0000001d00047202 */ /* 0x001fe20000000f00 */
[----:B----4-:R-:W-:Y:S01]  /*3acd0*/  IMAD.MOV.U32 R5, RZ, RZ, R28 ;  /* 0x000000ffff057224 */ /* 0x010fe200078e001c */
[----:B---3--:R-:W-:Y:S01]  /*3ace0*/  HMMA.16816.F32 R20, R20, R8, R12 ;  /* 0x000000081414723c */ /* 0x008fe2000000180c */
[----:B------:R-:W2:Y:S01]  /*3acf0*/  LDL.LU.64 R14, [R1+0x3660] ;  /* 0x00366000010e7983 */ /* 0x000ea20000300a00 */
[----:B------:R-:W2:Y:S11]  /*3ad00*/  LDL.LU.64 R12, [R1+0x3658] ;  /* 0x00365800010c7983 */ /* 0x000eb60000300a00 */
[----:B------:R-:W-:Y:S10]  /*3ad10*/  @!UPT UIADD3 URZ, URZ, URZ, URZ ;  /* 0x0000003f3f3ff290 */ /* 0x000ff4000fffe03f */
[----:B------:R0:W-:Y:S01]  /*3ad20*/  STL.64 [R1+0x34b0], R22 ;  /* 0x0034b01601007387 */ /* 0x0001e20000100a00 */
[----:B------:R3:W-:Y:S02]  /*3ad30*/  STL.64 [R1+0x34a8], R20 ;  /* 0x0034a81401007387 */ /* 0x0007e40000100a00 */
[----:B0-----:R-:W-:Y:S01]  /*3ad40*/  IMAD.MOV.U32 R23, RZ, RZ, R2 ;  /* 0x000000ffff177224 */ /* 0x001fe200078e0002 */
[----:B---3--:R-:W-:Y:S01]  /*3ad50*/  MOV R20, R25 ;  /* 0x0000001900147202 */ /* 0x008fe20000000f00 */
[----:B------:R-:W-:Y:S01]  /*3ad60*/  IMAD.MOV.U32 R21, RZ, RZ, R24 ;  /* 0x000000ffff157224 */ /* 0x000fe200078e0018 */
[----:B------:R-:W-:Y:S01]  /*3ad70*/  MOV R22, R3 ;  /* 0x0000000300167202 */ /* 0x000fe20000000f00 */
[----:B------:R0:W3:Y:S01]  /*3ad80*/  LDSM.16.MT88.4 R24, [R0+0x3e180] ;  /* 0x03e180000018783b */ /* 0x0000e20000004200 */
[----:B------:R-:W-:Y:S01]  /*3ad90*/  BAR.SYNC.DEFER_BLOCKING 0x0 ;  /* 0x0000000000007b1d */ /* 0x000fe20000010000 */
[-C--:B--2---:R-:W-:Y:S05]  /*3ada0*/  HMMA.16816.F32 R12, R12, R10.reuse, R4 ;  /* 0x0000000a0c0c723c */ /* 0x084fea0000001804 */
[----:B------:R-:W2:Y:S01]  /*3adb0*/  LDL.LU.64 R6, [R1+0x3650] ;  /* 0x0036500001067983 */ /* 0x000ea20000300a00 */
[----:B------:R-:W2:Y:S11]  /*3adc0*/  LDL.LU.64 R4, [R1+0x3648] ;  /* 0x0036480001047983 */ /* 0x000eb60000300a00 */
[----:B------:R-:W-:Y:S06]  /*3add0*/  @!UPT UIADD3 URZ, URZ, URZ, URZ ;  /* 0x0000003f3f3ff290 */ /* 0x000fec000fffe03f */
[----:B------:R-:W-:Y:S01]  /*3ade0*/  STL.64 [R1+0xe0], R12 ;  /* 0x0000e00c01007387 */ /* 0x000fe20000100a00 */
[----:B------:R-:W-:Y:S01]  /*3adf0*/  MOV R2, R14 ;  /* 0x0000000e00027202 */ /* 0x000fe20000000f00 */
[----:B------:R4:W-:Y:S02]  /*3ae00*/  STL.64 [R1+0xe8], R14 ;  /* 0x0000e80e01007387 */ /* 0x0009e40000100a00 */
[----:B0-----:R-:W-:Y:S01]  /*3ae10*/  IMAD.MOV.U32 R0, RZ, RZ, R15 ;  /* 0x000000ffff007224 */ /* 0x001fe200078e000f */
[----:B------:R-:W-:Y:S01]  /*3ae20*/  MOV R8, R12 ;  /* 0x0000000c00087202 */ /* 0x000fe20000000f00 */
[----:B------:R-:W-:Y:S01]  /*3ae30*/  IMAD.MOV.U32 R3, RZ, RZ, R13 ;  /* 0x000000ffff037224 */ /* 0x000fe200078e000d */
[----:B----4-:R-:W2:Y:S01]  /*3ae40*/  LDL.LU.64 R14, [R1+0x3640] ;  /* 0x00364000010e7983 */ /* 0x010ea20000300a00 */
        /* <DEDUP_REMOVED lines=14> */
[----:B------:R0:W-:Y:S01]  /*3af30*/  STL.64 [R1+0x118], R14 ;  /* 0x0001180e01007387 */ /* 0x0001e20000100a00 */
        /* <DEDUP_REMOVED lines=49> */
[----:B------:R0:W-:Y:S02]  /*3b250*/  STL.64 [R1+0x48], R14 ;  /* 0x0000480e01007387 */ /* 0x0001e40000100a00 */
[----:B------:R-:W-:Y:S01]  /*3b260*/  IMAD.MOV.U32 R9, RZ, RZ, R13 ;  /* 0x000000ffff097224 */ /* 0x000fe200078e000d */
        /* <DEDUP_REMOVED lines=28> */
[----:B------:R-:W1:Y:S01]  /*3b430*/  LDL.LU.64 R6, [R1+0x34d0] ;  /* 0x0034d00001067983 */ /* 0x000e620000300a00 */
[----:B------:R-:W1:Y:S06]  /*3b440*/  LDL.LU.64 R4, [R1+0x34c8] ;  /* 0x0034c80001047983 */ /* 0x000e6c0000300a00 */
[-C--:B-1----:R-:W-:Y:S01]  /*3b450*/  HMMA.16816.F32 R4, R16, R10.reuse, R4 ;  /* 0x0000000a1004723c */ /* 0x082fe20000001804 */
[----:B------:R-:W2:Y:S01]  /*3b460*/  LDL.LU.64 R18, [R1+0x34c0] ;  /* 0x0034c00001127983 */ /* 0x000ea20000300a00 */
[----:B------:R-:W2:Y:S06]  /*3b470*/  LDL.LU.64 R16, [R1+0x34b8] ;  /* 0x0034b80001107983 */ /* 0x000eac0000300a00 */
[-C--:B--2---:R-:W-:Y:S01]  /*3b480*/  HMMA.16816.F32 R16, R20, R10.reuse, R16 ;  /* 0x0000000a1410723c */ /* 0x084fe20000001810 */
[----:B------:R-:W3:Y:S01]  /*3b490*/  LDL.LU.64 R22, [R1+0x34b0] ;  /* 0x0034b00001167983 */ /* 0x000ee20000300a00 */
[----:B------:R-:W3:Y:S06]  /*3b4a0*/  LDL.LU.64 R20, [R1+0x34a8] ;  /* 0x0034a80001147983 */ /* 0x000eec0000300a00 */
[----:B---3--:R-:W-:Y:S11]  /*3b4b0*/  HMMA.16816.F32 R20, R24, R10, R20 ;  /* 0x0000000a1814723c */ /* 0x008ff60000001814 */
[----:B------:R-:W-:Y:S11]  /*3b4c0*/  @!UPT UIADD3 URZ, URZ, URZ, URZ ;  /* 0x0000003f3f3ff290 */ /* 0x000ff6000fffe03f */
[----:B------:R-:W-:Y:S01]  /*3b4d0*/  @!UPT UIADD3 URZ, URZ, URZ, URZ ;  /* 0x0000003f3f3ff290 */ /* 0x000fe2000fffe03f */
[----:B------:R0:W-:Y:S01]  /*3b4e0*/  STL.64 [R1+0xb0], R20 ;  /* 0x0000b01401007387 */ /* 0x0001e20000100a00 */
[----:B------:R1:W-:Y:S02]  /*3b4f0*/  STL.64 [R1+0xb8], R22 ;  /* 0x0000b81601007387 */ /* 0x0003e40000100a00 */
[----:B------:R-:W2:Y:S02]  /*3b500*/  LDL R25, [R1+0x48] ;  /* 0x0000480001197983 */ /* 0x000ea40000100800 */
[----:B------:R-:W-:Y:S01]  /*3b510*/  IMAD.MOV.U32 R26, RZ, RZ, R20 ;  /* 0x000000ffff1a7224 */ /* 0x000fe200078e0014 */
[----:B------:R-:W3:Y:S04]  /*3b520*/  LDL R11, [R1+0x7c] ;  /* 0x00007c00010b7983 */ /* 0x000ee80000100800 */
[----:B------:R-:W4:Y:S04]  /*3b530*/  LDL R10, [R1+0x40] ;  /* 0x00004000010a7983 */ /* 0x000f280000100800 */
[----:B0-----:R-:W4:Y:S04]  /*3b540*/  LDL R21, [R1+0x74] ;  /* 0x0000740001157983 */ /* 0x001f280000100800 */
[----:B-1----:R-:W4:Y:S04]  /*3b550*/  LDL R23, [R1+0x4c] ;  /* 0x00004c0001177983 */ /* 0x002f280000100800 */
[----:B------:R-:W4:Y:S04]  /*3b560*/  LDL R22, [R1+0x70] ;  /* 0x0000700001167983 */ /* 0x000f280000100800 */
[----:B------:R-:W4:Y:S01]  /*3b570*/  LDL R20, [R1+0x78] ;  /* 0x0000780001147983 */ /* 0x000f220000100800 */
[----:B------:R-:W-:-:S02]  /*3b580*/  FMUL R8, R8, c[0x0][0x188] ;  /* 0x0000620008087a20 */ /* 0x000fc40000400000 */
[----:B------:R-:W-:Y:S02]  /*3b590*/  FMUL R3, R3, c[0x0][0x188] ;  /* 0x0000620003037a20 */ /* 0x000fe40000400000 */
[----:B------:R-:W-:Y:S02]  /*3b5a0*/  FMUL R2, R2, c[0x0][0x188] ;  /* 0x0000620002027a20 */ /* 0x000fe40000400000 */
[----:B------:R-:W-:Y:S01]  /*3b5b0*/  FMUL R0, R0, c[0x0][0x188] ;  /* 0x0000620000007a20 */ /* 0x000fe20000400000 */
[----:B------:R-:W-:-:S04]  /*3b5c0*/  FMNMX R27, R8, R3, !PT ;  /* 0x00000003081b7209 */ /* 0x000fc80007800000 */
[----:B------:R-:W-:Y:S01]  /*3b5d0*/  FMNMX R28, R2, R0, !PT ;  /* 0x00000000021c7209 */ /* 0x000fe20007800000 */
[----:B------:R-:W-:Y:S01]  /*3b5e0*/  FMUL R2, R12, c[0x0][0x188] ;  /* 0x000062000c027a20 */ /* 0x000fe20000400000 */
[----:B------:R-:W-:Y:S03]  /*3b5f0*/  STL [R1+0x12c], R27 ;  /* 0x00012c1b01007387 */ /* 0x000fe60000100800 */
[----:B------:R-:W-:Y:S02]  /*3b600*/  STL [R1+0xd4], R28 ;  /* 0x0000d41c01007387 */ /* 0x000fe40000100800 */
[----:B------:R0:W-:Y:S02]  /*3b610*/  STL [R1+0x33d4], R12 ;  /* 0x0033d40c01007387 */ /* 0x0001e40000100800 */
[----:B------:R-:W-:Y:S02]  /*3b620*/  FMUL R9, R9, c[0x0][0x188] ;  /* 0x0000620009097a20 */ /* 0x000fe40000400000 */
[----:B------:R-:W-:Y:S01]  /*3b630*/  FMUL R0, R13, c[0x0][0x188] ;  /* 0x000062000d007a20 */ /* 0x000fe20000400000 */
[----:B0-----:R-:W4:Y:S01]  /*3b640*/  LDL R12, [R1+0x6c] ;  /* 0x00006c00010c7983 */ /* 0x001f220000100800 */
[----:B------:R0:W-:Y:S03]  /*3b650*/  STL [R1+0x33d8], R13 ;  /* 0x0033d80d01007387 */ /* 0x0001e60000100800 */
[----:B------:R-:W-:Y:S01]  /*3b660*/  FMNMX R2, R2, R0, !PT ;  /* 0x0000000002027209 */ /* 0x000fe20007800000 */
[----:B--2---:R-:W-:-:S02]  /*3b670*/  FMUL R8, R25, c[0x0][0x188] ;  /* 0x0000620019087a20 */ /* 0x004fc40000400000 */
[----:B---3--:R-:W-:Y:S02]  /*3b680*/  FMUL R11, R11, c[0x0][0x188] ;  /* 0x000062000b0b7a20 */ /* 0x008fe40000400000 */
[----:B----4-:R-:W-:Y:S02]  /*3b690*/  FMUL R10, R10, c[0x0][0x188] ;  /* 0x000062000a0a7a20 */ /* 0x010fe40000400000 */
[----:B------:R-:W-:Y:S02]  /*3b6a0*/  FMUL R21, R21, c[0x0][0x188] ;  /* 0x0000620015157a20 */ /* 0x000fe40000400000 */
[----:B------:R-:W-:Y:S02]  /*3b6b0*/  FMUL R3, R23, c[0x0][0x188] ;  /* 0x0000620017037a20 */ /* 0x000fe40000400000 */
[----:B------:R-:W-:Y:S02]  /*3b6c0*/  FMUL R22, R22, c[0x0][0x188] ;  /* 0x0000620016167a20 */ /* 0x000fe40000400000 */
[----:B------:R-:W-:Y:S01]  /*3b6d0*/  FMUL R20, R20, c[0x0][0x188] ;  /* 0x0000620014147a20 */ /* 0x000fe20000400000 */
[----:B0-----:R-:W-:-:S02]  /*3b6e0*/  FMNMX R13, R8, R3, !PT ;  /* 0x00000003080d7209 */ /* 0x001fc40007800000 */
[----:B------:R-:W-:Y:S02]  /*3b6f0*/  FMNMX R25, R22, R21, !PT ;  /* 0x0000001516197209 */ /* 0x000fe40007800000 */
[----:B------:R-:W-:Y:S02]  /*3b700*/  FMNMX R24, R20, R11, !PT ;  /* 0x0000000b14187209 */ /* 0x000fe40007800000 */
[----:B------:R-:W-:Y:S01]  /*3b710*/  FMNMX R23, R10, R9, !PT ;  /* 0x000000090a177209 */ /* 0x000fe20007800000 */
[----:B------:R-:W2:Y:S04]  /*3b720*/  LDL R20, [R1+0xa0] ;  /* 0x0000a00001147983 */ /* 0x000ea80000100800 */
[----:B------:R-:W3:Y:S04]  /*3b730*/  LDL R11, [R1+0xa4] ;  /* 0x0000a400010b7983 */ /* 0x000ee80000100800 */
[----:B------:R-:W4:Y:S04]  /*3b740*/  LDL R10, [R1+0xa8] ;  /* 0x0000a800010a7983 */ /* 0x000f280000100800 */
[----:B------:R-:W2:Y:S04]  /*3b750*/  LDL R9, [R1+0xac] ;  /* 0x0000ac0001097983 */ /* 0x000ea80000100800 */
[----:B------:R-:W2:Y:S04]  /*3b760*/  LDL R8, [R1+0x60] ;  /* 0x0000600001087983 */ /* 0x000ea80000100800 */
[----:B------:R-:W2:Y:S01]  /*3b770*/  LDL R3, [R1+0x64] ;  /* 0x0000640001037983 */ /* 0x000ea20000100800 */
[----:B------:R0:W-:Y:S02]  /*3b780*/  STL [R1+0x108], R13 ;  /* 0x0001080d01007387 */ /* 0x0001e40000100800 */
[----:B------:R-:W-:Y:S02]  /*3b790*/  STL [R1+0x124], R25 ;  /* 0x0001241901007387 */ /* 0x000fe40000100800 */
[----:B------:R-:W2:Y:S02]  /*3b7a0*/  LDL R0, [R1+0x68] ;  /* 0x0000680001007983 */ /* 0x000ea40000100800 */
[----:B------:R-:W-:-:S02]  /*3b7b0*/  FMUL R22, R14, c[0x0][0x188] ;  /* 0x000062000e167a20 */ /* 0x000fc40000400000 */
[----:B------:R-:W-:Y:S01]  /*3b7c0*/  FMUL R21, R15, c[0x0][0x188] ;  /* 0x000062000f157a20 */ /* 0x000fe20000400000 */
[----:B0-----:R-:W4:Y:S01]  /*3b7d0*/  LDL R13, [R1+0x110] ;  /* 0x00011000010d7983 */ /* 0x001f220000100800 */
[----:B------:R-:W-:Y:S02]  /*3b7e0*/  STL [R1+0x104], R2 ;  /* 0x0001040201007387 */ /* 0x000fe40000100800 */
[----:B------:R-:W-:Y:S02]  /*3b7f0*/  STL [R1+0x120], R24 ;  /* 0x0001201801007387 */ /* 0x000fe40000100800 */
[----:B------:R-:W-:Y:S01]  /*3b800*/  STL [R1+0x10c], R23 ;  /* 0x00010c1701007387 */ /* 0x000fe20000100800 */
[----:B------:R0:W-:Y:S04]  /*3b810*/  STL [R1+0x33dc], R14 ;  /* 0x0033dc0e01007387 */ /* 0x0001e80000100800 */
[----:B0-----:R-:W4:Y:S01]  /*3b820*/  LDL R14, [R1+0x38] ;  /* 0x00003800010e7983 */ /* 0x001f220000100800 */
[----:B------:R0:W-:Y:S03]  /*3b830*/  STL [R1+0x33e0], R15 ;  /* 0x0033e00f01007387 */ /* 0x0001e60000100800 */
[----:B0-----:R-:W4:Y:S01]  /*3b840*/  LDL R15, [R1+0x34] ;  /* 0x00003400010f7983 */ /* 0x001f220000100800 */
[----:B--2---:R-:W-:-:S02]  /*3b850*/  FMUL R2, R0, c[0x0][0x188] ;  /* 0x0000620000027a20 */ /* 0x004fc40000400000 */
[----:B------:R-:W-:Y:S01]  /*3b860*/  FMUL R0, R12, c[0x0][0x188] ;  /* 0x000062000c007a20 */ /* 0x000fe20000400000 */
[----:B------:R-:W-:Y:S02]  /*3b870*/  FMNMX R12, R22, R21, !PT ;  /* 0x00000015160c7209 */ /* 0x000fe40007800000 */
[----:B------:R-:W2:Y:S01]  /*3b880*/  LDL R21, [R1+0x30] ;  /* 0x0000300001157983 */ /* 0x000ea20000100800 */
[----:B------:R-:W-:Y:S02]  /*3b890*/  FMUL R20, R20, c[0x0][0x188] ;  /* 0x0000620014147a20 */ /* 0x000fe40000400000 */
[----:B---3--:R-:W-:Y:S02]  /*3b8a0*/  FMUL R11, R11, c[0x0][0x188] ;  /* 0x000062000b0b7a20 */ /* 0x008fe40000400000 */
[----:B----4-:R-:W-:Y:S02]  /*3b8b0*/  FMUL R10, R10, c[0x0][0x188] ;  /* 0x000062000a0a7a20 */ /* 0x010fe40000400000 */
[----:B------:R-:W-:-:S02]  /*3b8c0*/  FMUL R9, R9, c[0x0][0x188] ;  /* 0x0000620009097a20 */ /* 0x000fc40000400000 */
[----:B------:R-:W-:Y:S02]  /*3b8d0*/  FMUL R8, R8, c[0x0][0x188] ;  /* 0x0000620008087a20 */ /* 0x000fe40000400000 */
[----:B------:R-:W-:Y:S01]  /*3b8e0*/  FMUL R3, R3, c[0x0][0x188] ;  /* 0x0000620003037a20 */ /* 0x000fe20000400000 */
[----:B------:R-:W-:Y:S02]  /*3b8f0*/  FMNMX R11, R20, R11, !PT ;  /* 0x0000000b140b7209 */ /* 0x000fe40007800000 */
[----:B------:R-:W-:Y:S01]  /*3b900*/  FMNMX R9, R10, R9, !PT ;  /* 0x000000090a097209 */ /* 0x000fe20007800000 */
[----:B------:R0:W-:Y:S01]  /*3b910*/  STL [R1+0x100], R12 ;  /* 0x0001000c01007387 */ /* 0x0001e20000100800 */
[----:B------:R-:W-:Y:S02]  /*3b920*/  FMNMX R3, R8, R3, !PT ;  /* 0x0000000308037209 */ /* 0x000fe40007800000 */
[----:B------:R-:W-:Y:S01]  /*3b930*/  FMNMX R0, R2, R0, !PT ;  /* 0x0000000002007209 */ /* 0x000fe20007800000 */
[----:B------:R-:W-:Y:S01]  /*3b940*/  STL [R1+0xdc], R11 ;  /* 0x0000dc0b01007387 */ /* 0x000fe20000100800 */
[----:B------:R1:W-:Y:S01]  /*3b950*/  STL [R1+0x14], R9 ;  /* 0x0000140901007387 */ /* 0x0003e20000100800 */
[----:B------:R-:W-:-:S03]  /*3b960*/  FMUL R8, R4, c[0x0][0x188] ;  /* 0x0000620004087a20 */ /* 0x000fc60000400000 */
[----:B0-----:R-:W3:Y:S01]  /*3b970*/  LDL R12, [R1+0x2c] ;  /* 0x00002c00010c7983 */ /* 0x001ee20000100800 */
[----:B------:R0:W-:Y:S02]  /*3b980*/  STL [R1+0x10], R3 ;  /* 0x0000100301007387 */ /* 0x0001e40000100800 */
[----:B------:R-:W-:Y:S02]  /*3b990*/  STL [R1+0xc], R0 ;  /* 0x00000c0001007387 */ /* 0x000fe40000100800 */
[----:B-1----:R-:W-:Y:S02]  /*3b9a0*/  FMUL R9, R29, c[0x0][0x188] ;  /* 0x000062001d097a20 */ /* 0x002fe40000400000 */
[----:B------:R-:W-:Y:S01]  /*3b9b0*/  FMUL R10, R14, c[0x0][0x188] ;  /* 0x000062000e0a7a20 */ /* 0x000fe20000400000 */
[----:B------:R-:W4:Y:S01]  /*3b9c0*/  LDL.LU R29, [R1+0x34a0] ;  /* 0x0034a000011d7983 */ /* 0x000f220000300800 */
[----:B------:R1:W-:Y:S02]  /*3b9d0*/  STL [R1+0x33cc], R4 ;  /* 0x0033cc0401007387 */ /* 0x0003e40000100800 */
[----:B------:R-:W-:-:S02]  /*3b9e0*/  FMUL R11, R15, c[0x0][0x188] ;  /* 0x000062000f0b7a20 */ /* 0x000fc40000400000 */
[----:B0-----:R-:W-:Y:S01]  /*3b9f0*/  FMUL R3, R5, c[0x0][0x188] ;  /* 0x0000620005037a20 */ /* 0x001fe20000400000 */
[----:B------:R-:W-:Y:S01]  /*3ba00*/  FMNMX R15, R10, R9, !PT ;  /* 0x000000090a0f7209 */ /* 0x000fe20007800000 */
[----:B-1----:R-:W3:Y:S01]  /*3ba10*/  LDL R4, [R1+0x28] ;  /* 0x0000280001047983 */ /* 0x002ee20000100800 */
[----:B------:R0:W-:Y:S02]  /*3ba20*/  STL [R1+0x33d0], R5 ;  /* 0x0033d00501007387 */ /* 0x0001e40000100800 */
[----:B------:R-:W-:Y:S01]  /*3ba30*/  FMNMX R14, R8, R3, !PT ;  /* 0x00000003080e7209 */ /* 0x000fe20007800000 */
[----:B------:R-:W-:Y:S01]  /*3ba40*/  FMUL R2, R6, c[0x0][0x188] ;  /* 0x0000620006027a20 */ /* 0x000fe20000400000 */
[----:B0-----:R-:W3:Y:S01]  /*3ba50*/  LDL R5, [R1+0x8c] ;  /* 0x00008c0001057983 */ /* 0x001ee20000100800 */
[----:B------:R-:W-:Y:S02]  /*3ba60*/  STL [R1+0x33e4], R6 ;  /* 0x0033e40601007387 */ /* 0x000fe40000100800 */
[----:B------:R0:W-:Y:S02]  /*3ba70*/  STL [R1+0x33e8], R7 ;  /* 0x0033e80701007387 */ /* 0x0001e40000100800 */
[----:B------:R-:W3:Y:S01]  /*3ba80*/  LDL R10, [R1+0x11c] ;  /* 0x00011c00010a7983 */ /* 0x000ee20000100800 */
[----:B------:R-:W3:Y:S04]  /*3ba90*/  LDL R8, [R1+0x118] ;  /* 0x0001180001087983 */ /* 0x000ee80000100800 */
[----:B------:R-:W3:Y:S01]  /*3baa0*/  LDL R9, [R1+0x88] ;  /* 0x0000880001097983 */ /* 0x000ee20000100800 */
[----:B------:R-:W-:-:S03]  /*3bab0*/  FMUL R0, R7, c[0x0][0x188] ;  /* 0x0000620007007a20 */ /* 0x000fc60000400000 */
[----:B------:R-:W3:Y:S04]  /*3bac0*/  LDL R3, [R1+0x20] ;  /* 0x0000200001037983 */ /* 0x000ee80000100800 */
[----:B0-----:R-:W3:Y:S01]  /*3bad0*/  LDL R7, [R1+0x24] ;  /* 0x0000240001077983 */ /* 0x001ee20000100800 */
[----:B--2---:R-:W-:-:S05]  /*3bae0*/  FMUL R20, R21, c[0x0][0x188] ;  /* 0x0000620015147a20 */ /* 0x004fca0000400000 */
[----:B------:R-:W-:Y:S02]  /*3baf0*/  FMNMX R6, R20, R11, !PT ;  /* 0x0000000b14067209 */ /* 0x000fe40007800000 */
[----:B------:R-:W2:Y:S04]  /*3bb00*/  LDL R20, [R1+0x80] ;  /* 0x0000800001147983 */ /* 0x000ea80000100800 */
[----:B------:R-:W2:Y:S01]  /*3bb10*/  LDL R11, [R1+0x84] ;  /* 0x00008400010b7983 */ /* 0x000ea20000100800 */
[----:B------:R-:W-:Y:S02]  /*3bb20*/  FMUL R22, R13, c[0x0][0x188] ;  /* 0x000062000d167a20 */ /* 0x000fe40000400000 */
[----:B----4-:R-:W-:Y:S01]  /*3bb30*/  FMUL R21, R29, c[0x0][0x188] ;  /* 0x000062001d157a20 */ /* 0x010fe20000400000 */
[----:B------:R-:W-:-:S04]  /*3bb40*/  FMNMX R29, R2, R0, !PT ;  /* 0x00000000021d7209 */ /* 0x000fc80007800000 */
[----:B------:R-:W-:Y:S01]  /*3bb50*/  FMNMX R13, R22, R21, !PT ;  /* 0x00000015160d7209 */ /* 0x000fe20007800000 */
[----:B---3--:R-:W-:-:S04]  /*3bb60*/  FMUL R0, R12, c[0x0][0x188] ;  /* 0x000062000c007a20 */ /* 0x008fc80000400000 */
[----:B------:R-:W-:Y:S01]  /*3bb70*/  STL [R1+0x3464], R13 ;  /* 0x0034640d01007387 */ /* 0x000fe20000100800 */
[----:B------:R-:W-:Y:S02]  /*3bb80*/  FMUL R2, R4, c[0x0][0x188] ;  /* 0x0000620004027a20 */ /* 0x000fe40000400000 */
[----:B------:R-:W-:Y:S02]  /*3bb90*/  FMUL R21, R10, c[0x0][0x188] ;  /* 0x000062000a157a20 */ /* 0x000fe40000400000 */
[----:B------:R-:W-:Y:S02]  /*3bba0*/  FMUL R22, R8, c[0x0][0x188] ;  /* 0x0000620008167a20 */ /* 0x000fe40000400000 */
[----:B------:R-:W-:Y:S02]  /*3bbb0*/  FMUL R10, R9, c[0x0][0x188] ;  /* 0x00006200090a7a20 */ /* 0x000fe40000400000 */
[----:B------:R-:W-:Y:S02]  /*3bbc0*/  FMUL R9, R5, c[0x0][0x188] ;  /* 0x0000620005097a20 */ /* 0x000fe40000400000 */
[----:B------:R-:W-:Y:S01]  /*3bbd0*/  FMUL R8, R3, c[0x0][0x188] ;  /* 0x0000620003087a20 */ /* 0x000fe20000400000 */
[----:B------:R-:W3:Y:S01]  /*3bbe0*/  LDL R5, [R1+0x54] ;  /* 0x0000540001057983 */ /* 0x000ee20000100800 */
[----:B------:R-:W-:Y:S01]  /*3bbf0*/  FMNMX R12, R22, R21, !PT ;  /* 0x00000015160c7209 */ /* 0x000fe20007800000 */
[----:B------:R-:W-:Y:S01]  /*3bc00*/  FMUL R3, R7, c[0x0][0x188] ;  /* 0x0000620007037a20 */ /* 0x000fe20000400000 */
[----:B------:R-:W-:-:S03]  /*3bc10*/  FMNMX R4, R10, R9, !PT ;  /* 0x000000090a047209 */ /* 0x000fc60007800000 */
[----:B------:R-:W-:Y:S01]  /*3bc20*/  STL [R1+0x3468], R12 ;  /* 0x0034680c01007387 */ /* 0x000fe20000100800 */
[----:B------:R-:W4:Y:S01]  /*3bc30*/  LDL R10, [R1+0x90] ;  /* 0x00009000010a7983 */ /* 0x000f220000100800 */
[----:B------:R-:W-:Y:S01]  /*3bc40*/  FMNMX R2, R2, R0, !PT ;  /* 0x0000000002027209 */ /* 0x000fe20007800000 */
[----:B--2---:R-:W-:Y:S02]  /*3bc50*/  FMUL R20, R20, c[0x0][0x188] ;  /* 0x0000620014147a20 */ /* 0x004fe40000400000 */
[----:B------:R-:W-:-:S05]  /*3bc60*/  FMUL R11, R11, c[0x0][0x188] ;  /* 0x000062000b0b7a20 */ /* 0x000fca0000400000 */
[----:B------:R-:W-:-:S05]  /*3bc70*/  FMNMX R7, R20, R11, !PT ;  /* 0x0000000b14077209 */ /* 0x000fca0007800000 */
[----:B------:R-:W-:Y:S01]  /*3bc80*/  STL [R1+0x140], R7 ;  /* 0x0001400701007387 */ /* 0x000fe20000100800 */
[----:B------:R-:W2:Y:S02]  /*3bc90*/  LDL R9, [R1+0x94] ;  /* 0x0000940001097983 */ /* 0x000ea40000100800 */
[----:B------:R0:W-:Y:S02]  /*3bca0*/  STL [R1+0x13c], R4 ;  /* 0x00013c0401007387 */ /* 0x0001e40000100800 */
[----:B0-----:R-:W-:Y:S02]  /*3bcb0*/  FMNMX R4, R8, R3, !PT ;  /* 0x0000000308047209 */ /* 0x001fe40007800000 */
[----:B------:R-:W2:Y:S04]  /*3bcc0*/  LDL R8, [R1+0x98] ;  /* 0x0000980001087983 */ /* 0x000ea80000100800 */
[----:B------:R-:W2:Y:S01]  /*3bcd0*/  LDL R3, [R1+0x9c] ;  /* 0x00009c0001037983 */ /* 0x000ea20000100800 */
[----:B------:R0:W-:Y:S02]  /*3bce0*/  STL [R1+0x346c], R4 ;  /* 0x00346c0401007387 */ /* 0x0001e40000100800 */
[----:B------:R-:W2:Y:S02]  /*3bcf0*/  LDL R0, [R1+0x50] ;  /* 0x0000500001007983 */ /* 0x000ea40000100800 */
[----:B------:R-:W-:-:S02]  /*3bd00*/  FMUL R22, R16, c[0x0][0x188] ;  /* 0x0000620010167a20 */ /* 0x000fc40000400000 */
[----:B------:R-:W-:Y:S01]  /*3bd10*/  FMUL R21, R17, c[0x0][0x188] ;  /* 0x0000620011157a20 */ /* 0x000fe20000400000 */
[----:B0-----:R-:W4:Y:S01]  /*3bd20*/  LDL.LU R4, [R1+0x104] ;  /* 0x0001040001047983 */ /* 0x001f220000300800 */
[----:B------:R-:W-:Y:S02]  /*3bd30*/  STL [R1+0x18c], R2 ;  /* 0x00018c0201007387 */ /* 0x000fe40000100800 */
[----:B------:R-:W4:Y:S02]  /*3bd40*/  LDL.LU R12, [R1+0x100] ;  /* 0x00010000010c7983 */ /* 0x000f240000300800 */
[----:B------:R-:W4:Y:S01]  /*3bd50*/  LDL.LU R13, [R1+0xdc] ;  /* 0x0000dc00010d7983 */ /* 0x000f220000300800 */
[----:B------:R-:W4:Y:S01]  /*3bd60*/  LDL.LU R7, [R1+0xc] ;  /* 0x00000c0001077983 */ /* 0x000f220000300800 */
[----:B------:R0:W-:Y:S02]  /*3bd70*/  STL [R1+0x33c4], R16 ;  /* 0x0033c41001007387 */ /* 0x0001e40000100800 */
[----:B------:R-:W-:-:S02]  /*3bd80*/  FMUL R20, R18, c[0x0][0x188] ;  /* 0x0000620012147a20 */ /* 0x000fc40000400000 */
[----:B------:R-:W-:Y:S01]  /*3bd90*/  FMUL R11, R19, c[0x0][0x188] ;  /* 0x00006200130b7a20 */ /* 0x000fe20000400000 */
[----:B0-----:R-:W4:Y:S01]  /*3bda0*/  LDL R16, [R1+0xfc] ;  /* 0x0000fc0001107983 */ /* 0x001f220000100800 */
[----:B------:R0:W-:Y:S03]  /*3bdb0*/  STL [R1+0x33c8], R17 ;  /* 0x0033c81101007387 */ /* 0x0001e60000100800 */
[----:B0-----:R-:W4:Y:S01]  /*3bdc0*/  LDL R17, [R1+0xf8] ;  /* 0x0000f80001117983 */ /* 0x001f220000100800 */
[----:B------:R0:W-:Y:S03]  /*3bdd0*/  STL [R1+0x33ec], R18 ;  /* 0x0033ec1201007387 */ /* 0x0001e60000100800 */
[----:B0-----:R-:W4:Y:S01]  /*3bde0*/  LDL.LU R18, [R1+0x10] ;  /* 0x0000100001127983 */ /* 0x001f220000300800 */
[----:B------:R0:W-:Y:S03]  /*3bdf0*/  STL [R1+0x33f0], R19 ;  /* 0x0033f01301007387 */ /* 0x0001e60000100800 */
[----:B0-----:R-:W4:Y:S01]  /*3be00*/  LDL.LU R19, [R1+0x14] ;  /* 0x0000140001137983 */ /* 0x001f220000300800 */
[----:B--2---:R-:W-:-:S02]  /*3be10*/  FMUL R2, R0, c[0x0][0x188] ;  /* 0x0000620000027a20 */ /* 0x004fc40000400000 */
[----:B---3--:R-:W-:Y:S01]  /*3be20*/  FMUL R0, R5, c[0x0][0x188] ;  /* 0x0000620005007a20 */ /* 0x008fe20000400000 */
[----:B------:R-:W-:Y:S02]  /*3be30*/  FMNMX R5, R22, R21, !PT ;  /* 0x0000001516057209 */ /* 0x000fe40007800000 */
[----:B------:R-:W2:Y:S04]  /*3be40*/  LDL R22, [R1+0xf0] ;  /* 0x0000f00001167983 */ /* 0x000ea80000100800 */
[----:B------:R-:W3:Y:S01]  /*3be50*/  LDL R21, [R1+0xf4] ;  /* 0x0000f40001157983 */ /* 0x000ee20000100800 */
[----:B------:R0:W-:Y:S02]  /*3be60*/  STL [R1+0x130], R5 ;  /* 0x0001300501007387 */ /* 0x0001e40000100800 */
[----:B0-----:R-:W-:-:S02]  /*3be70*/  FMNMX R5, R20, R11, !PT ;  /* 0x0000000b14057209 */ /* 0x001fc40007800000 */
[----:B------:R-:W3:Y:S04]  /*3be80*/  LDL R20, [R1+0x58] ;  /* 0x0000580001147983 */ /* 0x000ee80000100800 */
[----:B------:R-:W3:Y:S01]  /*3be90*/  LDL R11, [R1+0x5c] ;  /* 0x00005c00010b7983 */ /* 0x000ee20000100800 */
[----:B----4-:R-:W-:Y:S02]  /*3bea0*/  FMUL R10, R10, c[0x0][0x188] ;  /* 0x000062000a0a7a20 */ /* 0x010fe40000400000 */
[----:B------:R-:W-:Y:S02]  /*3beb0*/  FMUL R9, R9, c[0x0][0x188] ;  /* 0x0000620009097a20 */ /* 0x000fe40000400000 */
[----:B------:R-:W-:Y:S02]  /*3bec0*/  FMUL R8, R8, c[0x0][0x188] ;  /* 0x0000620008087a20 */ /* 0x000fe40000400000 */
[----:B------:R-:W-:Y:S01]  /*3bed0*/  FMUL R3, R3, c[0x0][0x188] ;  /* 0x0000620003037a20 */ /* 0x000fe20000400000 */
[----:B------:R0:W-:Y:S01]  /*3bee0*/  STL [R1+0x188], R5 ;  /* 0x0001880501007387 */ /* 0x0001e20000100800 */
[----:B------:R-:W-:-:S03]  /*3bef0*/  FMNMX R9, R10, R9, !PT ;  /* 0x000000090a097209 */ /* 0x000fc60007800000 */
[----:B------:R-:W-:Y:S02]  /*3bf00*/  FMNMX R3, R8, R3, !PT ;  /* 0x0000000308037209 */ /* 0x000fe40007800000 */
[----:B0-----:R-:W-:Y:S01]  /*3bf10*/  FMNMX R5, R2, R0, !PT ;  /* 0x0000000002057209 */ /* 0x001fe20007800000 */
[----:B------:R-:W-:Y:S04]  /*3bf20*/  STL [R1+0x128], R9 ;  /* 0x0001280901007387 */ /* 0x000fe80000100800 */
[----:B------:R0:W-:Y:S01]  /*3bf30*/  STL [R1+0x3470], R5 ;  /* 0x0034700501007387 */ /* 0x0001e20000100800 */
[----:B------:R3:W-:Y:S03]  /*3bf40*/  STL [R1+0x184], R3 ;  /* 0x0001840301007387 */ /* 0x0007e60000100800 */
[----:B0-----:R-:W4:Y:S01]  /*3bf50*/  LDL.LU R5, [R1+0x108] ;  /* 0x0001080001057983 */ /* 0x001f220000300800 */
[----:B--2---:R-:W-:-:S02]  /*3bf60*/  FMUL R0, R22, c[0x0][0x188] ;  /* 0x0000620016007a20 */ /* 0x004fc40000400000 */
[----:B---3--:R-:W-:Y:S02]  /*3bf70*/  FMUL R3, R20, c[0x0][0x188] ;  /* 0x0000620014037a20 */ /* 0x008fe40000400000 */
[----:B------:R-:W-:-:S03]  /*3bf80*/  FMUL R2, R11, c[0x0][0x188] ;  /* 0x000062000b027a20 */ /* 0x000fc60000400000 */
[----:B------:R0:W-:Y:S02]  /*3bf90*/  STL [R1+0xcc], R3 ;  /* 0x0000cc0301007387 */ /* 0x0001e40000100800 */
[----:B------:R1:W-:Y:S02]  /*3bfa0*/  STL [R1+0xc8], R2 ;  /* 0x0000c80201007387 */ /* 0x0003e40000100800 */
[----:B------:R2:W-:Y:S02]  /*3bfb0*/  STL [R1+0xc4], R0 ;  /* 0x0000c40001007387 */ /* 0x0005e40000100800 */
[----:B0-----:R-:W-:Y:S02]  /*3bfc0*/  FMUL R3, R21, c[0x0][0x188] ;  /* 0x0000620015037a20 */ /* 0x001fe40000400000 */
[----:B-1----:R-:W-:Y:S02]  /*3bfd0*/  FMUL R2, R17, c[0x0][0x188] ;  /* 0x0000620011027a20 */ /* 0x002fe40000400000 */
[----:B--2---:R-:W-:-:S02]  /*3bfe0*/  FMUL R0, R16, c[0x0][0x188] ;  /* 0x0000620010007a20 */ /* 0x004fc40000400000 */
[----:B------:R-:W-:Y:S01]  /*3bff0*/  FMUL R16, R26, c[0x0][0x188] ;  /* 0x000062001a107a20 */ /* 0x000fe20000400000 */
[----:B------:R-:W-:Y:S01]  /*3c000*/  STL [R1+0xc0], R3 ;  /* 0x0000c00301007387 */ /* 0x000fe20000100800 */
[----:B------:R-:W-:Y:S03]  /*3c010*/  STL [R1+0x1c], R2 ;  /* 0x00001c0201007387 */ /* 0x000fe60000100800 */
[----:B------:R0:W-:Y:S02]  /*3c020*/  STL [R1+0x3488], R16 ;  /* 0x0034881001007387 */ /* 0x0001e40000100800 */
[----:B------:R-:W-:Y:S01]  /*3c030*/  STL [R1+0x18], R0 ;  /* 0x0000180001007387 */ /* 0x000fe20000100800 */
[----:B0-----:R-:W2:Y:S04]  /*3c040*/  LDL.LU R16, [R1+0x1c] ;  /* 0x00001c0001107983 */ /* 0x001ea80000300800 */
[----:B------:R-:W0:Y:S04]  /*3c050*/  SHFL.BFLY PT, R0, R27, 0x2, 0x1f ;  /* 0x0c401f001b007f89 */ /* 0x000e2800000e0000 */
[----:B------:R-:W1:Y:S04]  /*3c060*/  SHFL.BFLY PT, R2, R28, 0x2, 0x1f ;  /* 0x0c401f001c027f89 */ /* 0x000e6800000e0000 */
[----:B--2---:R2:W-:Y:S04]  /*3c070*/  STL [R1+0x3490], R16 ;  /* 0x0034901001007387 */ /* 0x0045e80000100800 */
[----:B--2---:R-:W2:Y:S04]  /*3c080*/  LDL.LU R16, [R1+0xc4] ;  /* 0x0000c40001107983 */ /* 0x004ea80000300800 */
[----:B------:R-:W3:Y:S04]  /*3c090*/  SHFL.BFLY PT, R3, R25, 0x2, 0x1f ;  /* 0x0c401f0019037f89 */ /* 0x000ee800000e0000 */
[----:B--2---:R2:W-:Y:S01]  /*3c0a0*/  STL [R1+0x3498], R16 ;  /* 0x0034981001007387 */ /* 0x0045e20000100800 */
[----:B------:R-:W3:Y:S03]  /*3c0b0*/  LDL R17, [R1+0xb4] ;  /* 0x0000b40001117983 */ /* 0x000ee60000100800 */
[----:B--2---:R-:W2:Y:S01]  /*3c0c0*/  LDL.LU R16, [R1+0xcc] ;  /* 0x0000cc0001107983 */ /* 0x004ea20000300800 */
[----:B0-----:R0:W-:Y:S03]  /*3c0d0*/  STL [R1+0x3480], R0 ;  /* 0x0034800001007387 */ /* 0x0011e60000100800 */
[----:B0-----:R-:W2:Y:S01]  /*3c0e0*/  LDL R0, [R1+0xb8] ;  /* 0x0000b80001007983 */ /* 0x001ea20000100800 */
[----:B-1----:R0:W-:Y:S03]  /*3c0f0*/  STL [R1+0x347c], R2 ;  /* 0x00347c0201007387 */ /* 0x0021e60000100800 */
[----:B0-----:R-:W2:Y:S04]  /*3c100*/  LDL.LU R2, [R1+0x12c] ;  /* 0x00012c0001027983 */ /* 0x001ea80000300800 */
[----:B--2---:R0:W-:Y:S04]  /*3c110*/  STL [R1+0x3484], R2 ;  /* 0x0034840201007387 */ /* 0x0041e80000100800 */
[----:B0-----:R-:W2:Y:S01]  /*3c120*/  LDL R2, [R1+0xbc] ;  /* 0x0000bc0001027983 */ /* 0x001ea20000100800 */
[----:B---3--:R0:W-:Y:S03]  /*3c130*/  STL [R1+0x3478], R3 ;  /* 0x0034780301007387 */ /* 0x0081e60000100800 */
[----:B0-----:R-:W3:Y:S04]  /*3c140*/  LDL.LU R3, [R1+0xd4] ;  /* 0x0000d40001037983 */ /* 0x001ee80000300800 */
[----:B---3--:R0:W-:Y:S04]  /*3c150*/  STL [R1+0x348c], R3 ;  /* 0x00348c0301007387 */ /* 0x0081e80000100800 */
[----:B0-----:R-:W3:Y:S04]  /*3c160*/  LDL.LU R3, [R1+0x18] ;  /* 0x0000180001037983 */ /* 0x001ee80000300800 */
[----:B---3--:R0:W-:Y:S04]  /*3c170*/  STL [R1+0x3494], R3 ;  /* 0x0034940301007387 */ /* 0x0081e80000100800 */
[----:B0-----:R-:W3:Y:S04]  /*3c180*/  LDL.LU R3, [R1+0xc0] ;  /* 0x0000c00001037983 */ /* 0x001ee80000300800 */
[----:B------:R-:W0:Y:S04]  /*3c190*/  SHFL.BFLY PT, R8, R24, 0x2, 0x1f ;  /* 0x0c401f0018087f89 */ /* 0x000e2800000e0000 */
[----:B---3--:R1:W-:Y:S04]  /*3c1a0*/  STL [R1+0x349c], R3 ;  /* 0x00349c0301007387 */ /* 0x0083e80000100800 */
[----:B-1----:R-:W3:Y:S01]  /*3c1b0*/  LDL.LU R3, [R1+0xc8] ;  /* 0x0000c80001037983 */ /* 0x002ee20000300800 */
[----:B0-----:R0:W-:Y:S03]  /*3c1c0*/  STL [R1+0x3474], R8 ;  /* 0x0034740801007387 */ /* 0x0011e60000100800 */
[----:B0-----:R-:W2:Y:S01]  /*3c1d0*/  LDL.LU R8, [R1+0x124] ;  /* 0x0001240001087983 */ /* 0x001ea20000300800 */
[----:B---3--:R-:W-:-:S03]  /*3c1e0*/  FMNMX R16, R16, R3, !PT ;  /* 0x0000000310107209 */ /* 0x008fc60007800000 */
[----:B------:R-:W3:Y:S02]  /*3c1f0*/  LDL.LU R3, [R1+0x349c] ;  /* 0x00349c0001037983 */ /* 0x000ee40000300800 */
[----:B------:R0:W-:Y:S02]  /*3c200*/  STL [R1+0x17c], R16 ;  /* 0x00017c1001007387 */ /* 0x0001e40000100800 */
[----:B0-----:R-:W3:Y:S02]  /*3c210*/  LDL.LU R16, [R1+0x3498] ;  /* 0x0034980001107983 */ /* 0x001ee40000300800 */
[----:B---3--:R-:W-:Y:S02]  /*3c220*/  FMNMX R16, R16, R3, !PT ;  /* 0x0000000310107209 */ /* 0x008fe40007800000 */
[----:B------:R-:W3:Y:S03]  /*3c230*/  LDL.LU R3, [R1+0x3494] ;  /* 0x0034940001037983 */ /* 0x000ee60000300800 */
[----:B------:R0:W-:Y:S02]  /*3c240*/  STL [R1+0x178], R16 ;  /* 0x0001781001007387 */ /* 0x0001e40000100800 */
[----:B0-----:R-:W3:Y:S02]  /*3c250*/  LDL.LU R16, [R1+0x3490] ;  /* 0x0034900001107983 */ /* 0x001ee40000300800 */
[----:B---3--:R-:W-:-:S02]  /*3c260*/  FMNMX R16, R16, R3, !PT ;  /* 0x0000000310107209 */ /* 0x008fc40007800000 */
[----:B------:R-:W3:Y:S03]  /*3c270*/  LDL.LU R3, [R1+0x348c] ;  /* 0x00348c0001037983 */ /* 0x000ee60000300800 */
[----:B------:R0:W-:Y:S02]  /*3c280*/  STL [R1+0x16c], R16 ;  /* 0x00016c1001007387 */ /* 0x0001e40000100800 */
[----:B0-----:R-:W3:Y:S01]  /*3c290*/  LDL.LU R16, [R1+0x3488] ;  /* 0x0034880001107983 */ /* 0x001ee20000300800 */
[----:B------:R-:W-:Y:S02]  /*3c2a0*/  FMUL R17, R17, c[0x0][0x188] ;  /* 0x0000620011117a20 */ /* 0x000fe40000400000 */
[----:B------:R-:W-:Y:S02]  /*3c2b0*/  FMUL R0, R0, c[0x0][0x188] ;  /* 0x0000620000007a20 */ /* 0x000fe40000400000 */
[----:B--2---:R-:W-:-:S05]  /*3c2c0*/  FMUL R2, R2, c[0x0][0x188] ;  /* 0x0000620002027a20 */ /* 0x004fca0000400000 */
[----:B------:R-:W-:Y:S02]  /*3c2d0*/  FMNMX R0, R0, R2, !PT ;  /* 0x0000000200007209 */ /* 0x000fe40007800000 */
[----:B---3--:R-:W-:Y:S02]  /*3c2e0*/  FMNMX R16, R16, R17, !PT ;  /* 0x0000001110107209 */ /* 0x008fe40007800000 */
[----:B------:R-:W2:Y:S03]  /*3c2f0*/  LDL.LU R17, [R1+0x140] ;  /* 0x0001400001117983 */ /* 0x000ea60000300800 */
[----:B------:R0:W-:Y:S02]  /*3c300*/  STL [R1+0x170], R16 ;  /* 0x0001701001007387 */ /* 0x0001e40000100800 */
[----:B0-----:R-:W3:Y:S01]  /*3c310*/  LDL.LU R16, [R1+0x13c] ;  /* 0x00013c0001107983 */ /* 0x001ee20000300800 */
[----:B------:R-:W2:Y:S02]  /*3c320*/  LDL.LU R2, [R1+0x3484] ;  /* 0x0034840001027983 */ /* 0x000ea40000300800 */
[----:B------:R0:W-:Y:S02]  /*3c330*/  STL [R1+0x174], R0 ;  /* 0x0001740001007387 */ /* 0x0001e40000100800 */
[----:B0-----:R-:W2:Y:S02]  /*3c340*/  LDL.LU R0, [R1+0x3480] ;  /* 0x0034800001007983 */ /* 0x001ea40000300800 */
[----:B--2---:R-:W-:-:S02]  /*3c350*/  FMNMX R0, R2, R0, !PT ;  /* 0x0000000002007209 */ /* 0x004fc40007800000 */
[----:B------:R-:W2:Y:S03]  /*3c360*/  LDL.LU R2, [R1+0x347c] ;  /* 0x00347c0001027983 */ /* 0x000ea60000300800 */
[----:B------:R0:W-:Y:S02]  /*3c370*/  STL [R1+0xd8], R0 ;  /* 0x0000d80001007387 */ /* 0x0001e40000100800 */
[----:B0-----:R-:W3:Y:S01]  /*3c380*/  LDL.LU R0, [R1+0x10c] ;  /* 0x00010c0001007983 */ /* 0x001ee20000300800 */
[----:B--2---:R-:W-:-:S03]  /*3c390*/  FMNMX R2, R3, R2, !PT ;  /* 0x0000000203027209 */ /* 0x004fc60007800000 */
[----:B------:R-:W2:Y:S02]  /*3c3a0*/  LDL.LU R3, [R1+0x3478] ;  /* 0x0034780001037983 */ /* 0x000ea40000300800 */
[----:B------:R0:W-:Y:S02]  /*3c3b0*/  STL [R1+0xd4], R2 ;  /* 0x0000d40201007387 */ /* 0x0001e40000100800 */
[----:B0-----:R-:W3:Y:S04]  /*3c3c0*/  LDL.LU R2, [R1+0x120] ;  /* 0x0001200001027983 */ /* 0x001ee80000300800 */
[----:B------:R-:W0:Y:S04]  /*3c3d0*/  SHFL.BFLY PT, R9, R23, 0x2, 0x1f ;  /* 0x0c401f0017097f89 */ /* 0x000e2800000e0000 */
[----:B----4-:R-:W1:Y:S04]  /*3c3e0*/  SHFL.BFLY PT, R10, R5, 0x2, 0x1f ;  /* 0x0c401f00050a7f89 */ /* 0x010e6800000e0000 */
[----:B------:R-:W4:Y:S01]  /*3c3f0*/  SHFL.BFLY PT, R11, R4, 0x2, 0x1f ;  /* 0x0c401f00040b7f89 */ /* 0x000f2200000e0000 */
[----:B--2---:R-:W-:-:S03]  /*3c400*/  FMNMX R3, R8, R3, !PT ;  /* 0x0000000308037209 */ /* 0x004fc60007800000 */
[----:B------:R-:W3:Y:S04]  /*3c410*/  LDL.LU R8, [R1+0x3474] ;  /* 0x0034740001087983 */ /* 0x000ee80000300800 */
[----:B------:R-:W2:Y:S04]  /*3c420*/  SHFL.BFLY PT, R20, R12, 0x2, 0x1f ;  /* 0x0c401f000c147f89 */ /* 0x000ea800000e0000 */
[----:B------:R-:W0:Y:S04]  /*3c430*/  SHFL.BFLY PT, R21, R13, 0x2, 0x1f ;  /* 0x0c401f000d157f89 */ /* 0x000e2800000e0000 */
[----:B------:R-:W0:Y:S04]  /*3c440*/  SHFL.BFLY PT, R22, R19, 0x2, 0x1f ;  /* 0x0c401f0013167f89 */ /* 0x000e2800000e0000 */
[----:B------:R-:W0:Y:S04]  /*3c450*/  SHFL.BFLY PT, R23, R18, 0x2, 0x1f ;  /* 0x0c401f0012177f89 */ /* 0x000e2800000e0000 */
[----:B------:R-:W0:Y:S01]  /*3c460*/  SHFL.BFLY PT, R24, R7, 0x2, 0x1f ;  /* 0x0c401f0007187f89 */ /* 0x000e2200000e0000 */
[----:B------:R3:W-:Y:S03]  /*3c470*/  STL [R1+0xd0], R3 ;  /* 0x0000d00301007387 */ /* 0x0007e60000100800 */
[----:B------:R-:W0:Y:S01]  /*3c480*/  SHFL.BFLY PT, R25, R6, 0x2, 0x1f ;  /* 0x0c401f0006197f89 */ /* 0x000e2200000e0000 */
[----:B---3--:R-:W-:Y:S01]  /*3c490*/  FMNMX R3, R2, R8, !PT ;  /* 0x0000000802037209 */ /* 0x008fe20007800000 */
[----:B0-----:R-:W-:Y:S01]  /*3c4a0*/  FMNMX R2, R0, R9, !PT ;  /* 0x0000000900027209 */ /* 0x001fe20007800000 */
[----:B-1----:R-:W-:-:S03]  /*3c4b0*/  FMNMX R0, R5, R10, !PT ;  /* 0x0000000a05007209 */ /* 0x002fc60007800000 */
[----:B------:R-:W-:Y:S01]  /*3c4c0*/  STL [R1+0xcc], R3 ;  /* 0x0000cc0301007387 */ /* 0x000fe20000100800 */
[----:B------:R-:W3:Y:S02]  /*3c4d0*/  LDL.LU R5, [R1+0x3470] ;  /* 0x0034700001057983 */ /* 0x000ee40000300800 */
[----:B------:R4:W-:Y:S02]  /*3c4e0*/  STL [R1+0xc8], R2 ;  /* 0x0000c80201007387 */ /* 0x0009e40000100800 */
[----:B----4-:R-:W-:Y:S02]  /*3c4f0*/  FMNMX R2, R4, R11, !PT ;  /* 0x0000000b04027209 */ /* 0x010fe40007800000 */
[----:B------:R-:W4:Y:S01]  /*3c500*/  LDL.LU R4, [R1+0x346c] ;  /* 0x00346c0001047983 */ /* 0x000f220000300800 */
[----:B------:R2:W-:Y:S02]  /*3c510*/  STL [R1+0xc4], R0 ;  /* 0x0000c40001007387 */ /* 0x0005e40000100800 */
[----:B--2---:R-:W-:-:S02]  /*3c520*/  FMNMX R0, R12, R20, !PT ;  /* 0x000000140c007209 */ /* 0x004fc40007800000 */
[----:B------:R-:W2:Y:S01]  /*3c530*/  LDL.LU R12, [R1+0x3468] ;  /* 0x00346800010c7983 */ /* 0x000ea20000300800 */
[----:B------:R0:W-:Y:S02]  /*3c540*/  STL [R1+0xc0], R2 ;  /* 0x0000c00201007387 */ /* 0x0001e40000100800 */
[----:B0-----:R-:W-:Y:S02]  /*3c550*/  FMNMX R2, R13, R21, !PT ;  /* 0x000000150d027209 */ /* 0x001fe40007800000 */
[----:B------:R-:W2:Y:S01]  /*3c560*/  LDL.LU R13, [R1+0x3464] ;  /* 0x00346400010d7983 */ /* 0x000ea20000300800 */
[----:B------:R0:W-:Y:S02]  /*3c570*/  STL [R1+0x1c], R0 ;  /* 0x00001c0001007387 */ /* 0x0001e40000100800 */
[----:B------:R-:W-:Y:S01]  /*3c580*/  STL [R1+0x168], R2 ;  /* 0x0001680201007387 */ /* 0x000fe20000100800 */
[----:B0-----:R-:W-:Y:S01]  /*3c590*/  FMNMX R0, R19, R22, !PT ;  /* 0x0000001613007209 */ /* 0x001fe20007800000 */
[----:B------:R-:W-:Y:S01]  /*3c5a0*/  FMNMX R19, R18, R23, !PT ;  /* 0x0000001712137209 */ /* 0x000fe20007800000 */
[----:B------:R-:W-:Y:S01]  /*3c5b0*/  FMNMX R18, R7, R24, !PT ;  /* 0x0000001807127209 */ /* 0x000fe20007800000 */
[----:B------:R-:W-:-:S03]  /*3c5c0*/  FMNMX R7, R6, R25, !PT ;  /* 0x0000001906077209 */ /* 0x000fc60007800000 */
[----:B------:R0:W-:Y:S01]  /*3c5d0*/  STL [R1+0x343c], R19 ;  /* 0x00343c1301007387 */ /* 0x0001e20000100800 */
[----:B------:R-:W-:Y:S02]  /*3c5e0*/  STL [R1+0x164], R0 ;  /* 0x0001640001007387 */ /* 0x000fe40000100800 */
[----:B------:R-:W2:Y:S02]  /*3c5f0*/  LDL R11, [R1+0x130] ;  /* 0x00013000010b7983 */ /* 0x000ea40000100800 */
[----:B------:R-:W3:Y:S01]  /*3c600*/  LDL R10, [R1+0x18c] ;  /* 0x00018c00010a7983 */ /* 0x000ee20000100800 */
[----:B------:R-:W3:Y:S04]  /*3c610*/  LDL R20, [R1+0x188] ;  /* 0x0001880001147983 */ /* 0x000ee80000100800 */
[----:B------:R-:W3:Y:S04]  /*3c620*/  LDL R21, [R1+0x128] ;  /* 0x0001280001157983 */ /* 0x000ee80000100800 */
[----:B------:R-:W3:Y:S04]  /*3c630*/  LDL R22, [R1+0x184] ;  /* 0x0001840001167983 */ /* 0x000ee80000100800 */
[----:B0-----:R-:W4:Y:S01]  /*3c640*/  LDL.LU R19, [R1+0xc4] ;  /* 0x0000c40001137983 */ /* 0x001f220000300800 */
[----:B------:R0:W-:Y:S03]  /*3c650*/  STL [R1+0x3430], R18 ;  /* 0x0034301201007387 */ /* 0x0001e60000100800 */
[----:B0-----:R-:W4:Y:S01]  /*3c660*/  LDL.LU R18, [R1+0x1c] ;  /* 0x00001c0001127983 */ /* 0x001f220000300800 */
[----:B------:R-:W4:Y:S02]  /*3c670*/  LDL R24, [R1+0x17c] ;  /* 0x00017c0001187983 */ /* 0x000f240000100800 */
[----:B------:R0:W-:Y:S02]  /*3c680*/  STL [R1+0x3434], R7 ;  /* 0x0034340701007387 */ /* 0x0001e40000100800 */
[----:B0-----:R-:W4:Y:S01]  /*3c690*/  LDL.LU R7, [R1+0xc0] ;  /* 0x0000c00001077983 */ /* 0x001f220000300800 */
[----:B------:R-:W4:Y:S03]  /*3c6a0*/  LDL R25, [R1+0x178] ;  /* 0x0001780001197983 */ /* 0x000f260000100800 */
[----:B------:R-:W0:Y:S04]  /*3c6b0*/  SHFL.BFLY PT, R26, R15, 0x2, 0x1f ;  /* 0x0c401f000f1a7f89 */ /* 0x000e2800000e0000 */
[----:B------:R-:W1:Y:S04]  /*3c6c0*/  SHFL.BFLY PT, R27, R14, 0x2, 0x1f ;  /* 0x0c401f000e1b7f89 */ /* 0x000e6800000e0000 */
[----:B------:R-:W1:Y:S01]  /*3c6d0*/  SHFL.BFLY PT, R28, R29, 0x2, 0x1f ;  /* 0x0c401f001d1c7f89 */ /* 0x000e6200000e0000 */
[----:B0-----:R-:W-:Y:S01]  /*3c6e0*/  FMNMX R6, R15, R26, !PT ;  /* 0x0000001a0f067209 */ /* 0x001fe20007800000 */
[----:B-1----:R-:W-:-:S04]  /*3c6f0*/  FMNMX R15, R14, R27, !PT ;  /* 0x0000001b0e0f7209 */ /* 0x002fc80007800000 */
[----:B------:R0:W-:Y:S01]  /*3c700*/  STL [R1+0x3438], R6 ;  /* 0x0034380601007387 */ /* 0x0001e20000100800 */
[----:B------:R-:W4:Y:S01]  /*3c710*/  LDL R27, [R1+0x170] ;  /* 0x00017000011b7983 */ /* 0x000f220000100800 */
[----:B------:R-:W-:Y:S01]  /*3c720*/  FMNMX R14, R29, R28, !PT ;  /* 0x0000001c1d0e7209 */ /* 0x000fe20007800000 */
[----:B------:R-:W4:Y:S01]  /*3c730*/  LDL R26, [R1+0x16c] ;  /* 0x00016c00011a7983 */ /* 0x000f220000100800 */
[----:B------:R-:W4:Y:S04]  /*3c740*/  LDL R0, [R1+0x174] ;  /* 0x0001740001007983 */ /* 0x000f280000100800 */
[----:B0-----:R-:W4:Y:S01]  /*3c750*/  LDL R6, [R1+0xcc] ;  /* 0x0000cc0001067983 */ /* 0x001f220000100800 */
[----:B------:R0:W-:Y:S02]  /*3c760*/  STL [R1+0x3440], R15 ;  /* 0x0034400f01007387 */ /* 0x0001e40000100800 */
[----:B------:R-:W4:Y:S01]  /*3c770*/  LDL R29, [R1+0xd4] ;  /* 0x0000d400011d7983 */ /* 0x000f220000100800 */
[----:B0-----:R-:W4:Y:S01]  /*3c780*/  LDL R15, [R1+0xd0] ;  /* 0x0000d000010f7983 */ /* 0x001f220000100800 */
[----:B------:R0:W-:Y:S03]  /*3c790*/  STL [R1+0x3444], R14 ;  /* 0x0034440e01007387 */ /* 0x0001e60000100800 */
[----:B0-----:R-:W4:Y:S04]  /*3c7a0*/  LDL.LU R14, [R1+0xc8] ;  /* 0x0000c800010e7983 */ /* 0x001f280000300800 */
[----:B--2---:R-:W0:Y:S04]  /*3c7b0*/  SHFL.BFLY PT, R11, R11, 0x2, 0x1f ;  /* 0x0c401f000b0b7f89 */ /* 0x004e2800000e0000 */
[----:B---3--:R-:W1:Y:S04]  /*3c7c0*/  SHFL.BFLY PT, R20, R20, 0x2, 0x1f ;  /* 0x0c401f0014147f89 */ /* 0x008e6800000e0000 */
[----:B------:R-:W2:Y:S04]  /*3c7d0*/  SHFL.BFLY PT, R21, R21, 0x2, 0x1f ;  /* 0x0c401f0015157f89 */ /* 0x000ea800000e0000 */
[----:B------:R-:W3:Y:S04]  /*3c7e0*/  SHFL.BFLY PT, R22, R22, 0x2, 0x1f ;  /* 0x0c401f0016167f89 */ /* 0x000ee800000e0000 */
[----:B----4-:R-:W4:Y:S04]  /*3c7f0*/  SHFL.BFLY PT, R25, R25, 0x2, 0x1f ;  /* 0x0c401f0019197f89 */ /* 0x010f2800000e0000 */
[----:B0-----:R0:W-:Y:S01]  /*3c800*/  STL [R1+0x3460], R11 ;  /* 0x0034600b01007387 */ /* 0x0011e20000100800 */
[----:B-1----:R1:W-:Y:S02]  /*3c810*/  STL [R1+0x345c], R20 ;  /* 0x00345c1401007387 */ /* 0x0023e40000100800 */
[----:B--2---:R2:W-:Y:S02]  /*3c820*/  STL [R1+0x3458], R21 ;  /* 0x0034581501007387 */ /* 0x0045e40000100800 */
[----:B---3--:R-:W-:Y:S01]  /*3c830*/  STL [R1+0x3454], R22 ;  /* 0x0034541601007387 */ /* 0x008fe20000100800 */
[----:B------:R-:W-:Y:S04]  /*3c840*/  STL [R1+0x3450], R5 ;  /* 0x0034500501007387 */ /* 0x000fe80000100800 */
[----:B0-----:R-:W3:Y:S01]  /*3c850*/  LDL.LU R11, [R1+0x18c] ;  /* 0x00018c00010b7983 */ /* 0x001ee20000300800 */
[----:B-1----:R-:W3:Y:S02]  /*3c860*/  LDL.LU R20, [R1+0x130] ;  /* 0x0001300001147983 */ /* 0x002ee40000300800 */
[----:B--2---:R-:W2:Y:S01]  /*3c870*/  LDL.LU R21, [R1+0x188] ;  /* 0x0001880001157983 */ /* 0x004ea20000300800 */
[----:B----4-:R0:W-:Y:S04]  /*3c880*/  STL [R1+0x344c], R25 ;  /* 0x00344c1901007387 */ /* 0x0101e80000100800 */
[----:B0-----:R-:W4:Y:S04]  /*3c890*/  LDL R25, [R1+0xd8] ;  /* 0x0000d80001197983 */ /* 0x001f280000100800 */
[----:B------:R-:W0:Y:S04]  /*3c8a0*/  SHFL.BFLY PT, R27, R27, 0x2, 0x1f ;  /* 0x0c401f001b1b7f89 */ /* 0x000e2800000e0000 */
[----:B------:R1:W-:Y:S01]  /*3c8b0*/  SHFL.BFLY PT, R23, R5, 0x2, 0x1f ;  /* 0x0c401f0005177f89 */ /* 0x0003e200000e0000 */
[----:B------:R-:W2:Y:S03]  /*3c8c0*/  LDL.LU R22, [R1+0x128] ;  /* 0x0001280001167983 */ /* 0x000ea60000300800 */
[----:B-1----:R-:W2:Y:S04]  /*3c8d0*/  LDL.LU R5, [R1+0x184] ;  /* 0x0001840001057983 */ /* 0x002ea80000300800 */
[----:B------:R-:W-:Y:S04]  /*3c8e0*/  SHFL.BFLY PT, R29, R29, 0x1, 0x1f ;  /* 0x0c201f001d1d7f89 */ /* 0x000fe800000e0000 */
[----:B0-----:R-:W-:Y:S04]  /*3c8f0*/  STL [R1+0x3448], R27 ;  /* 0x0034481b01007387 */ /* 0x001fe80000100800 */
[----:B------:R-:W-:Y:S04]  /*3c900*/  SHFL.BFLY PT, R15, R15, 0x1, 0x1f ;  /* 0x0c201f000f0f7f89 */ /* 0x000fe800000e0000 */
[----:B------:R-:W-:Y:S04]  /*3c910*/  SHFL.BFLY PT, R6, R6, 0x1, 0x1f ;  /* 0x0c201f0006067f89 */ /* 0x000fe800000e0000 */
[----:B------:R-:W0:Y:S04]  /*3c920*/  SHFL.BFLY PT, R28, R13, 0x2, 0x1f ;  /* 0x0c401f000d1c7f89 */ /* 0x000e2800000e0000 */
[----:B------:R-:W1:Y:S04]  /*3c930*/  SHFL.BFLY PT, R2, R12, 0x2, 0x1f ;  /* 0x0c401f000c027f89 */ /* 0x000e6800000e0000 */
[----:B------:R-:W1:Y:S04]  /*3c940*/  SHFL.BFLY PT, R3, R17, 0x2, 0x1f ;  /* 0x0c401f0011037f89 */ /* 0x000e6800000e0000 */
[----:B------:R-:W1:Y:S04]  /*3c950*/  SHFL.BFLY PT, R8, R16, 0x2, 0x1f ;  /* 0x0c401f0010087f89 */ /* 0x000e6800000e0000 */
[----:B------:R-:W1:Y:S04]  /*3c960*/  SHFL.BFLY PT, R9, R4, 0x2, 0x1f ;  /* 0x0c401f0004097f89 */ /* 0x000e6800000e0000 */
[----:B------:R-:W-:Y:S01]  /*3c970*/  SHFL.BFLY PT, R10, R10, 0x2, 0x1f ;  /* 0x0c401f000a0a7f89 */ /* 0x000fe200000e0000 */
[----:B0-----:R-:W-:-:S02]  /*3c980*/  FMNMX R13, R13, R28, !PT ;  /* 0x0000001c0d0d7209 */ /* 0x001fc40007800000 */
[----:B-1----:R-:W-:Y:S02]  /*3c990*/  FMNMX R12, R12, R2, !PT ;  /* 0x000000020c0c7209 */ /* 0x002fe40007800000 */
[----:B------:R-:W-:Y:S02]  /*3c9a0*/  FMNMX R17, R17, R3, !PT ;  /* 0x0000000311117209 */ /* 0x000fe40007800000 */
[----:B------:R-:W-:Y:S02]  /*3c9b0*/  FMNMX R16, R16, R8, !PT ;  /* 0x0000000810107209 */ /* 0x000fe40007800000 */
[----:B------:R-:W-:Y:S01]  /*3c9c0*/  FMNMX R4, R4, R9, !PT ;  /* 0x0000000904047209 */ /* 0x000fe20007800000 */
[----:B----4-:R0:W1:Y:S04]  /*3c9d0*/  SHFL.BFLY PT, R27, R25, 0x1, 0x1f ;  /* 0x0c201f00191b7f89 */ /* 0x01006800000e0000 */
[----:B0-----:R-:W4:Y:S04]  /*3c9e0*/  LDL.LU R25, [R1+0x17c] ;  /* 0x00017c0001197983 */ /* 0x001f280000300800 */
[----:B-1----:R0:W-:Y:S04]  /*3c9f0*/  STL [R1+0x18], R27 ;  /* 0x0000181b01007387 */ /* 0x0021e80000100800 */
[----:B0-----:R-:W2:Y:S01]  /*3ca00*/  LDL.LU R27, [R1+0x16c] ;  /* 0x00016c00011b7983 */ /* 0x001ea20000300800 */
[----:B------:R-:W-:Y:S02]  /*3ca10*/  STL [R1+0x14], R29 ;  /* 0x0000141d01007387 */ /* 0x000fe40000100800 */
[----:B------:R-:W0:Y:S02]  /*3ca20*/  SHFL.BFLY PT, R29, R14, 0x1, 0x1f ;  /* 0x0c201f000e1d7f89 */ /* 0x000e2400000e0000 */
[----:B------:R-:W-:Y:S01]  /*3ca30*/  STL [R1+0x10], R15 ;  /* 0x0000100f01007387 */ /* 0x000fe20000100800 */
[----:B------:R-:W-:Y:S01]  /*3ca40*/  STL [R1+0xc], R6 ;  /* 0x00000c0601007387 */ /* 0x000fe20000100800 */
[----:B---3--:R-:W-:-:S03]  /*3ca50*/  FMNMX R10, R11, R10, !PT ;  /* 0x0000000a0b0a7209 */ /* 0x008fc60007800000 */
[----:B0-----:R-:W-:Y:S01]  /*3ca60*/  STL [R1+0x8], R29 ;  /* 0x0000081d01007387 */ /* 0x001fe20000100800 */
[----:B------:R-:W3:Y:S02]  /*3ca70*/  LDL.LU R28, [R1+0x178] ;  /* 0x00017800011c7983 */ /* 0x000ee40000300800 */
[----:B------:R-:W2:Y:S02]  /*3ca80*/  LDL R2, [R1+0x164] ;  /* 0x0001640001027983 */ /* 0x000ea40000100800 */
[----:B------:R-:W2:Y:S01]  /*3ca90*/  LDL R3, [R1+0x168] ;  /* 0x0001680001037983 */ /* 0x000ea20000100800 */
[----:B------:R-:W2:Y:S01]  /*3caa0*/  LDL.LU R8, [R1+0x8] ;  /* 0x0000080001087983 */ /* 0x000ea20000300800 */
[----:B------:R-:W2:Y:S02]  /*3cab0*/  LDL.LU R9, [R1+0xcc] ;  /* 0x0000cc0001097983 */ /* 0x000ea40000300800 */
[----:B------:R-:W2:Y:S02]  /*3cac0*/  LDL.LU R11, [R1+0x3460] ;  /* 0x00346000010b7983 */ /* 0x000ea40000300800 */
[----:B------:R0:W-:Y:S02]  /*3cad0*/  STL [R1+0x134], R10 ;  /* 0x0001340a01007387 */ /* 0x0001e40000100800 */
[----:B0-----:R-:W3:Y:S01]  /*3cae0*/  LDL.LU R10, [R1+0xc] ;  /* 0x00000c00010a7983 */ /* 0x001ee20000300800 */
[----:B--2---:R-:W-:-:S03]  /*3caf0*/  FMNMX R11, R20, R11, !PT ;  /* 0x0000000b140b7209 */ /* 0x004fc60007800000 */
        /* <DEDUP_REMOVED lines=10> */
[----:B0-----:R-:W3:Y:S04]  /*3cba0*/  LDL.LU R21, [R1+0xd4] ;  /* 0x0000d40001157983 */ /* 0x001ee80000300800 */
[----:B------:R-:W4:Y:S01]  /*3cbb0*/  SHFL.BFLY PT, R24, R24, 0x2, 0x1f ;  /* 0x0c401f0018187f89 */ /* 0x000f2200000e0000 */
[----:B--2---:R-:W-:-:S03]  /*3cbc0*/  FMNMX R22, R5, R22, !PT ;  /* 0x0000001605167209 */ /* 0x004fc60007800000 */
[----:B------:R-:W2:Y:S02]  /*3cbd0*/  LDL.LU R5, [R1+0x3450] ;  /* 0x0034500001057983 */ /* 0x000ea40000300800 */
[----:B------:R0:W-:Y:S01]  /*3cbe0*/  STL [R1+0x124], R22 ;  /* 0x0001241601007387 */ /* 0x0001e20000100800 */
[----:B----4-:R-:W-:Y:S01]  /*3cbf0*/  FMNMX R24, R25, R24, !PT ;  /* 0x0000001819187209 */ /* 0x010fe20007800000 */
[----:B0-----:R-:W4:Y:S04]  /*3cc00*/  LDL.LU R22, [R1+0x14] ;  /* 0x0000140001167983 */ /* 0x001f280000300800 */
[----:B------:R-:W0:Y:S01]  /*3cc10*/  SHFL.BFLY PT, R26, R26, 0x2, 0x1f ;  /* 0x0c401f001a1a7f89 */ /* 0x000e2200000e0000 */
[----:B--2---:R-:W-:-:S03]  /*3cc20*/  FMNMX R5, R5, R23, !PT ;  /* 0x0000001705057209 */ /* 0x004fc60007800000 */
[----:B------:R-:W2:Y:S01]  /*3cc30*/  LDL.LU R23, [R1+0xd8] ;  /* 0x0000d80001177983 */ /* 0x000ea20000300800 */
[----:B------:R-:W3:Y:S01]  /*3cc40*/  LDL.LU R25, [R1+0x344c] ;  /* 0x00344c0001197983 */ /* 0x000ee20000300800 */
[----:B0-----:R-:W-:Y:S01]  /*3cc50*/  FMNMX R26, R27, R26, !PT ;  /* 0x0000001a1b1a7209 */ /* 0x001fe20007800000 */
[----:B------:R0:W-:Y:S02]  /*3cc60*/  STL [R1+0x10c], R24 ;  /* 0x00010c1801007387 */ /* 0x0001e40000100800 */
[----:B0-----:R-:W2:Y:S04]  /*3cc70*/  LDL.LU R24, [R1+0x18] ;  /* 0x0000180001187983 */ /* 0x001ea80000300800 */
[----:B------:R-:W0:Y:S01]  /*3cc80*/  SHFL.BFLY PT, R0, R0, 0x2, 0x1f ;  /* 0x0c401f0000007f89 */ /* 0x000e2200000e0000 */
[----:B---3--:R-:W-:-:S03]  /*3cc90*/  FMNMX R28, R28, R25, !PT ;  /* 0x000000191c1c7209 */ /* 0x008fc60007800000 */
[----:B------:R-:W0:Y:S01]  /*3cca0*/  LDL.LU R25, [R1+0x174] ;  /* 0x0001740001197983 */ /* 0x000e220000300800 */
[----:B------:R-:W3:Y:S02]  /*3ccb0*/  LDL.LU R27, [R1+0x3448] ;  /* 0x00344800011b7983 */ /* 0x000ee40000300800 */
[----:B------:R1:W-:Y:S02]  /*3ccc0*/  STL [R1+0x104], R26 ;  /* 0x0001041a01007387 */ /* 0x0003e40000100800 */
[----:B-1----:R-:W3:Y:S04]  /*3ccd0*/  LDL.LU R26, [R1+0x170] ;  /* 0x00017000011a7983 */ /* 0x002ee80000300800 */
[----:B------:R-:W1:Y:S01]  /*3cce0*/  SHFL.BFLY PT, R15, R19, 0x1, 0x1f ;  /* 0x0c201f00130f7f89 */ /* 0x000e6200000e0000 */
[----:B------:R-:W-:Y:S01]  /*3ccf0*/  STL [R1+0x108], R28 ;  /* 0x0001081c01007387 */ /* 0x000fe20000100800 */
[----:B----4-:R-:W-:-:S02]  /*3cd00*/  FMNMX R21, R21, R22, !PT ;  /* 0x0000001615157209 */ /* 0x010fc40007800000 */
[----:B------:R-:W-:Y:S02]  /*3cd10*/  FMNMX R11, R11, R20, !PT ;  /* 0x000000140b0b7209 */ /* 0x000fe40007800000 */
[----:B------:R-:W-:Y:S02]  /*3cd20*/  FMNMX R8, R14, R8, !PT ;  /* 0x000000080e087209 */ /* 0x000fe40007800000 */
[----:B0-----:R-:W-:Y:S01]  /*3cd30*/  FMNMX R25, R25, R0, !PT ;  /* 0x0000000019197209 */ /* 0x001fe20007800000 */
[----:B--2---:R-:W-:Y:S01]  /*3cd40*/  FMNMX R0, R23, R24, !PT ;  /* 0x0000001817007209 */ /* 0x004fe20007800000 */
[----:B---3--:R-:W-:-:S05]  /*3cd50*/  FMNMX R26, R26, R27, !PT ;  /* 0x0000001b1a1a7209 */ /* 0x008fca0007800000 */
[----:B------:R-:W-:Y:S01]  /*3cd60*/  STL [R1+0x100], R26 ;  /* 0x0001001a01007387 */ /* 0x000fe20000100800 */
[----:B------:R-:W-:Y:S02]  /*3cd70*/  STL [R1+0xdc], R25 ;  /* 0x0000dc1901007387 */ /* 0x000fe40000100800 */
[----:B------:R0:W-:Y:S02]  /*3cd80*/  STL [R1+0x188], R0 ;  /* 0x0001880001007387 */ /* 0x0001e40000100800 */
[----:B------:R-:W-:Y:S01]  /*3cd90*/  STL [R1+0x184], R21 ;  /* 0x0001841501007387 */ /* 0x000fe20000100800 */
[----:B------:R-:W-:Y:S01]  /*3cda0*/  STL [R1+0x180], R11 ;  /* 0x0001800b01007387 */ /* 0x000fe20000100800 */
[----:B------:R-:W2:Y:S01]  /*3cdb0*/  LDL.LU R14, [R1+0x3444] ;  /* 0x00344400010e7983 */ /* 0x000ea20000300800 */
[----:B0-----:R-:W-:-:S05]  /*3cdc0*/  FMNMX R0, R9, R10, !PT ;  /* 0x0000000a09007209 */ /* 0x001fca0007800000 */
[----:B------:R1:W-:Y:S02]  /*3cdd0*/  STL [R1+0x17c], R0 ;  /* 0x00017c0001007387 */ /* 0x0003e40000100800 */
[----:B-1----:R-:W-:Y:S02]  /*3cde0*/  FMNMX R0, R19, R15, !PT ;  /* 0x0000000f13007209 */ /* 0x002fe40007800000 */
[----:B------:R-:W3:Y:S01]  /*3cdf0*/  LDL.LU R15, [R1+0x3440] ;  /* 0x00344000010f7983 */ /* 0x000ee20000300800 */
[----:B------:R-:W-:Y:S02]  /*3ce00*/  STL [R1+0x178], R8 ;  /* 0x0001780801007387 */ /* 0x000fe40000100800 */
[----:B------:R-:W4:Y:S01]  /*3ce10*/  LDL.LU R19, [R1+0x343c] ;  /* 0x00343c0001137983 */ /* 0x000f220000300800 */
[----:B------:R-:W0:Y:S04]  /*3ce20*/  SHFL.BFLY PT, R6, R7, 0x1, 0x1f ;  /* 0x0c201f0007067f89 */ /* 0x000e2800000e0000 */
[----:B------:R-:W1:Y:S04]  /*3ce30*/  SHFL.BFLY PT, R29, R18, 0x1, 0x1f ;  /* 0x0c201f00121d7f89 */ /* 0x000e6800000e0000 */
[----:B------:R-:W1:Y:S04]  /*3ce40*/  SHFL.BFLY PT, R3, R3, 0x1, 0x1f ;  /* 0x0c201f0003037f89 */ /* 0x000e6800000e0000 */
[----:B------:R-:W1:Y:S01]  /*3ce50*/  SHFL.BFLY PT, R2, R2, 0x1, 0x1f ;  /* 0x0c201f0002027f89 */ /* 0x000e6200000e0000 */
[----:B0-----:R-:W-:-:S03]  /*3ce60*/  FMNMX R8, R7, R6, !PT ;  /* 0x0000000607087209 */ /* 0x001fc60007800000 */
[----:B------:R-:W2:Y:S01]  /*3ce70*/  LDL.LU R6, [R1+0x3438] ;  /* 0x0034380001067983 */ /* 0x000ea20000300800 */
[----:B------:R1:W-:Y:S02]  /*3ce80*/  STL [R1+0x174], R0 ;  /* 0x0001740001007387 */ /* 0x0003e40000100800 */
[----:B------:R-:W2:Y:S01]  /*3ce90*/  LDL.LU R7, [R1+0x3434] ;  /* 0x0034340001077983 */ /* 0x000ea20000300800 */
[----:B-1----:R-:W-:Y:S02]  /*3cea0*/  FMNMX R0, R18, R29, !PT ;  /* 0x0000001d12007209 */ /* 0x002fe40007800000 */
[----:B------:R-:W2:Y:S01]  /*3ceb0*/  LDL.LU R18, [R1+0x3430] ;  /* 0x0034300001127983 */ /* 0x000ea20000300800 */
[----:B------:R-:W-:Y:S02]  /*3cec0*/  STL [R1+0x170], R8 ;  /* 0x0001700801007387 */ /* 0x000fe40000100800 */
[----:B------:R-:W-:Y:S02]  /*3ced0*/  STL [R1+0x16c], R0 ;  /* 0x00016c0001007387 */ /* 0x000fe40000100800 */
[----:B------:R-:W-:Y:S01]  /*3cee0*/  STL [R1+0x10], R3 ;  /* 0x0000100301007387 */ /* 0x000fe20000100800 */
[----:B------:R-:W2:Y:S01]  /*3cef0*/  LDL R21, [R1+0x134] ;  /* 0x0001340001157983 */ /* 0x000ea20000100800 */
[----:B------:R-:W-:Y:S02]  /*3cf00*/  STL [R1+0xc], R2 ;  /* 0x00000c0201007387 */ /* 0x000fe40000100800 */
[----:B------:R-:W2:Y:S01]  /*3cf10*/  LDL R22, [R1+0x130] ;  /* 0x0001300001167983 */ /* 0x000ea20000100800 */
[----:B----4-:R-:W0:Y:S04]  /*3cf20*/  SHFL.BFLY PT, R0, R19, 0x1, 0x1f ;  /* 0x0c201f0013007f89 */ /* 0x010e2800000e0000 */
[----:B0-----:R-:W-:Y:S01]  /*3cf30*/  STL [R1+0x8], R0 ;  /* 0x0000080001007387 */ /* 0x001fe20000100800 */
[----:B------:R-:W4:Y:S02]  /*3cf40*/  LDL R23, [R1+0x12c] ;  /* 0x00012c0001177983 */ /* 0x000f240000100800 */
[----:B------:R-:W2:Y:S02]  /*3cf50*/  LDL R24, [R1+0x128] ;  /* 0x0001280001187983 */ /* 0x000ea40000100800 */
[----:B------:R-:W2:Y:S01]  /*3cf60*/  LDL R25, [R1+0x124] ;  /* 0x0001240001197983 */ /* 0x000ea20000100800 */
[----:B------:R-:W2:Y:S04]  /*3cf70*/  LDL R27, [R1+0x10c] ;  /* 0x00010c00011b7983 */ /* 0x000ea80000100800 */
[----:B------:R-:W2:Y:S01]  /*3cf80*/  LDL R29, [R1+0x104] ;  /* 0x00010400011d7983 */ /* 0x000ea20000100800 */
[----:B------:R0:W-:Y:S03]  /*3cf90*/  STL [R1+0x3418], R19 ;  /* 0x0034181301007387 */ /* 0x0001e60000100800 */
[----:B0-----:R-:W2:Y:S04]  /*3cfa0*/  LDL.LU R19, [R1+0x164] ;  /* 0x0001640001137983 */ /* 0x001ea80000300800 */
[----:B--2---:R0:W-:Y:S04]  /*3cfb0*/  STL [R1+0x3420], R19 ;  /* 0x0034201301007387 */ /* 0x0041e80000100800 */
[----:B0-----:R-:W2:Y:S04]  /*3cfc0*/  LDL.LU R19, [R1+0x168] ;  /* 0x0001680001137983 */ /* 0x001ea80000300800 */
[----:B--2---:R0:W-:Y:S04]  /*3cfd0*/  STL [R1+0x3428], R19 ;  /* 0x0034281301007387 */ /* 0x0041e80000100800 */
[----:B0-----:R-:W2:Y:S04]  /*3cfe0*/  LDL R19, [R1+0xdc] ;  /* 0x0000dc0001137983 */ /* 0x001ea80000100800 */
[----:B------:R-:W0:Y:S04]  /*3cff0*/  SHFL.BFLY PT, R0, R18, 0x1, 0x1f ;  /* 0x0c201f0012007f89 */ /* 0x000e2800000e0000 */
[----:B--2---:R1:W-:Y:S04]  /*3d000*/  STL [R1+0x342c], R19 ;  /* 0x00342c1301007387 */ /* 0x0043e80000100800 */
[----:B-1----:R-:W2:Y:S01]  /*3d010*/  LDL R19, [R1+0x100] ;  /* 0x0001000001137983 */ /* 0x002ea20000100800 */
[----:B------:R1:W-:Y:S03]  /*3d020*/  STL [R1+0x3414], R18 ;  /* 0x0034141201007387 */ /* 0x0003e60000100800 */
[----:B-1----:R-:W2:Y:S01]  /*3d030*/  LDL.LU R18, [R1+0x8] ;  /* 0x0000080001127983 */ /* 0x002ea20000300800 */
[----:B0-----:R-:W-:Y:S03]  /*3d040*/  STL [R1+0x4], R0 ;  /* 0x0000040001007387 */ /* 0x001fe60000100800 */
[----:B------:R-:W0:Y:S04]  /*3d050*/  SHFL.BFLY PT, R3, R7, 0x1, 0x1f ;  /* 0x0c201f0007037f89 */ /* 0x000e2800000e0000 */
[----:B------:R-:W1:Y:S04]  /*3d060*/  SHFL.BFLY PT, R22, R22, 0x1, 0x1f ;  /* 0x0c201f0016167f89 */ /* 0x000e6800000e0000 */
[----:B--2---:R2:W-:Y:S04]  /*3d070*/  STL [R1+0x341c], R18 ;  /* 0x00341c1201007387 */ /* 0x0045e80000100800 */
[----:B--2---:R-:W2:Y:S04]  /*3d080*/  LDL.LU R18, [R1+0xc] ;  /* 0x00000c0001127983 */ /* 0x004ea80000300800 */
[----:B------:R-:W0:Y:S04]  /*3d090*/  SHFL.BFLY PT, R19, R19, 0x1, 0x1f ;  /* 0x0c201f0013137f89 */ /* 0x000e2800000e0000 */
[----:B--2---:R2:W-:Y:S04]  /*3d0a0*/  STL [R1+0x3424], R18 ;  /* 0x0034241201007387 */ /* 0x0045e80000100800 */
[----:B--2---:R-:W2:Y:S01]  /*3d0b0*/  LDL.LU R18, [R1+0x10] ;  /* 0x0000100001127983 */ /* 0x004ea20000300800 */
[----:B0-----:R-:W-:Y:S02]  /*3d0c0*/  STL [R1], R3 ;  /* 0x0000000301007387 */ /* 0x001fe40000100800 */
[----:B-1----:R0:W-:Y:S02]  /*3d0d0*/  STL [R1+0x3410], R22 ;  /* 0x0034101601007387 */ /* 0x0021e40000100800 */
[----:B0-----:R-:W2:Y:S01]  /*3d0e0*/  LDL.LU R22, [R1+0x4] ;  /* 0x0000040001167983 */ /* 0x001ea20000300800 */
[----:B------:R0:W-:Y:S03]  /*3d0f0*/  STL [R1+0x14], R19 ;  /* 0x0000141301007387 */ /* 0x0001e60000100800 */
[----:B0-----:R-:W2:Y:S04]  /*3d100*/  LDL.LU R19, [R1+0x342c] ;  /* 0x00342c0001137983 */ /* 0x001ea80000300800 */
[----:B--2---:R-:W0:Y:S04]  /*3d110*/  SHFL.BFLY PT, R19, R19, 0x1, 0x1f ;  /* 0x0c201f0013137f89 */ /* 0x004e2800000e0000 */
[----:B0-----:R0:W-:Y:S04]  /*3d120*/  STL [R1+0x18], R19 ;  /* 0x0000181301007387 */ /* 0x0011e80000100800 */
[----:B0-----:R-:W2:Y:S02]  /*3d130*/  LDL.LU R19, [R1+0x3428] ;  /* 0x0034280001137983 */ /* 0x001ea40000300800 */
[----:B--2---:R-:W-:-:S02]  /*3d140*/  FMNMX R19, R19, R18, !PT ;  /* 0x0000001213137209 */ /* 0x004fc40007800000 */
[----:B------:R-:W2:Y:S03]  /*3d150*/  LDL.LU R18, [R1+0x3424] ;  /* 0x0034240001127983 */ /* 0x000ea60000300800 */
[----:B------:R0:W-:Y:S02]  /*3d160*/  STL [R1+0xd8], R19 ;  /* 0x0000d81301007387 */ /* 0x0001e40000100800 */
[----:B0-----:R-:W2:Y:S02]  /*3d170*/  LDL.LU R19, [R1+0x3420] ;  /* 0x0034200001137983 */ /* 0x001ea40000300800 */
[----:B--2---:R-:W-:Y:S02]  /*3d180*/  FMNMX R19, R19, R18, !PT ;  /* 0x0000001213137209 */ /* 0x004fe40007800000 */
[----:B------:R-:W2:Y:S03]  /*3d190*/  LDL.LU R18, [R1+0x341c] ;  /* 0x00341c0001127983 */ /* 0x000ea60000300800 */
[----:B------:R0:W-:Y:S02]  /*3d1a0*/  STL [R1+0xd4], R19 ;  /* 0x0000d41301007387 */ /* 0x0001e40000100800 */
[----:B0-----:R-:W2:Y:S04]  /*3d1b0*/  LDL.LU R19, [R1+0x3418] ;  /* 0x0034180001137983 */ /* 0x001ea80000300800 */
[----:B------:R-:W0:Y:S04]  /*3d1c0*/  SHFL.BFLY PT, R0, R6, 0x1, 0x1f ;  /* 0x0c201f0006007f89 */ /* 0x000e2800000e0000 */
[----:B---3--:R-:W1:Y:S01]  /*3d1d0*/  SHFL.BFLY PT, R2, R15, 0x1, 0x1f ;  /* 0x0c201f000f027f89 */ /* 0x008e6200000e0000 */
[----:B--2---:R-:W-:-:S03]  /*3d1e0*/  FMNMX R19, R19, R18, !PT ;  /* 0x0000001213137209 */ /* 0x004fc60007800000 */
[----:B------:R-:W2:Y:S02]  /*3d1f0*/  LDL.LU R18, [R1+0x3414] ;  /* 0x0034140001127983 */ /* 0x000ea40000300800 */
[----:B------:R3:W-:Y:S02]  /*3d200*/  STL [R1+0x33f4], R19 ;  /* 0x0033f41301007387 */ /* 0x0007e40000100800 */
[----:B---3--:R-:W3:Y:S01]  /*3d210*/  LDL.LU R19, [R1] ;  /* 0x0000000001137983 */ /* 0x008ee20000300800 */
[----:B0-----:R-:W-:Y:S02]  /*3d220*/  FMNMX R6, R6, R0, !PT ;  /* 0x0000000006067209 */ /* 0x001fe40007800000 */
[----:B-1----:R-:W-:Y:S02]  /*3d230*/  FMNMX R15, R15, R2, !PT ;  /* 0x000000020f0f7209 */ /* 0x002fe40007800000 */
[----:B--2---:R-:W-:Y:S02]  /*3d240*/  FMNMX R18, R18, R22, !PT ;  /* 0x0000001612127209 */ /* 0x004fe40007800000 */
[----:B------:R-:W2:Y:S03]  /*3d250*/  LDL.LU R22, [R1+0x134] ;  /* 0x0001340001167983 */ /* 0x000ea60000300800 */
[----:B------:R-:W-:Y:S01]  /*3d260*/  STL [R1+0x33f8], R18 ;  /* 0x0033f81201007387 */ /* 0x000fe20000100800 */
[----:B---3--:R-:W-:-:S05]  /*3d270*/  FMNMX R7, R7, R19, !PT ;  /* 0x0000001307077209 */ /* 0x008fca0007800000 */
[----:B------:R-:W-:Y:S01]  /*3d280*/  STL [R1+0x33fc], R7 ;  /* 0x0033fc0701007387 */ /* 0x000fe20000100800 */
[----:B------:R-:W3:Y:S02]  /*3d290*/  LDL.LU R0, [R1+0x10c] ;  /* 0x00010c0001007983 */ /* 0x000ee40000300800 */
[----:B------:R-:W-:Y:S02]  /*3d2a0*/  STL [R1+0x3400], R6 ;  /* 0x0034000601007387 */ /* 0x000fe40000100800 */
[----:B------:R-:W2:Y:S01]  /*3d2b0*/  LDL.LU R2, [R1+0x108] ;  /* 0x0001080001027983 */ /* 0x000ea20000300800 */
[----:B------:R0:W-:Y:S04]  /*3d2c0*/  STL [R1+0x3404], R15 ;  /* 0x0034040f01007387 */ /* 0x0001e80000100800 */
[----:B0-----:R-:W2:Y:S04]  /*3d2d0*/  LDL.LU R15, [R1+0x18] ;  /* 0x00001800010f7983 */ /* 0x001ea80000300800 */
[----:B------:R-:W0:Y:S04]  /*3d2e0*/  SHFL.BFLY PT, R3, R14, 0x1, 0x1f ;  /* 0x0c201f000e037f89 */ /* 0x000e2800000e0000 */
[----:B------:R-:W1:Y:S04]  /*3d2f0*/  SHFL.BFLY PT, R8, R13, 0x1, 0x1f ;  /* 0x0c201f000d087f89 */ /* 0x000e6800000e0000 */
[----:B------:R-:W0:Y:S04]  /*3d300*/  SHFL.BFLY PT, R9, R12, 0x1, 0x1f ;  /* 0x0c201f000c097f89 */ /* 0x000e2800000e0000 */
[----:B------:R-:W0:Y:S04]  /*3d310*/  SHFL.BFLY PT, R10, R17, 0x1, 0x1f ;  /* 0x0c201f00110a7f89 */ /* 0x000e2800000e0000 */
[----:B------:R-:W0:Y:S04]  /*3d320*/  SHFL.BFLY PT, R11, R16, 0x1, 0x1f ;  /* 0x0c201f00100b7f89 */ /* 0x000e2800000e0000 */
[----:B------:R-:W0:Y:S04]  /*3d330*/  SHFL.BFLY PT, R20, R4, 0x1, 0x1f ;  /* 0x0c201f0004147f89 */ /* 0x000e2800000e0000 */
[----:B------:R-:W0:Y:S04]  /*3d340*/  SHFL.BFLY PT, R21, R21, 0x1, 0x1f ;  /* 0x0c201f0015157f89 */ /* 0x000e2800000e0000 */
[----:B--2---:R2:W-:Y:S04]  /*3d350*/  STL [R1+0x3408], R15 ;  /* 0x0034080f01007387 */ /* 0x0045e80000100800 */
[----:B--2---:R-:W2:Y:S01]  /*3d360*/  LDL.LU R15, [R1+0x14] ;  /* 0x00001400010f7983 */ /* 0x004ea20000300800 */
[----:B0-----:R-:W-:-:S02]  /*3d370*/  FMNMX R14, R14, R3, !PT ;  /* 0x000000030e0e7209 */ /* 0x001fc40007800000 */
[----:B-1----:R-:W-:Y:S02]  /*3d380*/  FMNMX R13, R13, R8, !PT ;  /* 0x000000080d0d7209 */ /* 0x002fe40007800000 */
[----:B------:R-:W-:Y:S02]  /*3d390*/  FMNMX R12, R12, R9, !PT ;  /* 0x000000090c0c7209 */ /* 0x000fe40007800000 */
[----:B------:R-:W-:Y:S02]  /*3d3a0*/  FMNMX R17, R17, R10, !PT ;  /* 0x0000000a11117209 */ /* 0x000fe40007800000 */
[----:B------:R-:W-:Y:S02]  /*3d3b0*/  FMNMX R16, R16, R11, !PT ;  /* 0x0000000b10107209 */ /* 0x000fe40007800000 */
[----:B------:R-:W-:Y:S02]  /*3d3c0*/  FMNMX R4, R4, R20, !PT ;  /* 0x0000001404047209 */ /* 0x000fe40007800000 */
[----:B------:R-:W-:Y:S01]  /*3d3d0*/  FMNMX R21, R22, R21, !PT ;  /* 0x0000001516157209 */ /* 0x000fe20007800000 */
[----:B------:R-:W-:Y:S04]  /*3d3e0*/  SHFL.BFLY PT, R24, R24, 0x1, 0x1f ;  /* 0x0c201f0018187f89 */ /* 0x000fe800000e0000 */
[----:B------:R-:W-:Y:S04]  /*3d3f0*/  SHFL.BFLY PT, R26, R5, 0x1, 0x1f ;  /* 0x0c201f00051a7f89 */ /* 0x000fe800000e0000 */
[----:B--2---:R0:W-:Y:S04]  /*3d400*/  STL [R1+0x340c], R15 ;  /* 0x00340c0f01007387 */ /* 0x0041e80000100800 */
        /* <DEDUP_REMOVED lines=11> */
[----:B------:R-:W2:Y:S01]  /*3d4c0*/  LDL.LU R22, [R1+0x3410] ;  /* 0x0034100001167983 */ /* 0x000ea20000300800 */
[----:B----4-:R-:W-:Y:S04]  /*3d4d0*/  SHFL.BFLY PT, R23, R23, 0x1, 0x1f ;  /* 0x0c201f0017177f89 */ /* 0x010fe800000e0000 */
[----:B------:R-:W-:Y:S04]  /*3d4e0*/  SHFL.BFLY PT, R25, R25, 0x1, 0x1f ;  /* 0x0c201f0019197f89 */ /* 0x000fe800000e0000 */
[----:B------:R-:W3:Y:S04]  /*3d4f0*/  SHFL.BFLY PT, R27, R27, 0x1, 0x1f ;  /* 0x0c201f001b1b7f89 */ /* 0x000ee800000e0000 */
[----:B------:R-:W0:Y:S04]  /*3d500*/  SHFL.BFLY PT, R28, R28, 0x1, 0x1f ;  /* 0x0c201f001c1c7f89 */ /* 0x000e2800000e0000 */
[----:B------:R-:W1:Y:S01]  /*3d510*/  SHFL.BFLY PT, R29, R29, 0x1, 0x1f ;  /* 0x0c201f001d1d7f89 */ /* 0x000e6200000e0000 */
[----:B---3--:R-:W-:-:S02]  /*3d520*/  FMNMX R0, R0, R27, !PT ;  /* 0x0000001b00007209 */ /* 0x008fc40007800000 */
[----:B0-----:R-:W-:Y:S02]  /*3d530*/  FMNMX R2, R2, R28, !PT ;  /* 0x0000001c02027209 */ /* 0x001fe40007800000 */
[----:B--2---:R-:W-:Y:S01]  /*3d540*/  FMNMX R22, R20, R22, !PT ;  /* 0x0000001614167209 */ /* 0x004fe20007800000 */
[----:B------:R-:W-:Y:S01]  /*3d550*/  FMNMX R20, R10, R24, !PT ;  /* 0x000000180a147209 */ /* 0x000fe20007800000 */
[----:B------:R-:W-:Y:S02]  /*3d560*/  FMNMX R10, R5, R26, !PT ;  /* 0x0000001a050a7209 */ /* 0x000fe40007800000 */
[----:B------:R-:W-:Y:S01]  /*3d570*/  FMNMX R23, R11, R23, !PT ;  /* 0x000000170b177209 */ /* 0x000fe20007800000 */
[----:B------:R-:W0:Y:S01]  /*3d580*/  S2R R5, SR_TID.X ;  /* 0x0000000000057919 */ /* 0x000e220000002100 */
[----:B------:R-:W-:-:S03]  /*3d590*/  FMNMX R11, R15, R25, !PT ;  /* 0x000000190f0b7209 */ /* 0x000fc60007800000 */
[----:B------:R-:W2:Y:S01]  /*3d5a0*/  LDL.LU R24, [R1+0xd4] ;  /* 0x0000d40001187983 */ /* 0x000ea20000300800 */
[----:B------:R-:W3:Y:S02]  /*3d5b0*/  LDL.LU R25, [R1+0xd8] ;  /* 0x0000d80001197983 */ /* 0x000ee40000300800 */
[----:B------:R-:W4:Y:S02]  /*3d5c0*/  LDL.LU R26, [R1+0x16c] ;  /* 0x00016c00011a7983 */ /* 0x000f240000300800 */
[----:B------:R-:W2:Y:S01]  /*3d5d0*/  LDL.LU R27, [R1+0x170] ;  /* 0x00017000011b7983 */ /* 0x000ea20000300800 */
[----:B------:R-:W2:Y:S01]  /*3d5e0*/  LDL.LU R28, [R1+0x174] ;  /* 0x00017400011c7983 */ /* 0x000ea20000300800 */
[----:B-1----:R-:W-:Y:S02]  /*3d5f0*/  FMNMX R3, R3, R29, !PT ;  /* 0x0000001d03037209 */ /* 0x002fe40007800000 */
[----:B------:R-:W2:Y:S01]  /*3d600*/  LDL.LU R29, [R1+0x178] ;  /* 0x00017800011d7983 */ /* 0x000ea20000300800 */
[C---:B0-----:R-:W-:Y:S01]  /*3d610*/  LOP3.LUT R15, R5.reuse, 0x1c, RZ, 0xc0, !PT ;  /* 0x0000001c050f7812 */ /* 0x041fe200078ec0ff */
[----:B------:R-:W-:-:S04]  /*3d620*/  LOP3.LUT R5, R5, 0x1ff, RZ, 0xc0, !PT ;  /* 0x000001ff05057812 */ /* 0x000fc800078ec0ff */
[----:B------:R-:W-:Y:S02]  /*3d630*/  SHF.R.U32.HI R5, RZ, 0x3, R5 ;  /* 0x00000003ff057819 */ /* 0x000fe40000011605 */
[----:B------:R-:W-:Y:S02]  /*3d640*/  SHF.L.U32 R15, R15, 0x4, RZ ;  /* 0x000000040f0f7819 */ /* 0x000fe400000006ff */
[----:B------:R-:W-:-:S05]  /*3d650*/  LOP3.LUT R5, R5, 0x3c, RZ, 0xc0, !PT ;  /* 0x0000003c05057812 */ /* 0x000fca00078ec0ff */
[----:B------:R-:W-:Y:S02]  /*3d660*/  IMAD.IADD R5, R15, 0x1, R5 ;  /* 0x000000010f057824 */ /* 0x000fe400078e0205 */
[----:B------:R-:W2:Y:S02]  /*3d670*/  LDL.LU R15, [R1+0x340c] ;  /* 0x00340c00010f7983 */ /* 0x000ea40000300800 */
[----:B--2---:R-:W-:Y:S02]  /*3d680*/  FMNMX R8, R8, R15, !PT ;  /* 0x0000000f08087209 */ /* 0x004fe40007800000 */
[----:B------:R-:W2:Y:S04]  /*3d690*/  LDL.LU R15, [R1+0x3408] ;  /* 0x00340800010f7983 */ /* 0x000ea80000300800 */
[----:B------:R0:W-:Y:S01]  /*3d6a0*/  @!P1 STS [R5+0x40000], R6 ;  /* 0x0400000605009388 */ /* 0x0001e20000000800 */
[----:B------:R1:W-:Y:S02]  /*3d6b0*/  @!P1 STS [R5+0x40200], R7 ;  /* 0x0402000705009388 */ /* 0x0003e40000000800 */
[----:B------:R0:W-:Y:S02]  /*3d6c0*/  @!P1 STS [R5+0x40400], R18 ;  /* 0x0404001205009388 */ /* 0x0001e40000000800 */
[----:B------:R0:W-:Y:S01]  /*3d6d0*/  @!P1 STS [R5+0x40600], R19 ;  /* 0x0406001305009388 */ /* 0x0001e20000000800 */
[----:B--2---:R-:W-:-:S02]  /*3d6e0*/  FMNMX R9, R9, R15, !PT ;  /* 0x0000000f09097209 */ /* 0x004fc40007800000 */
[----:B------:R-:W2:Y:S01]  /*3d6f0*/  LDL.LU R15, [R1+0x3404] ;  /* 0x00340400010f7983 */ /* 0x000ea20000300800 */
[----:B0-----:R-:W2:Y:S02]  /*3d700*/  LDL.LU R6, [R1+0x3400] ;  /* 0x0034000001067983 */ /* 0x001ea40000300800 */
[----:B-1----:R-:W2:Y:S02]  /*3d710*/  LDL.LU R7, [R1+0x33fc] ;  /* 0x0033fc0001077983 */ /* 0x002ea40000300800 */
[----:B------:R-:W2:Y:S01]  /*3d720*/  LDL.LU R18, [R1+0x33f8] ;  /* 0x0033f80001127983 */ /* 0x000ea20000300800 */
[----:B------:R-:W2:Y:S04]  /*3d730*/  LDL.LU R19, [R1+0x33f4] ;  /* 0x0033f40001137983 */ /* 0x000ea80000300800 */
[----:B------:R0:W-:Y:S01]  /*3d740*/  @!P1 STS [R5+0x40800], R29 ;  /* 0x0408001d05009388 */ /* 0x0001e20000000800 */
[----:B------:R-:W-:Y:S02]  /*3d750*/  @!P1 STS [R5+0x40a00], R28 ;  /* 0x040a001c05009388 */ /* 0x000fe40000000800 */
[----:B------:R-:W-:Y:S02]  /*3d760*/  @!P1 STS [R5+0x40c00], R27 ;  /* 0x040c001b05009388 */ /* 0x000fe40000000800 */
[----:B----4-:R-:W-:Y:S01]  /*3d770*/  @!P1 STS [R5+0x40e00], R26 ;  /* 0x040e001a05009388 */ /* 0x010fe20000000800 */
[----:B---3--:R-:W-:Y:S01]  /*3d780*/  @!P1 STS [R5+0x41000], R25 ;  /* 0x0410001905009388 */ /* 0x008fe20000000800 */
[----:B------:R-:W-:Y:S03]  /*3d790*/  @!P1 STS [R5+0x41200], R24 ;  /* 0x0412001805009388 */ /* 0x000fe60000000800 */
[----:B0-----:R-:W0:Y:S04]  /*3d7a0*/  S2R R29, SR_TID.X ;  /* 0x00000000001d7919 */ /* 0x001e280000002100 */
[----:B--2---:R1:W-:Y:S01]  /*3d7b0*/  @!P1 STS [R5+0x41400], R19 ;  /* 0x0414001305009388 */ /* 0x0043e20000000800 */
[----:B------:R-:W-:Y:S02]  /*3d7c0*/  @!P1 STS [R5+0x41600], R18 ;  /* 0x0416001205009388 */ /* 0x000fe40000000800 */
[----:B------:R-:W-:Y:S02]  /*3d7d0*/  @!P1 STS [R5+0x41800], R7 ;  /* 0x0418000705009388 */ /* 0x000fe40000000800 */
[----:B------:R-:W-:Y:S01]  /*3d7e0*/  @!P1 STS [R5+0x41a00], R6 ;  /* 0x041a000605009388 */ /* 0x000fe20000000800 */
[----:B------:R-:W-:Y:S01]  /*3d7f0*/  @!P1 STS [R5+0x41c00], R15 ;  /* 0x041c000f05009388 */ /* 0x000fe20000000800 */
[----:B------:R-:W-:Y:S02]  /*3d800*/  @!P1 STS [R5+0x41e00], R14 ;  /* 0x041e000e05009388 */ /* 0x000fe40000000800 */
[----:B------:R-:W-:Y:S02]  /*3d810*/  @!P1 STS [R5+0x42000], R13 ;  /* 0x0420000d05009388 */ /* 0x000fe40000000800 */
[----:B------:R-:W-:Y:S01]  /*3d820*/  @!P1 STS [R5+0x42200], R12 ;  /* 0x0422000c05009388 */ /* 0x000fe20000000800 */
[----:B------:R-:W-:Y:S01]  /*3d830*/  @!P1 STS [R5+0x42400], R17 ;  /* 0x0424001105009388 */ /* 0x000fe20000000800 */
[----:B------:R-:W-:Y:S02]  /*3d840*/  @!P1 STS [R5+0x42600], R16 ;  /* 0x0426001005009388 */ /* 0x000fe40000000800 */
[----:B------:R2:W-:Y:S02]  /*3d850*/  @!P1 STS [R5+0x42800], R4 ;  /* 0x0428000405009388 */ /* 0x0005e40000000800 */
[----:B------:R-:W-:Y:S01]  /*3d860*/  @!P1 STS [R5+0x42a00], R21 ;  /* 0x042a001505009388 */ /* 0x000fe20000000800 */
[----:B------:R-:W-:Y:S01]  /*3d870*/  @!P1 STS [R5+0x42c00], R22 ;  /* 0x042c001605009388 */ /* 0x000fe20000000800 */
[----:B------:R-:W-:Y:S02]  /*3d880*/  @!P1 STS [R5+0x42e00], R23 ;  /* 0x042e001705009388 */ /* 0x000fe40000000800 */
[----:B------:R-:W-:Y:S02]  /*3d890*/  @!P1 STS [R5+0x43000], R20 ;  /* 0x0430001405009388 */ /* 0x000fe40000000800 */
[----:B------:R-:W-:Y:S01]  /*3d8a0*/  @!P1 STS [R5+0x43200], R11 ;  /* 0x0432000b05009388 */ /* 0x000fe20000000800 */
[----:B------:R-:W-:Y:S01]  /*3d8b0*/  @!P1 STS [R5+0x43400], R10 ;  /* 0x0434000a05009388 */ /* 0x000fe20000000800 */
[----:B------:R-:W-:Y:S02]  /*3d8c0*/  @!P1 STS [R5+0x43600], R0 ;  /* 0x0436000005009388 */ /* 0x000fe40000000800 */
[----:B------:R-:W-:Y:S01]  /*3d8d0*/  @!P1 STS [R5+0x43800], R2 ;  /* 0x0438000205009388 */ /* 0x000fe20000000800 */
[----:B-1----:R-:W3:Y:S04]  /*3d8e0*/  LDL.LU R19, [R1+0x33f0] ;  /* 0x0033f00001137983 */ /* 0x002ee80000300800 */
[----:B--2---:R-:W1:Y:S01]  /*3d8f0*/  S2R R4, SR_TID.X ;  /* 0x0000000000047919 */ /* 0x004e620000002100 */
[----:B------:R-:W-:Y:S02]  /*3d900*/  @!P1 STS [R5+0x43a00], R3 ;  /* 0x043a000305009388 */ /* 0x000fe40000000800 */
[----:B------:R-:W-:Y:S02]  /*3d910*/  @!P1 STS [R5+0x43c00], R8 ;  /* 0x043c000805009388 */ /* 0x000fe40000000800 */
[----:B------:R2:W-:Y:S01]  /*3d920*/  @!P1 STS [R5+0x43e00], R9 ;  /* 0x043e000905009388 */ /* 0x0005e20000000800 */
[----:B------:R-:W4:Y:S04]  /*3d930*/  LDL.LU R18, [R1+0x33ec] ;  /* 0x0033ec0001127983 */ /* 0x000f280000300800 */
[----:B------:R-:W-:Y:S06]  /*3d940*/  BAR.SYNC.DEFER_BLOCKING 0x0 ;  /* 0x0000000000007b1d */ /* 0x000fec0000010000 */
[----:B------:R-:W3:Y:S02]  /*3d950*/  LDL.LU R7, [R1+0x33e8] ;  /* 0x0033e80001077983 */ /* 0x000ee40000300800 */
[----:B------:R-:W3:Y:S02]  /*3d960*/  LDL.LU R6, [R1+0x33e4] ;  /* 0x0033e40001067983 */ /* 0x000ee40000300800 */
[----:B------:R-:W3:Y:S01]  /*3d970*/  LDL.LU R15, [R1+0x33e0] ;  /* 0x0033e000010f7983 */ /* 0x000ee20000300800 */
[----:B------:R-:W3:Y:S01]  /*3d980*/  LDL.LU R14, [R1+0x33dc] ;  /* 0x0033dc00010e7983 */ /* 0x000ee20000300800 */
[----:B------:R-:W3:Y:S02]  /*3d990*/  LDL.LU R13, [R1+0x33d8] ;  /* 0x0033d800010d7983 */ /* 0x000ee40000300800 */
[----:B------:R-:W3:Y:S01]  /*3d9a0*/  LDL.LU R12, [R1+0x33d4] ;  /* 0x0033d400010c7983 */ /* 0x000ee20000300800 */
[----:B--2---:R-:W2:Y:S01]  /*3d9b0*/  LDL R5, [R1+0x1f0] ;  /* 0x0001f00001057983 */ /* 0x004ea20000100800 */
[----:B-1----:R-:W-:-:S05]  /*3d9c0*/  LOP3.LUT R4, R4, 0x1ff, RZ, 0xc0, !PT ;  /* 0x000001ff04047812 */ /* 0x002fca00078ec0ff */
[----:B------:R-:W1:Y:S04]  /*3d9d0*/  LDS R0, [R4.X4+0x40000] ;  /* 0x0400000004007984 */ /* 0x000e680000004800 */
[----:B-1----:R-:W1:Y:S02]  /*3d9e0*/  SHFL.BFLY PT, R2, R0, 0x8, 0x1f ;  /* 0x0d001f0000027f89 */ /* 0x002e6400000e0000 */
[----:B-1----:R-:W-:-:S05]  /*3d9f0*/  FMNMX R2, R0, R2, !PT ;  /* 0x0000000200027209 */ /* 0x002fca0007800000 */
[----:B------:R-:W1:Y:S02]  /*3da00*/  SHFL.BFLY PT, R0, R2, 0x4, 0x1f ;  /* 0x0c801f0002007f89 */ /* 0x000e6400000e0000 */
[----:B-1----:R-:W-:-:S05]  /*3da10*/  FMNMX R0, R2, R0, !PT ;  /* 0x0000000002007209 */ /* 0x002fca0007800000 */
[----:B------:R-:W1:Y:S02]  /*3da20*/  SHFL.BFLY PT, R2, R0, 0x2, 0x1f ;  /* 0x0c401f0000027f89 */ /* 0x000e6400000e0000 */
[----:B-1----:R-:W-:-:S05]  /*3da30*/  FMNMX R2, R0, R2, !PT ;  /* 0x0000000200027209 */ /* 0x002fca0007800000 */
[----:B------:R-:W1:Y:S02]  /*3da40*/  SHFL.BFLY PT, R0, R2, 0x1, 0x1f ;  /* 0x0c201f0002007f89 */ /* 0x000e6400000e0000 */
[----:B-1----:R-:W-:-:S05]  /*3da50*/  FMNMX R0, R2, R0, !PT ;  /* 0x0000000002007209 */ /* 0x002fca0007800000 */
[----:B------:R1:W-:Y:S01]  /*3da60*/  @!P0 STS [R4.X4+0x40000], R0 ;  /* 0x0400000004008388 */ /* 0x0003e20000004800 */
[----:B0-----:R-:W0:Y:S04]  /*3da70*/  LDS R23, [R29.X4+0x40800] ;  /* 0x040800001d177984 */ /* 0x001e280000004800 */
[----:B------:R-:W0:Y:S04]  /*3da80*/  LDS R26, [R29.X4+0x41000] ;  /* 0x041000001d1a7984 */ /* 0x000e280000004800 */
[----:B------:R-:W-:Y:S01]  /*3da90*/  LDS R0, [R29.X4+0x41800] ;  /* 0x041800001d007984 */ /* 0x000fe20000004800 */
[----:B------:R-:W-:Y:S04]  /*3daa0*/  LDS R2, [R29.X4+0x42000] ;  /* 0x042000001d027984 */ /* 0x000fe80000004800 */
[----:B------:R-:W-:Y:S04]  /*3dab0*/  LDS R3, [R29.X4+0x42800] ;  /* 0x042800001d037984 */ /* 0x000fe80000004800 */
[----:B------:R-:W-:Y:S04]  /*3dac0*/  LDS R8, [R29.X4+0x43000] ;  /* 0x043000001d087984 */ /* 0x000fe80000004800 */
[----:B------:R-:W-:Y:S04]  /*3dad0*/  LDS R9, [R29.X4+0x43800] ;  /* 0x043800001d097984 */ /* 0x000fe80000004800 */
[----:B-1----:R-:W2:Y:S01]  /*3dae0*/  LDL R4, [R1+0x1f4] ;  /* 0x0001f40001047983 */ /* 0x002ea20000100800 */
[----:B------:R-:W2:Y:S02]  /*3daf0*/  LDL.LU R28, [R1+0xe8] ;  /* 0x0000e800011c7983 */ /* 0x000ea40000300800 */
[----:B------:R-:W2:Y:S01]  /*3db00*/  LDL.LU R27, [R1+0xec] ;  /* 0x0000ec00011b7983 */ /* 0x000ea20000300800 */
[----:B0-----:R-:W0:Y:S04]  /*3db10*/  SHFL.BFLY PT, R25, R23, 0x8, 0x1f ;  /* 0x0d001f0017197f89 */ /* 0x001e2800000e0000 */
[----:B------:R-:W1:Y:S01]  /*3db20*/  SHFL.BFLY PT, R24, R26, 0x8, 0x1f ;  /* 0x0d001f001a187f89 */ /* 0x000e6200000e0000 */
[----:B0-----:R-:W-:-:S02]  /*3db30*/  FMNMX R23, R23, R25, !PT ;  /* 0x0000001917177209 */ /* 0x001fc40007800000 */
[----:B-1----:R-:W-:-:S03]  /*3db40*/  FMNMX R26, R26, R24, !PT ;  /* 0x000000181a1a7209 */ /* 0x002fc60007800000 */
[----:B------:R-:W0:Y:S04]  /*3db50*/  SHFL.BFLY PT, R25, R23, 0x4, 0x1f ;  /* 0x0c801f0017197f89 */ /* 0x000e2800000e0000 */
[----:B------:R-:W1:Y:S01]  /*3db60*/  SHFL.BFLY PT, R24, R26, 0x4, 0x1f ;  /* 0x0c801f001a187f89 */ /* 0x000e6200000e0000 */
[----:B0-----:R-:W-:Y:S02]  /*3db70*/  FMNMX R23, R23, R25, !PT ;  /* 0x0000001917177209 */ /* 0x001fe40007800000 */
        /* <DEDUP_REMOVED lines=8> */
[----:B-1----:R-:W-:Y:S01]  /*3dc00*/  FMNMX R24, R26, R24, !PT ;  /* 0x000000181a187209 */ /* 0x002fe20007800000 */
[----:B------:R-:W3:Y:S01]  /*3dc10*/  LDL.LU R25, [R1+0xe4] ;  /* 0x0000e40001197983 */ /* 0x000ee20000300800 */
[----:B------:R-:W3:Y:S03]  /*3dc20*/  LDL.LU R26, [R1+0xe0] ;  /* 0x0000e000011a7983 */ /* 0x000ee60000300800 */
[----:B------:R-:W0:Y:S04]  /*3dc30*/  SHFL.BFLY PT, R22, R0, 0x8, 0x1f ;  /* 0x0d001f0000167f89 */ /* 0x000e2800000e0000 */
[----:B------:R-:W1:Y:S04]  /*3dc40*/  SHFL.BFLY PT, R21, R2, 0x8, 0x1f ;  /* 0x0d001f0002157f89 */ /* 0x000e6800000e0000 */
[----:B------:R-:W4:Y:S04]  /*3dc50*/  SHFL.BFLY PT, R20, R3, 0x8, 0x1f ;  /* 0x0d001f0003147f89 */ /* 0x000f2800000e0000 */
[----:B------:R-:W4:Y:S04]  /*3dc60*/  SHFL.BFLY PT, R11, R8, 0x8, 0x1f ;  /* 0x0d001f00080b7f89 */ /* 0x000f2800000e0000 */
[----:B------:R-:W4:Y:S04]  /*3dc70*/  SHFL.BFLY PT, R10, R9, 0x8, 0x1f ;  /* 0x0d001f00090a7f89 */ /* 0x000f2800000e0000 */
[----:B------:R-:W-:Y:S04]  /*3dc80*/  @!P0 STS [R29.X4+0x40800], R23 ;  /* 0x040800171d008388 */ /* 0x000fe80000004800 */
[----:B------:R-:W4:Y:S01]  /*3dc90*/  S2R R16, SR_TID.X ;  /* 0x0000000000107919 */ /* 0x000f220000002100 */
[----:B------:R-:W3:Y:S01]  /*3dca0*/  LDL R17, [R1+0x1f8] ;  /* 0x0001f80001117983 */ /* 0x000ee20000100800 */
[----:B0-----:R-:W-:-:S02]  /*3dcb0*/  FMNMX R0, R0, R22, !PT ;  /* 0x0000001600007209 */ /* 0x001fc40007800000 */
[----:B-1----:R-:W-:Y:S02]  /*3dcc0*/  FMNMX R2, R2, R21, !PT ;  /* 0x0000001502027209 */ /* 0x002fe40007800000 */
[----:B----4-:R-:W-:Y:S02]  /*3dcd0*/  FMNMX R3, R3, R20, !PT ;  /* 0x0000001403037209 */ /* 0x010fe40007800000 */
[----:B------:R-:W-:Y:S02]  /*3dce0*/  FMNMX R8, R8, R11, !PT ;  /* 0x0000000b08087209 */ /* 0x000fe40007800000 */
[----:B------:R-:W-:Y:S02]  /*3dcf0*/  FMNMX R9, R9, R10, !PT ;  /* 0x0000000a09097209 */ /* 0x000fe40007800000 */
[----:B------:R-:W0:Y:S04]  /*3dd00*/  SHFL.BFLY PT, R10, R0, 0x4, 0x1f ;  /* 0x0c801f00000a7f89 */ /* 0x000e2800000e0000 */
[----:B------:R-:W1:Y:S04]  /*3dd10*/  SHFL.BFLY PT, R11, R2, 0x4, 0x1f ;  /* 0x0c801f00020b7f89 */ /* 0x000e6800000e0000 */
[----:B------:R-:W4:Y:S04]  /*3dd20*/  SHFL.BFLY PT, R20, R3, 0x4, 0x1f ;  /* 0x0c801f0003147f89 */ /* 0x000f2800000e0000 */
[----:B------:R-:W4:Y:S04]  /*3dd30*/  SHFL.BFLY PT, R21, R8, 0x4, 0x1f ;  /* 0x0c801f0008157f89 */ /* 0x000f2800000e0000 */
[----:B------:R-:W4:Y:S01]  /*3dd40*/  SHFL.BFLY PT, R22, R9, 0x4, 0x1f ;  /* 0x0c801f0009167f89 */ /* 0x000f2200000e0000 */
        /* <DEDUP_REMOVED lines=14> */
[----:B------:R-:W-:Y:S01]  /*3de30*/  FMNMX R11, R22, R11, !PT ;  /* 0x0000000b160b7209 */ /* 0x000fe20007800000 */
[----:B------:R-:W0:Y:S04]  /*3de40*/  SHFL.BFLY PT, R9, R0, 0x1, 0x1f ;  /* 0x0c201f0000097f89 */ /* 0x000e2800000e0000 */
[----:B------:R-:W1:Y:S04]  /*3de50*/  SHFL.BFLY PT, R10, R2, 0x1, 0x1f ;  /* 0x0c201f00020a7f89 */ /* 0x000e6800000e0000 */
[----:B------:R-:W4:Y:S04]  /*3de60*/  SHFL.BFLY PT, R20, R3, 0x1, 0x1f ;  /* 0x0c201f0003147f89 */ /* 0x000f2800000e0000 */
[----:B------:R-:W4:Y:S04]  /*3de70*/  SHFL.BFLY PT, R21, R8, 0x1, 0x1f ;  /* 0x0c201f0008157f89 */ /* 0x000f2800000e0000 */
[----:B------:R-:W4:Y:S04]  /*3de80*/  SHFL.BFLY PT, R22, R11, 0x1, 0x1f ;  /* 0x0c201f000b167f89 */ /* 0x000f2800000e0000 */
[----:B------:R-:W-:Y:S01]  /*3de90*/  @!P0 STS [R29.X4+0x41000], R24 ;  /* 0x041000181d008388 */ /* 0x000fe20000004800 */
[----:B0-----:R-:W-:-:S02]  /*3dea0*/  FMNMX R0, R0, R9, !PT ;  /* 0x0000000900007209 */ /* 0x001fc40007800000 */
[----:B-1----:R-:W-:Y:S02]  /*3deb0*/  FMNMX R2, R2, R10, !PT ;  /* 0x0000000a02027209 */ /* 0x002fe40007800000 */
[----:B----4-:R-:W-:Y:S02]  /*3dec0*/  FMNMX R3, R3, R20, !PT ;  /* 0x0000001403037209 */ /* 0x010fe40007800000 */
[----:B------:R-:W-:Y:S02]  /*3ded0*/  FMNMX R8, R8, R21, !PT ;  /* 0x0000001508087209 */ /* 0x000fe40007800000 */
[----:B------:R-:W-:Y:S01]  /*3dee0*/  FMNMX R11, R11, R22, !PT ;  /* 0x000000160b0b7209 */ /* 0x000fe20007800000 */
[----:B------:R-:W-:Y:S01]  /*3def0*/  @!P0 STS [R29.X4+0x41800], R0 ;  /* 0x041800001d008388 */ /* 0x000fe20000004800 */
[----:B------:R-:W-:Y:S02]  /*3df00*/  @!P0 STS [R29.X4+0x42000], R2 ;  /* 0x042000021d008388 */ /* 0x000fe40000004800 */
[----:B------:R-:W-:Y:S02]  /*3df10*/  @!P0 STS [R29.X4+0x42800], R3 ;  /* 0x042800031d008388 */ /* 0x000fe40000004800 */
[----:B------:R-:W-:Y:S01]  /*3df20*/  @!P0 STS [R29.X4+0x43000], R8 ;  /* 0x043000081d008388 */ /* 0x000fe20000004800 */
[----:B------:R-:W-:Y:S01]  /*3df30*/  @!P0 STS [R29.X4+0x43800], R11 ;  /* 0x0438000b1d008388 */ /* 0x000fe20000004800 */
[----:B------:R-:W-:Y:S01]  /*3df40*/  BAR.SYNC.DEFER_BLOCKING 0x0 ;  /* 0x0000000000007b1d */ /* 0x000fe20000010000 */
[----:B------:R-:W-:-:S05]  /*3df50*/  LOP3.LUT R23, R16, 0x1c, RZ, 0xc0, !PT ;  /* 0x0000001c10177812 */ /* 0x000fca00078ec0ff */
[----:B------:R-:W4:Y:S04]  /*3df60*/  LDL.LU R16, [R1+0x70] ;  /* 0x0000700001107983 */ /* 0x000f280000300800 */
[----:B------:R-:W2:Y:S04]  /*3df70*/  LDS R0, [R23.X16+0x40000] ;  /* 0x0400000017007984 */ /* 0x000ea8000000c800 */
[----:B------:R-:W0:Y:S01]  /*3df80*/  LDS R3, [R23.X16+0x40200] ;  /* 0x0402000017037984 */ /* 0x000e22000000c800 */
[----:B------:R-:W-:Y:S03]  /*3df90*/  STL [R1+0x33b8], R29 ;  /* 0x0033b81d01007387 */ /* 0x000fe60000100800 */
[----:B------:R-:W1:Y:S04]  /*3dfa0*/  LDS R8, [R23.X16+0x40400] ;  /* 0x0404000017087984 */ /* 0x000e68000000c800 */
[----:B------:R-:W0:Y:S01]  /*3dfb0*/  LDS R2, [R23.X16+0x40600] ;  /* 0x0406000017027984 */ /* 0x000e22000000c800 */
[----:B--2---:R-:W-:-:S03]  /*3dfc0*/  FMNMX R9, R0, R5, !PT ;  /* 0x0000000500097209 */ /* 0x004fc60007800000 */
[----:B------:R-:W2:Y:S02]  /*3dfd0*/  LDL.LU R5, [R1+0x74] ;  /* 0x0000740001057983 */ /* 0x000ea40000300800 */
[----:B------:R1:W-:Y:S01]  /*3dfe0*/  STL [R1+0x8dc], R9 ;  /* 0x0008dc0901007387 */ /* 0x0003e20000100800 */
[----:B0-----:R-:W-:Y:S01]  /*3dff0*/  FMNMX R10, R3, R4, !PT ;  /* 0x00000004030a7209 */ /* 0x001fe20007800000 */
[--C-:B---3--:R-:W-:Y:S02]  /*3e000*/  FFMA R0, R26, c[0x0][0x188], -R9.reuse ;  /* 0x000062001a007a23 */ /* 0x108fe40000000809 */
[----:B-1----:R-:W-:Y:S01]  /*3e010*/  FFMA R9, R25, c[0x0][0x188], -R9 ;  /* 0x0000620019097a23 */ /* 0x002fe20000000809 */
[----:B------:R-:W3:Y:S01]  /*3e020*/  LDL.LU R26, [R1+0x78] ;  /* 0x00007800011a7983 */ /* 0x000ee20000300800 */
[----:B------:R-:W3:Y:S02]  /*3e030*/  LDL.LU R4, [R1+0x7c] ;  /* 0x00007c0001047983 */ /* 0x000ee40000300800 */
[----:B------:R-:W-:-:S04]  /*3e040*/  FMUL R0, R0, 1.4426950216293334961 ;  /* 0x3fb8aa3b00007820 */ /* 0x000fc80000400000 */
[----:B------:R0:W1:Y:S01]  /*3e050*/  MUFU.EX2 R25, R0 ;  /* 0x0000000000197308 */ /* 0x0000620000000800 */
[----:B------:R1:W-:Y:S01]  /*3e060*/  STL [R1+0x8d8], R10 ;  /* 0x0008d80a01007387 */ /* 0x0003e20000100800 */
[----:B------:R-:W-:Y:S01]  /*3e070*/  FMUL R3, R9, 1.4426950216293334961 ;  /* 0x3fb8aa3b09037820 */ /* 0x000fe20000400000 */
[----:B------:R-:W-:Y:S02]  /*3e080*/  FMNMX R20, R8, R17, !PT ;  /* 0x0000001108147209 */ /* 0x000fe40007800000 */
[----:B0-----:R-:W0:Y:S04]  /*3e090*/  LDS R0, [R23.X16+0x40800] ;  /* 0x0408000017007984 */ /* 0x001e28000000c800 */
[----:B-1----:R-:W-:Y:S01]  /*3e0a0*/  STL [R1+0x898], R25 ;  /* 0x0008981901007387 */ /* 0x002fe20000100800 */
[----:B------:R-:W-:Y:S02]  /*3e0b0*/  STL [R1+0x33bc], R25 ;  /* 0x0033bc1901007387 */ /* 0x000fe40000100800 */
[----:B------:R-:W3:Y:S01]  /*3e0c0*/  LDL R22, [R1+0x1fc] ;  /* 0x0001fc0001167983 */ /* 0x000ee20000100800 */
[----:B------:R-:W1:Y:S01]  /*3e0d0*/  MUFU.EX2 R3, R3 ;  /* 0x0000000300037308 */ /* 0x000e620000000800 */
[----:B------:R-:W-:-:S02]  /*3e0e0*/  FFMA R9, R28, c[0x0][0x188], -R10 ;  /* 0x000062001c097a23 */ /* 0x000fc4000000080a */
[----:B------:R-:W-:Y:S02]  /*3e0f0*/  FFMA R10, R27, c[0x0][0x188], -R10 ;  /* 0x000062001b0a7a23 */ /* 0x000fe4000000080a */
[----:B------:R-:W-:Y:S02]  /*3e100*/  FMUL R9, R9, 1.4426950216293334961 ;  /* 0x3fb8aa3b09097820 */ /* 0x000fe40000400000 */
[----:B------:R-:W-:Y:S02]  /*3e110*/  FMUL R10, R10, 1.4426950216293334961 ;  /* 0x3fb8aa3b0a0a7820 */ /* 0x000fe40000400000 */
[----:B------:R-:W-:Y:S01]  /*3e120*/  MUFU.EX2 R21, R9 ;  /* 0x0000000900157308 */ /* 0x000fe20000000800 */
[----:B-1----:R-:W-:Y:S01]  /*3e130*/  STL [R1+0x894], R3 ;  /* 0x0008940301007387 */ /* 0x002fe20000100800 */
[----:B------:R-:W3:Y:S02]  /*3e140*/  LDL.LU R28, [R1+0x40] ;  /* 0x00004000011c7983 */ /* 0x000ee40000300800 */
[----:B------:R-:W3:Y:S02]  /*3e150*/  LDL.LU R27, [R1+0x44] ;  /* 0x00004400011b7983 */ /* 0x000ee40000300800 */
[----:B------:R-:W3:Y:S01]  /*3e160*/  LDL.LU R17, [R1+0x48] ;  /* 0x0000480001117983 */ /* 0x000ee20000300800 */
[----:B------:R-:W-:Y:S01]  /*3e170*/  STL [R1+0x8d4], R20 ;  /* 0x0008d41401007387 */ /* 0x000fe20000100800 */
[----:B------:R-:W0:Y:S01]  /*3e180*/  LDL R11, [R1+0x200] ;  /* 0x00020000010b7983 */ /* 0x000e220000100800 */
[----:B------:R-:W1:Y:S02]  /*3e190*/  MUFU.EX2 R9, R10 ;  /* 0x0000000a00097308 */ /* 0x000e640000000800 */
[----:B------:R-:W0:Y:S01]  /*3e1a0*/  LDS R3, [R23.X16+0x40a00] ;  /* 0x040a000017037984 */ /* 0x000e22000000c800 */
[----:B----4-:R-:W-:-:S03]  /*3e1b0*/  FFMA R8, R16, c[0x0][0x188], -R20 ;  /* 0x0000620010087a23 */ /* 0x010fc60000000814 */
[----:B------:R-:W4:Y:S01]  /*3e1c0*/  LDL.LU R16, [R1+0x4c] ;  /* 0x00004c0001107983 */ /* 0x000f220000300800 */
[----:B-1----:R2:W-:Y:S02]  /*3e1d0*/  STL [R1+0x884], R9 ;  /* 0x0008840901007387 */ /* 0x0025e40000100800 */
[----:B------:R-:W-:Y:S02]  /*3e1e0*/  STL [R1+0x88c], R21 ;  /* 0x00088c1501007387 */ /* 0x000fe40000100800 */
[----:B------:R3:W-:Y:S02]  /*3e1f0*/  STL [R1+0x33c0], R21 ;  /* 0x0033c01501007387 */ /* 0x0007e40000100800 */
[----:B------:R-:W-:Y:S02]  /*3e200*/  FMUL R8, R8, 1.4426950216293334961 ;  /* 0x3fb8aa3b08087820 */ /* 0x000fe40000400000 */
[----:B--2---:R-:W-:Y:S02]  /*3e210*/  FFMA R9, R5, c[0x0][0x188], -R20 ;  /* 0x0000620005097a23 */ /* 0x004fe40000000814 */
[----:B------:R-:W2:Y:S01]  /*3e220*/  LDL R5, [R1+0x204] ;  /* 0x0002040001057983 */ /* 0x000ea20000100800 */
[----:B------:R1:W1:Y:S03]  /*3e230*/  MUFU.EX2 R20, R8 ;  /* 0x0000000800147308 */ /* 0x0002660000000800 */
[----:B-1----:R-:W1:Y:S04]  /*3e240*/  LDS R8, [R23.X16+0x40c00] ;  /* 0x040c000017087984 */ /* 0x002e68000000c800 */
[----:B------:R-:W-:Y:S01]  /*3e250*/  STL [R1+0x87c], R20 ;  /* 0x00087c1401007387 */ /* 0x000fe20000100800 */
[----:B---3--:R-:W-:Y:S01]  /*3e260*/  FMNMX R21, R2, R22, !PT ;  /* 0x0000001602157209 */ /* 0x008fe20007800000 */
[----:B------:R-:W-:-:S04]  /*3e270*/  FMUL R2, R9, 1.4426950216293334961 ;  /* 0x3fb8aa3b09027820 */ /* 0x000fc80000400000 */
[----:B------:R3:W1:Y:S01]  /*3e280*/  MUFU.EX2 R22, R2 ;  /* 0x0000000200167308 */ /* 0x0006620000000800 */
[--C-:B------:R-:W-:Y:S01]  /*3e290*/  FFMA R9, R26, c[0x0][0x188], -R21.reuse ;  /* 0x000062001a097a23 */ /* 0x100fe20000000815 */
[----:B------:R0:W-:Y:S03]  /*3e2a0*/  STL [R1+0x8d0], R21 ;  /* 0x0008d01501007387 */ /* 0x0001e60000100800 */
[----:B------:R-:W-:Y:S02]  /*3e2b0*/  FMUL R10, R9, 1.4426950216293334961 ;  /* 0x3fb8aa3b090a7820 */ /* 0x000fe40000400000 */
[----:B------:R-:W-:Y:S01]  /*3e2c0*/  FFMA R9, R4, c[0x0][0x188], -R21 ;  /* 0x0000620004097a23 */ /* 0x000fe20000000815 */
[----:B---3--:R-:W3:Y:S04]  /*3e2d0*/  LDS R2, [R23.X16+0x40e00] ;  /* 0x040e000017027984 */ /* 0x008ee8000000c800 */
[----:B-1----:R-:W-:Y:S01]  /*3e2e0*/  STL [R1+0x86c], R22 ;  /* 0x00086c1601007387 */ /* 0x002fe20000100800 */
[----:B------:R-:W3:Y:S01]  /*3e2f0*/  LDL R4, [R1+0x208] ;  /* 0x0002080001047983 */ /* 0x000ee20000100800 */
[----:B------:R-:W1:Y:S01]  /*3e300*/  MUFU.EX2 R10, R10 ;  /* 0x0000000a000a7308 */ /* 0x000e620000000800 */
[----:B0-----:R-:W-:Y:S01]  /*3e310*/  FMNMX R21, R0, R11, !PT ;  /* 0x0000000b00157209 */ /* 0x001fe20007800000 */
[----:B------:R-:W-:Y:S01]  /*3e320*/  FMUL R0, R9, 1.4426950216293334961 ;  /* 0x3fb8aa3b09007820 */ /* 0x000fe20000400000 */
[----:B-1----:R0:W-:Y:S05]  /*3e330*/  STL [R1+0x864], R10 ;  /* 0x0008640a01007387 */ /* 0x0021ea0000100800 */
[----:B0-----:R0:W1:Y:S01]  /*3e340*/  MUFU.EX2 R10, R0 ;  /* 0x00000000000a7308 */ /* 0x0010620000000800 */
[----:B------:R-:W-:Y:S01]  /*3e350*/  STL [R1+0x8cc], R21 ;  /* 0x0008cc1501007387 */ /* 0x000fe20000100800 */
[----:B------:R-:W-:-:S03]  /*3e360*/  FFMA R9, R28, c[0x0][0x188], -R21 ;  /* 0x000062001c097a23 */ /* 0x000fc60000000815 */
[----:B0-----:R-:W0:Y:S04]  /*3e370*/  LDS R0, [R23.X16+0x41000] ;  /* 0x0410000017007984 */ /* 0x001e28000000c800 */
[----:B-1----:R1:W-:Y:S01]  /*3e380*/  STL [R1+0x85c], R10 ;  /* 0x00085c0a01007387 */ /* 0x0023e20000100800 */
[----:B------:R-:W-:-:S04]  /*3e390*/  FMUL R9, R9, 1.4426950216293334961 ;  /* 0x3fb8aa3b09097820 */ /* 0x000fc80000400000 */
[----:B------:R0:W0:Y:S01]  /*3e3a0*/  MUFU.EX2 R26, R9 ;  /* 0x00000009001a7308 */ /* 0x0000220000000800 */
[----:B--2---:R-:W-:Y:S02]  /*3e3b0*/  FMNMX R11, R3, R5, !PT ;  /* 0x00000005030b7209 */ /* 0x004fe40007800000 */
[----:B------:R-:W2:Y:S01]  /*3e3c0*/  LDL R5, [R1+0x20c] ;  /* 0x00020c0001057983 */ /* 0x000ea20000100800 */
[----:B------:R-:W-:-:S04]  /*3e3d0*/  FFMA R3, R27, c[0x0][0x188], -R21 ;  /* 0x000062001b037a23 */ /* 0x000fc80000000815 */
[----:B0-----:R-:W-:Y:S02]  /*3e3e0*/  FMUL R9, R3, 1.4426950216293334961 ;  /* 0x3fb8aa3b03097820 */ /* 0x001fe40000400000 */
[----:B------:R-:W-:-:S04]  /*3e3f0*/  FFMA R3, R17, c[0x0][0x188], -R11 ;  /* 0x0000620011037a23 */ /* 0x000fc8000000080b */
[----:B-1----:R-:W-:Y:S01]  /*3e400*/  FMUL R10, R3, 1.4426950216293334961 ;  /* 0x3fb8aa3b030a7820 */ /* 0x002fe20000400000 */
[----:B------:R-:W0:Y:S08]  /*3e410*/  MUFU.EX2 R9, R9 ;  /* 0x0000000900097308 */ /* 0x000e300000000800 */
[----:B------:R-:W1:Y:S01]  /*3e420*/  MUFU.EX2 R22, R10 ;  /* 0x0000000a00167308 */ /* 0x000e620000000800 */
[----:B------:R3:W-:Y:S01]  /*3e430*/  STL [R1+0x8c8], R11 ;  /* 0x0008c80b01007387 */ /* 0x0007e20000100800 */
[----:B----4-:R-:W-:-:S02]  /*3e440*/  FFMA R3, R16, c[0x0][0x188], -R11 ;  /* 0x0000620010037a23 */ /* 0x010fc4000000080b */
[----:B------:R-:W-:Y:S01]  /*3e450*/  STL [R1+0x858], R26 ;  /* 0x0008581a01007387 */ /* 0x000fe20000100800 */
[----:B0-----:R-:W-:Y:S01]  /*3e460*/  STL [R1+0x854], R9 ;  /* 0x0008540901007387 */ /* 0x001fe20000100800 */
[----:B------:R-:W4:Y:S02]  /*3e470*/  LDL.LU R27, [R1+0xa0] ;  /* 0x0000a000011b7983 */ /* 0x000f240000300800 */
[----:B------:R-:W4:Y:S01]  /*3e480*/  LDL.LU R16, [R1+0xa4] ;  /* 0x0000a40001107983 */ /* 0x000f220000300800 */
[----:B---3--:R-:W-:Y:S01]  /*3e490*/  FMNMX R11, R8, R4, !PT ;  /* 0x00000004080b7209 */ /* 0x008fe20007800000 */
[----:B------:R-:W-:Y:S01]  /*3e4a0*/  FMUL R3, R3, 1.4426950216293334961 ;  /* 0x3fb8aa3b03037820 */ /* 0x000fe20000400000 */
[----:B------:R-:W0:Y:S04]  /*3e4b0*/  LDS R9, [R23.X16+0x41200] ;  /* 0x0412000017097984 */ /* 0x000e28000000c800 */
[----:B------:R-:W-:Y:S01]  /*3e4c0*/  STL [R1+0x8c4], R11 ;  /* 0x0008c40b01007387 */ /* 0x000fe20000100800 */
[----:B-1----:R-:W-:Y:S02]  /*3e4d0*/  STL [R1+0x850], R22 ;  /* 0x0008501601007387 */ /* 0x002fe40000100800 */
[----:B------:R-:W3:Y:S01]  /*3e4e0*/  LDL R4, [R1+0x210] ;  /* 0x0002100001047983 */ /* 0x000ee20000100800 */
[----:B------:R1:W1:Y:S01]  /*3e4f0*/  MUFU.EX2 R10, R3 ;  /* 0x00000003000a7308 */ /* 0x0002620000000800 */
[----:B------:R-:W-:Y:S01]  /*3e500*/  FFMA R8, R12, c[0x0][0x188], -R11 ;  /* 0x000062000c087a23 */ /* 0x000fe2000000080b */
[----:B-1----:R-:W1:Y:S04]  /*3e510*/  LDS R3, [R23.X16+0x41400] ;  /* 0x0414000017037984 */ /* 0x002e68000000c800 */
[----:B------:R2:W-:Y:S01]  /*3e520*/  STL [R1+0x84c], R10 ;  /* 0x00084c0a01007387 */ /* 0x0005e20000100800 */
[----:B------:R-:W4:Y:S01]  /*3e530*/  LDL.LU R17, [R1+0xa8] ;  /* 0x0000a80001117983 */ /* 0x000f220000300800 */
[----:B--2---:R-:W-:Y:S01]  /*3e540*/  FMNMX R10, R2, R5, !PT ;  /* 0x00000005020a7209 */ /* 0x004fe20007800000 */
[----:B------:R-:W-:-:S02]  /*3e550*/  FMUL R2, R8, 1.4426950216293334961 ;  /* 0x3fb8aa3b08027820 */ /* 0x000fc40000400000 */
[----:B------:R-:W-:Y:S01]  /*3e560*/  FFMA R8, R13, c[0x0][0x188], -R11 ;  /* 0x000062000d087a23 */ /* 0x000fe2000000080b */
[----:B------:R-:W2:Y:S01]  /*3e570*/  LDL.LU R5, [R1+0xac] ;  /* 0x0000ac0001057983 */ /* 0x000ea20000300800 */
[----:B------:R0:W1:Y:S02]  /*3e580*/  MUFU.EX2 R29, R2 ;  /* 0x00000002001d7308 */ /* 0x0000640000000800 */
[----:B0-----:R-:W-:-:S06]  /*3e590*/  FMUL R2, R8, 1.4426950216293334961 ;  /* 0x3fb8aa3b08027820 */ /* 0x001fcc0000400000 */
[----:B------:R-:W0:Y:S01]  /*3e5a0*/  MUFU.EX2 R11, R2 ;  /* 0x00000002000b7308 */ /* 0x000e220000000800 */
[----:B------:R0:W-:Y:S01]  /*3e5b0*/  STL [R1+0x8c0], R10 ;  /* 0x0008c00a01007387 */ /* 0x0001e20000100800 */
[----:B-1----:R-:W-:Y:S03]  /*3e5c0*/  STL [R1+0x848], R29 ;  /* 0x0008481d01007387 */ /* 0x002fe60000100800 */
[----:B0-----:R0:W-:Y:S01]  /*3e5d0*/  STL [R1+0x844], R11 ;  /* 0x0008440b01007387 */ /* 0x0011e20000100800 */
[----:B------:R-:W2:Y:S02]  /*3e5e0*/  LDL R13, [R1+0x214] ;  /* 0x00021400010d7983 */ /* 0x000ea40000100800 */
[----:B------:R-:W2:Y:S01]  /*3e5f0*/  LDL.LU R24, [R1+0x60] ;  /* 0x0000600001187983 */ /* 0x000ea20000300800 */
[----:B---3--:R-:W-:Y:S02]  /*3e600*/  FMNMX R12, R0, R4, !PT ;  /* 0x00000004000c7209 */ /* 0x008fe40007800000 */
[----:B------:R-:W3:Y:S01]  /*3e610*/  LDL R4, [R1+0x218] ;  /* 0x0002180001047983 */ /* 0x000ee20000100800 */
[----:B------:R-:W-:-:S02]  /*3e620*/  FFMA R8, R14, c[0x0][0x188], -R10 ;  /* 0x000062000e087a23 */ /* 0x000fc4000000080a */
[----:B------:R-:W-:Y:S02]  /*3e630*/  FFMA R10, R15, c[0x0][0x188], -R10 ;  /* 0x000062000f0a7a23 */ /* 0x000fe4000000080a */
[----:B0-----:R-:W3:Y:S02]  /*3e640*/  LDL.LU R11, [R1+0x64] ;  /* 0x00006400010b7983 */ /* 0x001ee40000300800 */
[----:B------:R-:W-:Y:S02]  /*3e650*/  FMUL R2, R8, 1.4426950216293334961 ;  /* 0x3fb8aa3b08027820 */ /* 0x000fe40000400000 */
[----:B------:R-:W-:Y:S01]  /*3e660*/  FMUL R0, R10, 1.4426950216293334961 ;  /* 0x3fb8aa3b0a007820 */ /* 0x000fe20000400000 */
[----:B------:R0:W-:Y:S04]  /*3e670*/  STL [R1+0x8bc], R12 ;  /* 0x0008bc0c01007387 */ /* 0x0001e80000100800 */
[----:B------:R-:W1:Y:S01]  /*3e680*/  LDS R8, [R23.X16+0x41600] ;  /* 0x0416000017087984 */ /* 0x000e62000000c800 */
[----:B------:R4:W0:Y:S08]  /*3e690*/  MUFU.EX2 R28, R2 ;  /* 0x00000002001c7308 */ /* 0x0008300000000800 */
[----:B------:R4:W0:Y:S02]  /*3e6a0*/  MUFU.EX2 R15, R0 ;  /* 0x00000000000f7308 */ /* 0x0008240000000800 */
[----:B----4-:R-:W-:-:S02]  /*3e6b0*/  FFMA R2, R27, c[0x0][0x188], -R12 ;  /* 0x000062001b027a23 */ /* 0x010fc4000000080c */
[----:B------:R-:W-:Y:S01]  /*3e6c0*/  FFMA R10, R16, c[0x0][0x188], -R12 ;  /* 0x00006200100a7a23 */ /* 0x000fe2000000080c */
[----:B------:R-:W4:Y:S01]  /*3e6d0*/  LDS R0, [R23.X16+0x41800] ;  /* 0x0418000017007984 */ /* 0x000f22000000c800 */
[----:B------:R-:W-:-:S04]  /*3e6e0*/  FMUL R2, R2, 1.4426950216293334961 ;  /* 0x3fb8aa3b02027820 */ /* 0x000fc80000400000 */
[----:B------:R-:W1:Y:S01]  /*3e6f0*/  MUFU.EX2 R14, R2 ;  /* 0x00000002000e7308 */ /* 0x000e620000000800 */
[----:B0-----:R-:W-:Y:S01]  /*3e700*/  STL [R1+0x83c], R28 ;  /* 0x00083c1c01007387 */ /* 0x001fe20000100800 */
[----:B------:R-:W4:Y:S02]  /*3e710*/  LDL.LU R12, [R1+0x68] ;  /* 0x00006800010c7983 */ /* 0x000f240000300800 */
[----:B------:R-:W4:Y:S02]  /*3e720*/  LDL.LU R16, [R1+0x6c] ;  /* 0x00006c0001107983 */ /* 0x000f240000300800 */
[----:B------:R-:W-:Y:S02]  /*3e730*/  STL [R1+0x838], R15 ;  /* 0x0008380f01007387 */ /* 0x000fe40000100800 */
[----:B------:R-:W-:-:S04]  /*3e740*/  FMUL R10, R10, 1.4426950216293334961 ;  /* 0x3fb8aa3b0a0a7820 */ /* 0x000fc80000400000 */
[----:B------:R0:W1:Y:S02]  /*3e750*/  MUFU.EX2 R27, R10 ;  /* 0x0000000a001b7308 */ /* 0x0000640000000800 */
[----:B0-----:R-:W0:Y:S01]  /*3e760*/  LDS R10, [R23.X16+0x41a00] ;  /* 0x041a0000170a7984 */ /* 0x001e22000000c800 */
[----:B--2---:R-:W-:-:S05]  /*3e770*/  FMNMX R9, R9, R13, !PT ;  /* 0x0000000d09097209 */ /* 0x004fca0007800000 */
[----:B------:R2:W-:Y:S01]  /*3e780*/  STL [R1+0x8b8], R9 ;  /* 0x0008b80901007387 */ /* 0x0005e20000100800 */
[----:B-1----:R-:W-:Y:S02]  /*3e790*/  STL [R1+0x834], R14 ;  /* 0x0008340e01007387 */ /* 0x002fe40000100800 */
[----:B------:R-:W4:Y:S02]  /*3e7a0*/  LDL R21, [R1+0x21c] ;  /* 0x00021c0001157983 */ /* 0x000f240000100800 */
[--C-:B------:R-:W-:Y:S01]  /*3e7b0*/  FFMA R2, R17, c[0x0][0x188], -R9.reuse ;  /* 0x0000620011027a23 */ /* 0x100fe20000000809 */
[----:B------:R-:W-:Y:S01]  /*3e7c0*/  STL [R1+0x830], R27 ;  /* 0x0008301b01007387 */ /* 0x000fe20000100800 */
[----:B--2---:R-:W-:Y:S01]  /*3e7d0*/  FFMA R9, R5, c[0x0][0x188], -R9 ;  /* 0x0000620005097a23 */ /* 0x004fe20000000809 */
[----:B---3--:R-:W-:Y:S02]  /*3e7e0*/  FMNMX R5, R3, R4, !PT ;  /* 0x0000000403057209 */ /* 0x008fe40007800000 */
[----:B------:R-:W2:Y:S01]  /*3e7f0*/  LDL R4, [R1+0x220] ;  /* 0x0002200001047983 */ /* 0x000ea20000100800 */
[----:B------:R-:W-:-:S02]  /*3e800*/  FMUL R2, R2, 1.4426950216293334961 ;  /* 0x3fb8aa3b02027820 */ /* 0x000fc40000400000 */
[----:B------:R-:W3:Y:S02]  /*3e810*/  LDL.LU R25, [R1+0x38] ;  /* 0x0000380001197983 */ /* 0x000ee40000300800 */
[----:B------:R-:W-:Y:S01]  /*3e820*/  FFMA R3, R24, c[0x0][0x188], -R5 ;  /* 0x0000620018037a23 */ /* 0x000fe20000000805 */
[----:B------:R-:W3:Y:S01]  /*3e830*/  LDL.LU R17, [R1+0x3c] ;  /* 0x00003c0001117983 */ /* 0x000ee20000300800 */
[----:B------:R1:W0:Y:S02]  /*3e840*/  MUFU.EX2 R13, R2 ;  /* 0x00000002000d7308 */ /* 0x0002240000000800 */
[----:B------:R-:W-:Y:S02]  /*3e850*/  FMUL R3, R3, 1.4426950216293334961 ;  /* 0x3fb8aa3b03037820 */ /* 0x000fe40000400000 */
[----:B-1----:R-:W-:-:S04]  /*3e860*/  FMUL R2, R9, 1.4426950216293334961 ;  /* 0x3fb8aa3b09027820 */ /* 0x002fc80000400000 */
[----:B------:R1:W0:Y:S02]  /*3e870*/  MUFU.EX2 R24, R2 ;  /* 0x0000000200187308 */ /* 0x0002240000000800 */
[----:B-1----:R-:W-:-:S06]  /*3e880*/  FFMA R2, R11, c[0x0][0x188], -R5 ;  /* 0x000062000b027a23 */ /* 0x002fcc0000000805 */
[----:B------:R1:W4:Y:S01]  /*3e890*/  MUFU.EX2 R11, R3 ;  /* 0x00000003000b7308 */ /* 0x0003220000000800 */
[----:B------:R-:W-:Y:S01]  /*3e8a0*/  FMUL R2, R2, 1.4426950216293334961 ;  /* 0x3fb8aa3b02027820 */ /* 0x000fe20000400000 */
[----:B------:R1:W-:Y:S01]  /*3e8b0*/  STL [R1+0x8b4], R5 ;  /* 0x0008b40501007387 */ /* 0x0003e20000100800 */
[----:B0-----:R-:W-:Y:S03]  /*3e8c0*/  STL [R1+0x82c], R13 ;  /* 0x00082c0d01007387 */ /* 0x001fe60000100800 */
[----:B-1----:R-:W0:Y:S04]  /*3e8d0*/  LDS R3, [R23.X16+0x41c00] ;  /* 0x041c000017037984 */ /* 0x002e28000000c800 */
[----:B------:R-:W3:Y:S01]  /*3e8e0*/  LDL.LU R5, [R1+0x33d0] ;  /* 0x0033d00001057983 */ /* 0x000ee20000300800 */
[----:B------:R-:W-:Y:S01]  /*3e8f0*/  STL [R1+0x828], R24 ;  /* 0x0008281801007387 */ /* 0x000fe20000100800 */
[----:B----4-:R-:W-:-:S02]  /*3e900*/  FMNMX R9, R8, R21, !PT ;  /* 0x0000001508097209 */ /* 0x010fc40007800000 */
[----:B------:R-:W4:Y:S03]  /*3e910*/  LDL R21, [R1+0x224] ;  /* 0x0002240001157983 */ /* 0x000f260000100800 */
[--C-:B------:R-:W-:Y:S02]  /*3e920*/  FFMA R8, R12, c[0x0][0x188], -R9.reuse ;  /* 0x000062000c087a23 */ /* 0x100fe40000000809 */
[----:B------:R1:W0:Y:S01]  /*3e930*/  MUFU.EX2 R12, R2 ;  /* 0x00000002000c7308 */ /* 0x0002220000000800 */
[----:B------:R-:W-:Y:S01]  /*3e940*/  STL [R1+0x824], R11 ;  /* 0x0008240b01007387 */ /* 0x000fe20000100800 */
[----:B------:R-:W-:Y:S02]  /*3e950*/  STL [R1+0x8b0], R9 ;  /* 0x0008b00901007387 */ /* 0x000fe40000100800 */
[----:B------:R-:W-:Y:S02]  /*3e960*/  FMUL R8, R8, 1.4426950216293334961 ;  /* 0x3fb8aa3b08087820 */ /* 0x000fe40000400000 */
[----:B-1----:R-:W-:Y:S01]  /*3e970*/  FFMA R2, R16, c[0x0][0x188], -R9 ;  /* 0x0000620010027a23 */ /* 0x002fe20000000809 */
[----:B0-----:R-:W-:Y:S01]  /*3e980*/  STL [R1+0x820], R12 ;  /* 0x0008200c01007387 */ /* 0x001fe20000100800 */
[----:B------:R0:W1:Y:S01]  /*3e990*/  MUFU.EX2 R16, R8 ;  /* 0x0000000800107308 */ /* 0x0000620000000800 */
[----:B--2---:R-:W-:-:S02]  /*3e9a0*/  FMNMX R4, R0, R4, !PT ;  /* 0x0000000400047209 */ /* 0x004fc40007800000 */
[----:B------:R-:W2:Y:S04]  /*3e9b0*/  LDS R9, [R23.X16+0x41e00] ;  /* 0x041e000017097984 */ /* 0x000ea8000000c800 */
[----:B------:R-:W2:Y:S01]  /*3e9c0*/  LDL.LU R0, [R1+0x30] ;  /* 0x0000300001007983 */ /* 0x000ea20000300800 */
[----:B0-----:R-:W3:Y:S02]  /*3e9d0*/  LDL.LU R8, [R1+0x34] ;  /* 0x0000340001087983 */ /* 0x001ee40000300800 */
[----:B-1----:R0:W-:Y:S02]  /*3e9e0*/  STL [R1+0x81c], R16 ;  /* 0x00081c1001007387 */ /* 0x0021e40000100800 */
[----:B0-----:R-:W3:Y:S01]  /*3e9f0*/  LDL R16, [R1+0x228] ;  /* 0x0002280001107983 */ /* 0x001ee20000100800 */
[----:B------:R-:W-:-:S06]  /*3ea00*/  FMUL R2, R2, 1.4426950216293334961 ;  /* 0x3fb8aa3b02027820 */ /* 0x000fcc0000400000 */
[----:B------:R-:W0:Y:S01]  /*3ea10*/  MUFU.EX2 R2, R2 ;  /* 0x0000000200027308 */ /* 0x000e220000000800 */
[----:B------:R-:W-:Y:S04]  /*3ea20*/  STL [R1+0x8ac], R4 ;  /* 0x0008ac0401007387 */ /* 0x000fe80000100800 */
[----:B0-----:R3:W-:Y:S01]  /*3ea30*/  STL [R1+0x818], R2 ;  /* 0x0008180201007387 */ /* 0x0017e20000100800 */
[----:B----4-:R-:W-:Y:S01]  /*3ea40*/  FMNMX R10, R10, R21, !PT ;  /* 0x000000150a0a7209 */ /* 0x010fe20007800000 */
[--C-:B--2---:R-:W-:Y:S02]  /*3ea50*/  FFMA R0, R0, c[0x0][0x188], -R4.reuse ;  /* 0x0000620000007a23 */ /* 0x104fe40000000804 */
[----:B---3--:R-:W-:Y:S02]  /*3ea60*/  FFMA R2, R8, c[0x0][0x188], -R4 ;  /* 0x0000620008027a23 */ /* 0x008fe40000000804 */
[----:B------:R-:W2:Y:S01]  /*3ea70*/  LDL.LU R4, [R1+0x33cc] ;  /* 0x0033cc0001047983 */ /* 0x000ea20000300800 */
[----:B------:R-:W-:-:S04]  /*3ea80*/  FMUL R0, R0, 1.4426950216293334961 ;  /* 0x3fb8aa3b00007820 */ /* 0x000fc80000400000 */
[----:B------:R0:W1:Y:S01]  /*3ea90*/  MUFU.EX2 R8, R0 ;  /* 0x0000000000087308 */ /* 0x0000620000000800 */
[----:B------:R-:W-:Y:S01]  /*3eaa0*/  FMUL R2, R2, 1.4426950216293334961 ;  /* 0x3fb8aa3b02027820 */ /* 0x000fe20000400000 */
[----:B------:R-:W-:Y:S01]  /*3eab0*/  FMNMX R16, R3, R16, !PT ;  /* 0x0000001003107209 */ /* 0x000fe20007800000 */
[----:B0-----:R-:W0:Y:S04]  /*3eac0*/  LDS R0, [R23.X16+0x42000] ;  /* 0x0420000017007984 */ /* 0x001e28000000c800 */
[----:B-1----:R1:W-:Y:S02]  /*3ead0*/  STL [R1+0x810], R8 ;  /* 0x0008100801007387 */ /* 0x0023e40000100800 */
[----:B-1----:R-:W-:-:S04]  /*3eae0*/  FFMA R8, R25, c[0x0][0x188], -R10 ;  /* 0x0000620019087a23 */ /* 0x002fc8000000080a */
[----:B------:R-:W-:Y:S01]  /*3eaf0*/  FMUL R8, R8, 1.4426950216293334961 ;  /* 0x3fb8aa3b08087820 */ /* 0x000fe20000400000 */
[----:B------:R1:W3:Y:S08]  /*3eb00*/  MUFU.EX2 R25, R2 ;  /* 0x0000000200197308 */ /* 0x0002f00000000800 */
[----:B------:R-:W4:Y:S01]  /*3eb10*/  MUFU.EX2 R8, R8 ;  /* 0x0000000800087308 */ /* 0x000f220000000800 */
[----:B------:R1:W-:Y:S01]  /*3eb20*/  STL [R1+0x8a8], R10 ;  /* 0x0008a80a01007387 */ /* 0x0003e20000100800 */
[----:B------:R-:W2:Y:S02]  /*3eb30*/  LDL.LU R21, [R1+0x114] ;  /* 0x0001140001157983 */ /* 0x000ea40000300800 */
[----:B------:R-:W-:Y:S01]  /*3eb40*/  FFMA R5, R5, c[0x0][0x188], -R16 ;  /* 0x0000620005057a23 */ /* 0x000fe20000000810 */
[----:B-1----:R-:W1:Y:S01]  /*3eb50*/  LDS R2, [R23.X16+0x42200] ;  /* 0x0422000017027984 */ /* 0x002e62000000c800 */
[----:B------:R-:W-:-:S03]  /*3eb60*/  FFMA R10, R17, c[0x0][0x188], -R10 ;  /* 0x00006200110a7a23 */ /* 0x000fc6000000080a */
[----:B---3--:R3:W-:Y:S01]  /*3eb70*/  STL [R1+0x808], R25 ;  /* 0x0008081901007387 */ /* 0x0087e20000100800 */
[----:B------:R-:W-:-:S03]  /*3eb80*/  FMUL R3, R10, 1.4426950216293334961 ;  /* 0x3fb8aa3b0a037820 */ /* 0x000fc60000400000 */
[----:B---3--:R-:W3:Y:S01]  /*3eb90*/  LDL.LU R25, [R1+0x118] ;  /* 0x0001180001197983 */ /* 0x008ee20000300800 */
[----:B----4-:R4:W-:Y:S02]  /*3eba0*/  STL [R1+0x800], R8 ;  /* 0x0008000801007387 */ /* 0x0109e40000100800 */
[----:B------:R-:W3:Y:S02]  /*3ebb0*/  LDL R10, [R1+0x22c] ;  /* 0x00022c00010a7983 */ /* 0x000ee40000100800 */
[----:B------:R-:W-:Y:S01]  /*3ebc0*/  STL [R1+0x8a4], R16 ;  /* 0x0008a41001007387 */ /* 0x000fe20000100800 */
[----:B----4-:R-:W0:Y:S01]  /*3ebd0*/  LDL R8, [R1+0x240] ;  /* 0x0002400001087983 */ /* 0x010e220000100800 */
[----:B------:R-:W4:Y:S01]  /*3ebe0*/  MUFU.EX2 R3, R3 ;  /* 0x0000000300037308 */ /* 0x000f220000000800 */
[----:B------:R-:W3:Y:S02]  /*3ebf0*/  LDL.LU R17, [R1+0x11c] ;  /* 0x00011c0001117983 */ /* 0x000ee40000300800 */
[----:B------:R-:W-:Y:S01]  /*3ec00*/  FMUL R5, R5, 1.4426950216293334961 ;  /* 0x3fb8aa3b05057820 */ /* 0x000fe20000400000 */
[----:B----4-:R-:W-:Y:S02]  /*3ec10*/  STL [R1+0x7fc], R3 ;  /* 0x0007fc0301007387 */ /* 0x010fe40000100800 */
[----:B------:R-:W4:Y:S04]  /*3ec20*/  LDS R3, [R23.X16+0x42400] ;  /* 0x0424000017037984 */ /* 0x000f28000000c800 */
[----:B--2---:R-:W-:-:S04]  /*3ec30*/  FFMA R4, R4, c[0x0][0x188], -R16 ;  /* 0x0000620004047a23 */ /* 0x004fc80000000810 */
[----:B------:R-:W-:-:S06]  /*3ec40*/  FMUL R4, R4, 1.4426950216293334961 ;  /* 0x3fb8aa3b04047820 */ /* 0x000fcc0000400000 */
[----:B------:R-:W2:Y:S01]  /*3ec50*/  MUFU.EX2 R4, R4 ;  /* 0x0000000400047308 */ /* 0x000ea20000000800 */
[----:B---3--:R-:W-:-:S05]  /*3ec60*/  FMNMX R9, R9, R10, !PT ;  /* 0x0000000a09097209 */ /* 0x008fca0007800000 */
[----:B------:R-:W-:Y:S01]  /*3ec70*/  STL [R1+0x8a0], R9 ;  /* 0x0008a00901007387 */ /* 0x000fe20000100800 */
[----:B--2---:R2:W-:Y:S02]  /*3ec80*/  STL [R1+0x7f8], R4 ;  /* 0x0007f80401007387 */ /* 0x0045e40000100800 */
[----:B------:R-:W-:Y:S01]  /*3ec90*/  FFMA R6, R6, c[0x0][0x188], -R9 ;  /* 0x0000620006067a23 */ /* 0x000fe20000000809 */
[----:B--2---:R2:W3:Y:S03]  /*3eca0*/  MUFU.EX2 R4, R5 ;  /* 0x0000000500047308 */ /* 0x0044e60000000800 */
[----:B------:R-:W-:-:S05]  /*3ecb0*/  FMUL R6, R6, 1.4426950216293334961 ;  /* 0x3fb8aa3b06067820 */ /* 0x000fca0000400000 */
[----:B------:R0:W0:Y:S01]  /*3ecc0*/  MUFU.EX2 R10, R6 ;  /* 0x00000006000a7308 */ /* 0x0000220000000800 */
[----:B--2---:R-:W2:Y:S04]  /*3ecd0*/  LDL.LU R5, [R1+0x110] ;  /* 0x0001100001057983 */ /* 0x004ea80000300800 */
[----:B---3--:R-:W-:Y:S01]  /*3ece0*/  STL [R1+0x7f4], R4 ;  /* 0x0007f40401007387 */ /* 0x008fe20000100800 */
[----:B------:R-:W3:Y:S02]  /*3ecf0*/  LDL.LU R16, [R1+0x84] ;  /* 0x0000840001107983 */ /* 0x000ee40000300800 */
[----:B0-----:R-:W1:Y:S02]  /*3ed00*/  LDL R6, [R1+0x244] ;  /* 0x0002440001067983 */ /* 0x001e640000100800 */
[----:B------:R-:W-:Y:S01]  /*3ed10*/  FFMA R7, R7, c[0x0][0x188], -R9 ;  /* 0x0000620007077a23 */ /* 0x000fe20000000809 */
[----:B------:R-:W-:Y:S01]  /*3ed20*/  FMNMX R9, R0, R8, !PT ;  /* 0x0000000800097209 */ /* 0x000fe20007800000 */
[----:B------:R0:W-:Y:S01]  /*3ed30*/  STL [R1+0x7f0], R10 ;  /* 0x0007f00a01007387 */ /* 0x0001e20000100800 */
[----:B------:R-:W4:Y:S02]  /*3ed40*/  LDL R8, [R1+0x8e0] ;  /* 0x0008e00001087983 */ /* 0x000f240000100800 */
[----:B------:R-:W-:Y:S01]  /*3ed50*/  FMUL R0, R7, 1.4426950216293334961 ;  /* 0x3fb8aa3b07007820 */ /* 0x000fe20000400000 */
[----:B------:R-:W1:Y:S03]  /*3ed60*/  LDS R4, [R23.X16+0x42600] ;  /* 0x0426000017047984 */ /* 0x000e66000000c800 */
[----:B------:R0:W0:Y:S02]  /*3ed70*/  MUFU.EX2 R7, R0 ;  /* 0x0000000000077308 */ /* 0x0000240000000800 */
[----:B0-----:R-:W3:Y:S01]  /*3ed80*/  LDL.LU R10, [R1+0x8c] ;  /* 0x00008c00010a7983 */ /* 0x001ee20000300800 */
[----:B------:R0:W-:Y:S03]  /*3ed90*/  STL [R1+0x89c], R9 ;  /* 0x00089c0901007387 */ /* 0x0001e60000100800 */
[----:B------:R-:W0:Y:S04]  /*3eda0*/  LDS R0, [R23.X16+0x42800] ;  /* 0x0428000017007984 */ /* 0x000e28000000c800 */
[----:B------:R-:W-:Y:S01]  /*3edb0*/  STL [R1+0x7ec], R7 ;  /* 0x0007ec0701007387 */ /* 0x000fe20000100800 */
[----:B--2---:R-:W-:Y:S01]  /*3edc0*/  FFMA R5, R5, c[0x0][0x188], -R9 ;  /* 0x0000620005057a23 */ /* 0x004fe20000000809 */
[----:B-1----:R-:W-:-:S03]  /*3edd0*/  FMNMX R6, R2, R6, !PT ;  /* 0x0000000602067209 */ /* 0x002fc60007800000 */
[----:B------:R-:W-:-:S06]  /*3ede0*/  FMUL R2, R5, 1.4426950216293334961 ;  /* 0x3fb8aa3b05027820 */ /* 0x000fcc0000400000 */
[----:B------:R-:W1:Y:S01]  /*3edf0*/  MUFU.EX2 R2, R2 ;  /* 0x0000000200027308 */ /* 0x000e620000000800 */
[----:B------:R-:W-:Y:S01]  /*3ee00*/  FFMA R5, R21, c[0x0][0x188], -R9 ;  /* 0x0000620015057a23 */ /* 0x000fe20000000809 */
[----:B------:R-:W-:Y:S01]  /*3ee10*/  STL [R1+0x890], R6 ;  /* 0x0008900601007387 */ /* 0x000fe20000100800 */
[----:B0-----:R-:W2:Y:S03]  /*3ee20*/  LDL R9, [R1+0x8e4] ;  /* 0x0008e40001097983 */ /* 0x001ea60000100800 */
[----:B-1----:R0:W-:Y:S01]  /*3ee30*/  STL [R1+0x7e8], R2 ;  /* 0x0007e80201007387 */ /* 0x0021e20000100800 */
[----:B------:R-:W2:Y:S02]  /*3ee40*/  LDL.LU R21, [R1+0x24] ;  /* 0x0000240001157983 */ /* 0x000ea40000300800 */
[----:B0-----:R-:W-:Y:S02]  /*3ee50*/  FMUL R2, R5, 1.4426950216293334961 ;  /* 0x3fb8aa3b05027820 */ /* 0x001fe40000400000 */
[----:B------:R-:W-:-:S02]  /*3ee60*/  FFMA R5, R25, c[0x0][0x188], -R6 ;  /* 0x0000620019057a23 */ /* 0x000fc40000000806 */
[----:B------:R0:W1:Y:S02]  /*3ee70*/  MUFU.EX2 R7, R2 ;  /* 0x0000000200077308 */ /* 0x0000640000000800 */
[----:B0-----:R-:W-:-:S06]  /*3ee80*/  FMUL R2, R5, 1.4426950216293334961 ;  /* 0x3fb8aa3b05027820 */ /* 0x001fcc0000400000 */
[----:B------:R-:W0:Y:S01]  /*3ee90*/  MUFU.EX2 R2, R2 ;  /* 0x0000000200027308 */ /* 0x000e220000000800 */
[----:B-1----:R1:W-:Y:S01]  /*3eea0*/  STL [R1+0x7e0], R7 ;  /* 0x0007e00701007387 */ /* 0x0023e20000100800 */
[----:B------:R-:W-:Y:S02]  /*3eeb0*/  FFMA R5, R17, c[0x0][0x188], -R6 ;  /* 0x0000620011057a23 */ /* 0x000fe40000000806 */
[----:B------:R-:W2:Y:S01]  /*3eec0*/  LDL.LU R25, [R1+0x28] ;  /* 0x0000280001197983 */ /* 0x000ea20000300800 */
[----:B----4-:R-:W-:Y:S01]  /*3eed0*/  FMNMX R17, R3, R8, !PT ;  /* 0x0000000803117209 */ /* 0x010fe20007800000 */
[----:B------:R-:W4:Y:S04]  /*3eee0*/  LDS R6, [R23.X16+0x42a00] ;  /* 0x042a000017067984 */ /* 0x000f28000000c800 */
[----:B0-----:R0:W-:Y:S01]  /*3eef0*/  STL [R1+0x7dc], R2 ;  /* 0x0007dc0201007387 */ /* 0x0011e20000100800 */
[----:B------:R-:W4:Y:S02]  /*3ef00*/  LDL.LU R3, [R1+0x80] ;  /* 0x0000800001037983 */ /* 0x000f240000300800 */
[----:B-1----:R-:W4:Y:S02]  /*3ef10*/  LDL R7, [R1+0x8e8] ;  /* 0x0008e80001077983 */ /* 0x002f240000100800 */
[----:B------:R-:W4:Y:S02]  /*3ef20*/  LDL.LU R8, [R1+0x2c] ;  /* 0x00002c0001087983 */ /* 0x000f240000300800 */
[----:B0-----:R-:W-:-:S04]  /*3ef30*/  FMUL R2, R5, 1.4426950216293334961 ;  /* 0x3fb8aa3b05027820 */ /* 0x001fc80000400000 */
[----:B------:R0:W1:Y:S01]  /*3ef40*/  MUFU.EX2 R5, R2 ;  /* 0x0000000200057308 */ /* 0x0000620000000800 */
[----:B------:R-:W-:Y:S04]  /*3ef50*/  STL [R1+0x888], R17 ;  /* 0x0008881101007387 */ /* 0x000fe80000100800 */
[----:B0-----:R-:W0:Y:S04]  /*3ef60*/  LDS R2, [R23.X16+0x42c00] ;  /* 0x042c000017027984 */ /* 0x001e28000000c800 */
[----:B-1----:R3:W-:Y:S02]  /*3ef70*/  STL [R1+0x7d8], R5 ;  /* 0x0007d80501007387 */ /* 0x0027e40000100800 */
[--C-:B---3--:R-:W-:Y:S01]  /*3ef80*/  FFMA R5, R16, c[0x0][0x188], -R17.reuse ;  /* 0x0000620010057a23 */ /* 0x108fe20000000811 */
[----:B--2---:R-:W-:Y:S01]  /*3ef90*/  FMNMX R16, R4, R9, !PT ;  /* 0x0000000904107209 */ /* 0x004fe20007800000 */
[----:B----4-:R-:W-:-:S02]  /*3efa0*/  FFMA R3, R3, c[0x0][0x188], -R17 ;  /* 0x0000620003037a23 */ /* 0x010fc40000000811 */
[----:B------:R-:W2:Y:S01]  /*3efb0*/  LDL.LU R17, [R1+0x33c8] ;  /* 0x0033c80001117983 */ /* 0x000ea20000300800 */
[----:B------:R-:W3:Y:S02]  /*3efc0*/  LDL.LU R4, [R1+0x88] ;  /* 0x0000880001047983 */ /* 0x000ee40000300800 */
[----:B------:R-:W-:-:S06]  /*3efd0*/  FMUL R3, R3, 1.4426950216293334961 ;  /* 0x3fb8aa3b03037820 */ /* 0x000fcc0000400000 */
[----:B------:R-:W1:Y:S02]  /*3efe0*/  MUFU.EX2 R3, R3 ;  /* 0x0000000300037308 */ /* 0x000e640000000800 */
[----:B-1----:R1:W-:Y:S01]  /*3eff0*/  STL [R1+0x7d0], R3 ;  /* 0x0007d00301007387 */ /* 0x0023e20000100800 */
[----:B------:R-:W4:Y:S02]  /*3f000*/  LDL R9, [R1+0x8ec] ;  /* 0x0008ec0001097983 */ /* 0x000f240000100800 */
[----:B-1----:R-:W-:-:S04]  /*3f010*/  FMUL R3, R5, 1.4426950216293334961 ;  /* 0x3fb8aa3b05037820 */ /* 0x002fc80000400000 */
[----:B------:R1:W0:Y:S01]  /*3f020*/  MUFU.EX2 R5, R3 ;  /* 0x0000000300057308 */ /* 0x0002220000000800 */
[----:B------:R0:W-:Y:S01]  /*3f030*/  STL [R1+0x880], R16 ;  /* 0x0008801001007387 */ /* 0x0001e20000100800 */
[--C-:B-1----:R-:W-:Y:S01]  /*3f040*/  FFMA R3, R10, c[0x0][0x188], -R16.reuse ;  /* 0x000062000a037a23 */ /* 0x102fe20000000810 */
[----:B------:R-:W-:Y:S01]  /*3f050*/  FMNMX R10, R0, R7, !PT ;  /* 0x00000007000a7209 */ /* 0x000fe20007800000 */
[----:B---3--:R-:W-:Y:S02]  /*3f060*/  FFMA R4, R4, c[0x0][0x188], -R16 ;  /* 0x0000620004047a23 */ /* 0x008fe40000000810 */
[----:B0-----:R-:W3:Y:S01]  /*3f070*/  LDL.LU R16, [R1+0x33c4] ;  /* 0x0033c40001107983 */ /* 0x001ee20000300800 */
[----:B------:R-:W-:Y:S02]  /*3f080*/  STL [R1+0x7c8], R5 ;  /* 0x0007c80501007387 */ /* 0x000fe40000100800 */
[----:B------:R-:W2:Y:S02]  /*3f090*/  LDL.LU R0, [R1+0x20] ;  /* 0x0000200001007983 */ /* 0x000ea40000300800 */
[----:B------:R-:W3:Y:S02]  /*3f0a0*/  LDL R7, [R1+0x8f0] ;  /* 0x0008f00001077983 */ /* 0x000ee40000100800 */
[----:B------:R-:W-:-:S02]  /*3f0b0*/  FMUL R4, R4, 1.4426950216293334961 ;  /* 0x3fb8aa3b04047820 */ /* 0x000fc40000400000 */
[----:B------:R-:W-:Y:S01]  /*3f0c0*/  FMUL R3, R3, 1.4426950216293334961 ;  /* 0x3fb8aa3b03037820 */ /* 0x000fe20000400000 */
[----:B------:R-:W0:Y:S03]  /*3f0d0*/  LDS R5, [R23.X16+0x42e00] ;  /* 0x042e000017057984 */ /* 0x000e26000000c800 */
[----:B------:R-:W1:Y:S02]  /*3f0e0*/  MUFU.EX2 R4, R4 ;  /* 0x0000000400047308 */ /* 0x000e640000000800 */
[----:B-1----:R1:W-:Y:S06]  /*3f0f0*/  STL [R1+0x7bc], R4 ;  /* 0x0007bc0401007387 */ /* 0x0023ec0000100800 */
[----:B-1----:R-:W1:Y:S01]  /*3f100*/  MUFU.EX2 R4, R3 ;  /* 0x0000000300047308 */ /* 0x002e620000000800 */
[----:B------:R-:W-:Y:S01]  /*3f110*/  STL [R1+0x878], R10 ;  /* 0x0008780a01007387 */ /* 0x000fe20000100800 */
[----:B----4-:R-:W-:-:S03]  /*3f120*/  FMNMX R6, R6, R9, !PT ;  /* 0x0000000906067209 */ /* 0x010fc60007800000 */
[----:B-1----:R1:W-:Y:S01]  /*3f130*/  STL [R1+0x7b4], R4 ;  /* 0x0007b40401007387 */ /* 0x0023e20000100800 */
[----:B------:R-:W-:-:S04]  /*3f140*/  FFMA R3, R21, c[0x0][0x188], -R10 ;  /* 0x0000620015037a23 */ /* 0x000fc8000000080a */
[----:B------:R-:W-:-:S06]  /*3f150*/  FMUL R3, R3, 1.4426950216293334961 ;  /* 0x3fb8aa3b03037820 */ /* 0x000fcc0000400000 */
[----:B------:R-:W-:Y:S01]  /*3f160*/  MUFU.EX2 R3, R3 ;  /* 0x0000000300037308 */ /* 0x000fe20000000800 */
[----:B--2---:R-:W-:-:S04]  /*3f170*/  FFMA R0, R0, c[0x0][0x188], -R10 ;  /* 0x0000620000007a23 */ /* 0x004fc8000000080a */
[----:B------:R-:W-:-:S04]  /*3f180*/  FMUL R0, R0, 1.4426950216293334961 ;  /* 0x3fb8aa3b00007820 */ /* 0x000fc80000400000 */
[----:B-1----:R1:W2:Y:S02]  /*3f190*/  MUFU.EX2 R4, R0 ;  /* 0x0000000000047308 */ /* 0x0022a40000000800 */
[----:B-1----:R-:W1:Y:S04]  /*3f1a0*/  LDS R0, [R23.X16+0x43000] ;  /* 0x0430000017007984 */ /* 0x002e68000000c800 */
[----:B--2---:R2:W-:Y:S01]  /*3f1b0*/  STL [R1+0x7cc], R4 ;  /* 0x0007cc0401007387 */ /* 0x0045e20000100800 */
[----:B------:R-:W4:Y:S02]  /*3f1c0*/  LDL.LU R21, [R1+0x90] ;  /* 0x0000900001157983 */ /* 0x000f240000300800 */
[----:B------:R0:W-:Y:S02]  /*3f1d0*/  STL [R1+0x874], R6 ;  /* 0x0008740601007387 */ /* 0x0001e40000100800 */
[----:B------:R-:W4:Y:S02]  /*3f1e0*/  LDL R10, [R1+0x8f4] ;  /* 0x0008f400010a7983 */ /* 0x000f240000100800 */
[----:B--2---:R-:W-:-:S02]  /*3f1f0*/  FFMA R4, R25, c[0x0][0x188], -R6 ;  /* 0x0000620019047a23 */ /* 0x004fc40000000806 */
[----:B------:R-:W2:Y:S02]  /*3f200*/  LDL.LU R25, [R1+0x94] ;  /* 0x0000940001197983 */ /* 0x000ea40000300800 */
[----:B------:R-:W-:Y:S02]  /*3f210*/  FMUL R4, R4, 1.4426950216293334961 ;  /* 0x3fb8aa3b04047820 */ /* 0x000fe40000400000 */
[----:B0-----:R-:W-:Y:S01]  /*3f220*/  FFMA R6, R8, c[0x0][0x188], -R6 ;  /* 0x0000620008067a23 */ /* 0x001fe20000000806 */
[----:B---3--:R-:W-:-:S03]  /*3f230*/  FMNMX R8, R2, R7, !PT ;  /* 0x0000000702087209 */ /* 0x008fc60007800000 */
[----:B------:R-:W0:Y:S01]  /*3f240*/  MUFU.EX2 R4, R4 ;  /* 0x0000000400047308 */ /* 0x000e220000000800 */
[----:B------:R-:W-:-:S07]  /*3f250*/  FMUL R2, R6, 1.4426950216293334961 ;  /* 0x3fb8aa3b06027820 */ /* 0x000fce0000400000 */
[----:B------:R-:W3:Y:S01]  /*3f260*/  MUFU.EX2 R6, R2 ;  /* 0x0000000200067308 */ /* 0x000ee20000000800 */
[----:B------:R-:W-:Y:S01]  /*3f270*/  STL [R1+0x7c4], R3 ;  /* 0x0007c40301007387 */ /* 0x000fe20000100800 */
[----:B------:R-:W1:Y:S02]  /*3f280*/  LDL R7, [R1+0x904] ;  /* 0x0009040001077983 */ /* 0x000e640000100800 */
[----:B------:R-:W1:Y:S01]  /*3f290*/  LDS R3, [R23.X16+0x43200] ;  /* 0x0432000017037984 */ /* 0x000e62000000c800 */
[----:B0-----:R0:W-:Y:S03]  /*3f2a0*/  STL [R1+0x7b8], R4 ;  /* 0x0007b80401007387 */ /* 0x0011e60000100800 */
[----:B------:R0:W-:Y:S02]  /*3f2b0*/  STL [R1+0x870], R8 ;  /* 0x0008700801007387 */ /* 0x0001e40000100800 */
[----:B---3--:R3:W-:Y:S02]  /*3f2c0*/  STL [R1+0x7b0], R6 ;  /* 0x0007b00601007387 */ /* 0x0087e40000100800 */
[----:B0-----:R-:W-:-:S04]  /*3f2d0*/  FFMA R4, R16, c[0x0][0x188], -R8 ;  /* 0x0000620010047a23 */ /* 0x001fc80000000808 */
[----:B------:R-:W-:Y:S02]  /*3f2e0*/  FMUL R2, R4, 1.4426950216293334961 ;  /* 0x3fb8aa3b04027820 */ /* 0x000fe40000400000 */
[----:B------:R-:W-:Y:S02]  /*3f2f0*/  FFMA R4, R17, c[0x0][0x188], -R8 ;  /* 0x0000620011047a23 */ /* 0x000fe40000000808 */
[----:B------:R-:W2:Y:S01]  /*3f300*/  LDL.LU R8, [R1+0x98] ;  /* 0x0000980001087983 */ /* 0x000ea20000300800 */
[----:B------:R-:W2:Y:S01]  /*3f310*/  LDL R9, [R1+0x908] ;  /* 0x0009080001097983 */ /* 0x000ea20000100800 */
[----:B---3--:R0:W3:Y:S01]  /*3f320*/  MUFU.EX2 R6, R2 ;  /* 0x0000000200067308 */ /* 0x0080e20000000800 */
[----:B------:R-:W-:Y:S01]  /*3f330*/  FMUL R4, R4, 1.4426950216293334961 ;  /* 0x3fb8aa3b04047820 */ /* 0x000fe20000400000 */
[----:B0-----:R-:W0:Y:S04]  /*3f340*/  LDS R2, [R23.X16+0x43400] ;  /* 0x0434000017027984 */ /* 0x001e28000000c800 */
[----:B---3--:R4:W-:Y:S02]  /*3f350*/  STL [R1+0x7ac], R6 ;  /* 0x0007ac0601007387 */ /* 0x0089e40000100800 */
[----:B----4-:R-:W-:-:S05]  /*3f360*/  FMNMX R6, R5, R10, !PT ;  /* 0x0000000a05067209 */ /* 0x010fca0007800000 */
[--C-:B------:R-:W-:Y:S01]  /*3f370*/  FFMA R5, R18, c[0x0][0x188], -R6.reuse ;  /* 0x0000620012057a23 */ /* 0x100fe20000000806 */
[----:B------:R3:W-:Y:S03]  /*3f380*/  STL [R1+0x868], R6 ;  /* 0x0008680601007387 */ /* 0x0007e60000100800 */
[----:B------:R-:W-:Y:S01]  /*3f390*/  FMUL R5, R5, 1.4426950216293334961 ;  /* 0x3fb8aa3b05057820 */ /* 0x000fe20000400000 */
[----:B------:R4:W0:Y:S08]  /*3f3a0*/  MUFU.EX2 R10, R4 ;  /* 0x00000004000a7308 */ /* 0x0008300000000800 */
[----:B------:R-:W0:Y:S01]  /*3f3b0*/  MUFU.EX2 R5, R5 ;  /* 0x0000000500057308 */ /* 0x000e220000000800 */
[----:B---3--:R-:W-:Y:S01]  /*3f3c0*/  FFMA R6, R19, c[0x0][0x188], -R6 ;  /* 0x0000620013067a23 */ /* 0x008fe20000000806 */
[----:B----4-:R-:W3:Y:S03]  /*3f3d0*/  LDS R4, [R23.X16+0x43600] ;  /* 0x0436000017047984 */ /* 0x010ee6000000c800 */
[----:B------:R-:W-:-:S04]  /*3f3e0*/  FMUL R6, R6, 1.4426950216293334961 ;  /* 0x3fb8aa3b06067820 */ /* 0x000fc80000400000 */
[----:B------:R4:W4:Y:S01]  /*3f3f0*/  MUFU.EX2 R16, R6 ;  /* 0x0000000600107308 */ /* 0x0009220000000800 */
[----:B-1----:R-:W-:Y:S01]  /*3f400*/  FMNMX R7, R0, R7, !PT ;  /* 0x0000000700077209 */ /* 0x002fe20007800000 */
[----:B0-----:R0:W-:Y:S04]  /*3f410*/  STL [R1+0x7a8], R10 ;  /* 0x0007a80a01007387 */ /* 0x0011e80000100800 */
[----:B------:R-:W-:Y:S04]  /*3f420*/  LDS R0, [R23.X16+0x43800] ;  /* 0x0438000017007984 */ /* 0x000fe8000000c800 */
[----:B0-----:R-:W3:Y:S01]  /*3f430*/  LDL.LU R10, [R1+0x5c] ;  /* 0x00005c00010a7983 */ /* 0x001ee20000300800 */
[----:B------:R0:W-:Y:S02]  /*3f440*/  STL [R1+0x7a4], R5 ;  /* 0x0007a40501007387 */ /* 0x0001e40000100800 */
[----:B------:R-:W-:Y:S02]  /*3f450*/  STL [R1+0x860], R7 ;  /* 0x0008600701007387 */ /* 0x000fe40000100800 */
[----:B----4-:R-:W4:Y:S01]  /*3f460*/  LDL.LU R6, [R1+0x9c] ;  /* 0x00009c0001067983 */ /* 0x010f220000300800 */
[----:B------:R1:W-:Y:S01]  /*3f470*/  STL [R1+0x7a0], R16 ;  /* 0x0007a01001007387 */ /* 0x0003e20000100800 */
[----:B0-----:R-:W-:Y:S01]  /*3f480*/  FFMA R5, R21, c[0x0][0x188], -R7 ;  /* 0x0000620015057a23 */ /* 0x001fe20000000807 */
[----:B--2---:R-:W-:-:S03]  /*3f490*/  FMNMX R21, R3, R9, !PT ;  /* 0x0000000903157209 */ /* 0x004fc60007800000 */
[----:B------:R-:W-:Y:S02]  /*3f4a0*/  FMUL R3, R5, 1.4426950216293334961 ;  /* 0x3fb8aa3b05037820 */ /* 0x000fe40000400000 */
[----:B------:R-:W-:Y:S02]  /*3f4b0*/  FFMA R5, R25, c[0x0][0x188], -R7 ;  /* 0x0000620019057a23 */ /* 0x000fe40000000807 */
[----:B------:R-:W2:Y:S01]  /*3f4c0*/  LDL R25, [R1+0x90c] ;  /* 0x00090c0001197983 */ /* 0x000ea20000100800 */
[----:B------:R-:W-:Y:S02]  /*3f4d0*/  STL [R1+0x840], R21 ;  /* 0x0008401501007387 */ /* 0x000fe40000100800 */
[----:B------:R-:W3:Y:S01]  /*3f4e0*/  LDL R9, [R1+0x910] ;  /* 0x0009100001097983 */ /* 0x000ee20000100800 */
[----:B------:R-:W0:Y:S01]  /*3f4f0*/  MUFU.EX2 R3, R3 ;  /* 0x0000000300037308 */ /* 0x000e220000000800 */
[----:B------:R-:W3:Y:S04]  /*3f500*/  LDL R19, [R1+0x86c] ;  /* 0x00086c0001137983 */ /* 0x000ee80000100800 */
[----:B0-----:R0:W-:Y:S01]  /*3f510*/  STL [R1+0x79c], R3 ;  /* 0x00079c0301007387 */ /* 0x0011e20000100800 */
[----:B------:R-:W3:Y:S02]  /*3f520*/  LDL R18, [R1+0x85c] ;  /* 0x00085c0001127983 */ /* 0x000ee40000100800 */
[----:B------:R-:W3:Y:S02]  /*3f530*/  LDL R17, [R1+0x864] ;  /* 0x0008640001117983 */ /* 0x000ee40000100800 */
[----:B-1----:R-:W3:Y:S01]  /*3f540*/  LDL R16, [R1+0x854] ;  /* 0x0008540001107983 */ /* 0x002ee20000100800 */
[----:B------:R-:W3:Y:S01]  /*3f550*/  LDL R7, [R1+0x84c] ;  /* 0x00084c0001077983 */ /* 0x000ee20000100800 */
[----:B0-----:R-:W-:-:S06]  /*3f560*/  FMUL R3, R5, 1.4426950216293334961 ;  /* 0x3fb8aa3b05037820 */ /* 0x001fcc0000400000 */
[----:B------:R-:W0:Y:S01]  /*3f570*/  MUFU.EX2 R3, R3 ;  /* 0x0000000300037308 */ /* 0x000e220000000800 */
[----:B------:R-:W-:Y:S02]  /*3f580*/  FFMA R5, R8, c[0x0][0x188], -R21 ;  /* 0x0000620008057a23 */ /* 0x000fe40000000815 */
[----:B------:R-:W3:Y:S04]  /*3f590*/  LDL R8, [R1+0x844] ;  /* 0x0008440001087983 */ /* 0x000ee80000100800 */
[----:B0-----:R0:W-:Y:S02]  /*3f5a0*/  STL [R1+0x798], R3 ;  /* 0x0007980301007387 */ /* 0x0011e40000100800 */
[----:B0-----:R-:W-:-:S06]  /*3f5b0*/  FMUL R3, R5, 1.4426950216293334961 ;  /* 0x3fb8aa3b05037820 */ /* 0x001fcc0000400000 */
[----:B------:R-:W0:Y:S01]  /*3f5c0*/  MUFU.EX2 R3, R3 ;  /* 0x0000000300037308 */ /* 0x000e220000000800 */
[----:B----4-:R-:W-:Y:S02]  /*3f5d0*/  FFMA R5, R6, c[0x0][0x188], -R21 ;  /* 0x0000620006057a23 */ /* 0x010fe40000000815 */
[----:B------:R-:W4:Y:S01]  /*3f5e0*/  LDL.LU R21, [R1+0x33c0] ;  /* 0x0033c00001157983 */ /* 0x000f220000300800 */
[----:B------:R-:W4:Y:S02]  /*3f5f0*/  LDL R6, [R1+0x914] ;  /* 0x0009140001067983 */ /* 0x000f240000100800 */
[----:B0-----:R0:W-:Y:S02]  /*3f600*/  STL [R1+0x794], R3 ;  /* 0x0007940301007387 */ /* 0x0011e40000100800 */
[----:B0-----:R-:W4:Y:S01]  /*3f610*/  LDL.LU R3, [R1+0x50] ;  /* 0x0000500001037983 */ /* 0x001f220000300800 */
[----:B--2---:R-:W-:Y:S01]  /*3f620*/  FMNMX R25, R2, R25, !PT ;  /* 0x0000001902197209 */ /* 0x004fe20007800000 */
[----:B------:R-:W-:-:S02]  /*3f630*/  FMUL R2, R5, 1.4426950216293334961 ;  /* 0x3fb8aa3b05027820 */ /* 0x000fc40000400000 */
[----:B------:R-:W2:Y:S04]  /*3f640*/  LDL R5, [R1+0x884] ;  /* 0x0008840001057983 */ /* 0x000ea80000100800 */
[----:B------:R-:W0:Y:S01]  /*3f650*/  MUFU.EX2 R2, R2 ;  /* 0x0000000200027308 */ /* 0x000e220000000800 */
[----:B------:R-:W-:Y:S01]  /*3f660*/  STL [R1+0x814], R25 ;  /* 0x0008141901007387 */ /* 0x000fe20000100800 */
[----:B---3--:R-:W-:-:S03]  /*3f670*/  FMNMX R9, R4, R9, !PT ;  /* 0x0000000904097209 */ /* 0x008fc60007800000 */
[----:B0-----:R0:W-:Y:S04]  /*3f680*/  STL [R1+0x78c], R2 ;  /* 0x00078c0201007387 */ /* 0x0011e80000100800 */
[----:B0-----:R-:W3:Y:S01]  /*3f690*/  LDL.LU R2, [R1+0x58] ;  /* 0x0000580001027983 */ /* 0x001ee20000300800 */
[----:B------:R-:W2:Y:S02]  /*3f6a0*/  LDL.LU R4, [R1+0x54] ;  /* 0x0000540001047983 */ /* 0x000ea40000300800 */
[----:B------:R-:W-:Y:S02]  /*3f6b0*/  FADD R20, R20, R19 ;  /* 0x0000001314147221 */ /* 0x000fe40000000000 */
[----:B------:R-:W-:Y:S02]  /*3f6c0*/  FADD R19, R17, R18 ;  /* 0x0000001211137221 */ /* 0x000fe40000000000 */
[----:B------:R-:W-:-:S02]  /*3f6d0*/  FADD R18, R26, R16 ;  /* 0x000000101a127221 */ /* 0x000fc40000000000 */
[----:B------:R-:W-:Y:S02]  /*3f6e0*/  FADD R16, R29, R8 ;  /* 0x000000081d107221 */ /* 0x000fe40000000000 */
[----:B----4-:R-:W-:-:S04]  /*3f6f0*/  FFMA R3, R3, c[0x0][0x188], -R25 ;  /* 0x0000620003037a23 */ /* 0x010fc80000000819 */
[----:B------:R-:W-:-:S06]  /*3f700*/  FMUL R3, R3, 1.4426950216293334961 ;  /* 0x3fb8aa3b03037820 */ /* 0x000fcc0000400000 */
[----:B------:R-:W0:Y:S01]  /*3f710*/  MUFU.EX2 R3, R3 ;  /* 0x0000000300037308 */ /* 0x000e220000000800 */
[----:B--2---:R-:W-:Y:S02]  /*3f720*/  FFMA R4, R4, c[0x0][0x188], -R25 ;  /* 0x0000620004047a23 */ /* 0x004fe40000000819 */
[----:B------:R-:W2:Y:S01]  /*3f730*/  LDL.LU R25, [R1+0x33bc] ;  /* 0x0033bc0001197983 */ /* 0x000ea20000300800 */
[----:B------:R-:W-:Y:S02]  /*3f740*/  STL [R1+0x80c], R9 ;  /* 0x00080c0901007387 */ /* 0x000fe40000100800 */
[----:B0-----:R3:W-:Y:S02]  /*3f750*/  STL [R1+0x788], R3 ;  /* 0x0007880301007387 */ /* 0x0017e40000100800 */
[--C-:B---3--:R-:W-:Y:S02]  /*3f760*/  FFMA R3, R2, c[0x0][0x188], -R9.reuse ;  /* 0x0000620002037a23 */ /* 0x108fe40000000809 */
[----:B------:R-:W-:-:S02]  /*3f770*/  FFMA R2, R10, c[0x0][0x188], -R9 ;  /* 0x000062000a027a23 */ /* 0x000fc40000000809 */
[----:B------:R-:W0:Y:S01]  /*3f780*/  LDS R9, [R23.X16+0x43c00] ;  /* 0x043c000017097984 */ /* 0x000e22000000c800 */
[----:B------:R-:W-:-:S03]  /*3f790*/  FMUL R4, R4, 1.4426950216293334961 ;  /* 0x3fb8aa3b04047820 */ /* 0x000fc60000400000 */
[----:B------:R-:W-:Y:S04]  /*3f7a0*/  LDS R10, [R23.X16+0x43a00] ;  /* 0x043a0000170a7984 */ /* 0x000fe8000000c800 */
[----:B0-----:R0:W-:Y:S02]  /*3f7b0*/  STL [R1+0x33b4], R9 ;  /* 0x0033b40901007387 */ /* 0x0011e40000100800 */
[----:B0-----:R-:W-:Y:S01]  /*3f7c0*/  FMNMX R9, R0, R6, !PT ;  /* 0x0000000600097209 */ /* 0x001fe20007800000 */
[----:B------:R-:W-:Y:S01]  /*3f7d0*/  FMUL R6, R3, 1.4426950216293334961 ;  /* 0x3fb8aa3b03067820 */ /* 0x000fe20000400000 */
[----:B------:R-:W2:Y:S01]  /*3f7e0*/  LDL R0, [R1+0x894] ;  /* 0x0008940001007983 */ /* 0x000ea20000100800 */
[----:B------:R-:W0:Y:S01]  /*3f7f0*/  MUFU.EX2 R3, R4 ;  /* 0x0000000400037308 */ /* 0x000e220000000800 */
[----:B------:R-:W3:Y:S02]  /*3f800*/  LDL.LU R23, [R1+0xf0] ;  /* 0x0000f00001177983 */ /* 0x000ee40000300800 */
[----:B------:R-:W-:Y:S01]  /*3f810*/  STL [R1+0x804], R9 ;  /* 0x0008040901007387 */ /* 0x000fe20000100800 */
[----:B0-----:R-:W-:Y:S01]  /*3f820*/  STL [R1+0x780], R3 ;  /* 0x0007800301007387 */ /* 0x001fe20000100800 */
[----:B------:R-:W4:Y:S02]  /*3f830*/  LDL.LU R29, [R1+0x33b8] ;  /* 0x0033b800011d7983 */ /* 0x000f240000300800 */
[----:B------:R-:W-:-:S02]  /*3f840*/  FADD R21, R21, R5 ;  /* 0x0000000515157221 */ /* 0x000fc40000000000 */
[----:B------:R-:W-:Y:S02]  /*3f850*/  FADD R13, R13, R24 ;  /* 0x000000180d0d7221 */ /* 0x000fe40000000000 */
[----:B------:R-:W-:Y:S02]  /*3f860*/  FADD R17, R22, R7 ;  /* 0x0000000716117221 */ /* 0x000fe40000000000 */
[----:B------:R-:W-:Y:S01]  /*3f870*/  FMUL R24, R2, 1.4426950216293334961 ;  /* 0x3fb8aa3b02187820 */ /* 0x000fe20000400000 */
[----:B------:R-:W0:Y:S01]  /*3f880*/  SHFL.BFLY PT, R22, R21, 0x2, 0x1f ;  /* 0x0c401f0015167f89 */ /* 0x000e2200000e0000 */
[----:B------:R-:W1:Y:S08]  /*3f890*/  MUFU.EX2 R6, R6 ;  /* 0x0000000600067308 */ /* 0x000e700000000800 */
[----:B------:R-:W1:Y:S01]  /*3f8a0*/  MUFU.EX2 R24, R24 ;  /* 0x0000001800187308 */ /* 0x000e620000000800 */
[----:B------:R-:W-:-:S02]  /*3f8b0*/  FADD R14, R14, R27 ;  /* 0x0000001b0e0e7221 */ /* 0x000fc40000000000 */
[----:B------:R-:W-:Y:S01]  /*3f8c0*/  FADD R15, R28, R15 ;  /* 0x0000000f1c0f7221 */ /* 0x000fe20000000000 */
[----:B------:R-:W3:Y:S01]  /*3f8d0*/  LDL.LU R27, [R1+0xf8] ;  /* 0x0000f800011b7983 */ /* 0x000ee20000300800 */
[----:B------:R-:W3:Y:S03]  /*3f8e0*/  LDL.LU R28, [R1+0xfc] ;  /* 0x0000fc00011c7983 */ /* 0x000ee60000300800 */
[----:B-1----:R-:W-:Y:S01]  /*3f8f0*/  STL [R1+0x790], R6 ;  /* 0x0007900601007387 */ /* 0x002fe20000100800 */
[----:B------:R-:W-:Y:S02]  /*3f900*/  STL [R1+0x784], R24 ;  /* 0x0007841801007387 */ /* 0x000fe40000100800 */
[----:B0-----:R-:W-:Y:S02]  /*3f910*/  FADD R22, R21, R22 ;  /* 0x0000001615167221 */ /* 0x001fe40000000000 */
[----:B--2---:R-:W-:-:S05]  /*3f920*/  FADD R25, R25, R0 ;  /* 0x0000000019197221 */ /* 0x004fca0000000000 */
[----:B------:R-:W0:Y:S01]  /*3f930*/  SHFL.BFLY PT, R26, R25, 0x2, 0x1f ;  /* 0x0c401f00191a7f89 */ /* 0x000e2200000e0000 */
[----:B----4-:R-:W-:-:S04]  /*3f940*/  SHF.L.U32 R29, R29, 0x4, RZ ;  /* 0x000000041d1d7819 */ /* 0x010fc800000006ff */
[----:B------:R-:W-:-:S05]  /*3f950*/  LOP3.LUT R29, R29, 0x1c0, RZ, 0xc0, !PT ;  /* 0x000001c01d1d7812 */ /* 0x000fca00078ec0ff */
[----:B------:R1:W-:Y:S04]  /*3f960*/  LDS R24, [R29+0x43e00] ;  /* 0x043e00001d187984 */ /* 0x0003e80000000800 */
[----:B------:R-:W2:Y:S01]  /*3f970*/  SHFL.BFLY PT, R3, R20, 0x2, 0x1f ;  /* 0x0c401f0014037f89 */ /* 0x000ea200000e0000 */
[----:B0-----:R-:W-:Y:S02]  /*3f980*/  FADD R26, R25, R26 ;  /* 0x0000001a191a7221 */ /* 0x001fe40000000000 */
[----:B---3--:R-:W-:Y:S01]  /*3f990*/  FFMA R23, R23, c[0x0][0x188], -R9 ;  /* 0x0000620017177a23 */ /* 0x008fe20000000809 */
[----:B------:R-:W0:Y:S04]  /*3f9a0*/  SHFL.BFLY PT, R5, R16, 0x2, 0x1f ;  /* 0x0c401f0010057f89 */ /* 0x000e2800000e0000 */
[----:B------:R-:W3:Y:S04]  /*3f9b0*/  SHFL.BFLY PT, R8, R13, 0x2, 0x1f ;  /* 0x0c401f000d087f89 */ /* 0x000ee800000e0000 */
[----:B-1----:R-:W4:Y:S01]  /*3f9c0*/  LDL.LU R29, [R1+0xb0] ;  /* 0x0000b000011d7983 */ /* 0x002f220000300800 */
[----:B------:R-:W3:Y:S02]  /*3f9d0*/  LDL R25, [R1+0x91c] ;  /* 0x00091c0001197983 */ /* 0x000ee40000100800 */
[----:B------:R-:W3:Y:S01]  /*3f9e0*/  LDL.LU R21, [R1+0xf4] ;  /* 0x0000f40001157983 */ /* 0x000ee20000300800 */
[----:B------:R-:W1:Y:S01]  /*3f9f0*/  SHFL.BFLY PT, R6, R15, 0x2, 0x1f ;  /* 0x0c401f000f067f89 */ /* 0x000e6200000e0000 */
[----:B------:R-:W-:-:S03]  /*3fa00*/  FADD R12, R11, R12 ;  /* 0x0000000c0b0c7221 */ /* 0x000fc60000000000 */
[----:B------:R-:W-:Y:S04]  /*3fa10*/  SHFL.BFLY PT, R7, R19, 0x2, 0x1f ;  /* 0x0c401f0013077f89 */ /* 0x000fe800000e0000 */
[----:B------:R-:W-:Y:S04]  /*3fa20*/  SHFL.BFLY PT, R0, R18, 0x2, 0x1f ;  /* 0x0c401f0012007f89 */ /* 0x000fe800000e0000 */
[----:B------:R-:W-:Y:S01]  /*3fa30*/  SHFL.BFLY PT, R4, R17, 0x2, 0x1f ;  /* 0x0c401f0011047f89 */ /* 0x000fe200000e0000 */
[----:B------:R-:W-:Y:S02]  /*3fa40*/  BAR.SYNC.DEFER_BLOCKING 0x0 ;  /* 0x0000000000007b1d */ /* 0x000fe40000010000 */
[----:B--2---:R-:W-:-:S02]  /*3fa50*/  FADD R3, R20, R3 ;  /* 0x0000000314037221 */ /* 0x004fc40000000000 */
[----:B------:R-:W-:-:S06]  /*3fa60*/  FMUL R23, R23, 1.4426950216293334961 ;  /* 0x3fb8aa3b17177820 */ /* 0x000fcc0000400000 */
[----:B------:R-:W2:Y:S01]  /*3fa70*/  MUFU.EX2 R23, R23 ;  /* 0x0000001700177308 */ /* 0x000ea20000000800 */
[----:B---3--:R-:W-:Y:S02]  /*3fa80*/  FFMA R20, R21, c[0x0][0x188], -R9 ;  /* 0x0000620015147a23 */ /* 0x008fe40000000809 */
[----:B------:R-:W3:Y:S01]  /*3fa90*/  LDL.LU R9, [R1+0x33b4] ;  /* 0x0033b40001097983 */ /* 0x000ee20000300800 */
[----:B------:R-:W3:Y:S02]  /*3faa0*/  LDL R21, [R1+0x920] ;  /* 0x0009200001157983 */ /* 0x000ee40000100800 */
[----:B--2---:R2:W-:Y:S02]  /*3fab0*/  STL [R1+0x77c], R23 ;  /* 0x00077c1701007387 */ /* 0x0045e40000100800 */
[----:B--2---:R-:W-:Y:S01]  /*3fac0*/  FMNMX R23, R10, R25, !PT ;  /* 0x000000190a177209 */ /* 0x004fe20007800000 */
[----:B------:R-:W-:-:S06]  /*3fad0*/  FMUL R10, R20, 1.4426950216293334961 ;  /* 0x3fb8aa3b140a7820 */ /* 0x000fcc0000400000 */
[----:B------:R-:W2:Y:S01]  /*3fae0*/  MUFU.EX2 R10, R10 ;  /* 0x0000000a000a7308 */ /* 0x000ea20000000800 */
[----:B0-----:R-:W-:Y:S01]  /*3faf0*/  FADD R5, R16, R5 ;  /* 0x0000000510057221 */ /* 0x001fe20000000000 */
[----:B------:R-:W-:Y:S01]  /*3fb00*/  STL [R1+0x7e4], R23 ;  /* 0x0007e41701007387 */ /* 0x000fe20000100800 */
[--C-:B------:R-:W-:Y:S02]  /*3fb10*/  FFMA R16, R27, c[0x0][0x188], -R23.reuse ;  /* 0x000062001b107a23 */ /* 0x100fe40000000817 */
[----:B------:R-:W4:Y:S02]  /*3fb20*/  LDL.LU R25, [R1+0xb4] ;  /* 0x0000b40001197983 */ /* 0x000f240000300800 */
[----:B------:R-:W4:Y:S02]  /*3fb30*/  LDL.LU R27, [R1+0xb8] ;  /* 0x0000b800011b7983 */ /* 0x000f240000300800 */
[----:B------:R-:W-:Y:S02]  /*3fb40*/  FADD R8, R13, R8 ;  /* 0x000000080d087221 */ /* 0x000fe40000000000 */
[----:B------:R-:W-:-:S02]  /*3fb50*/  FFMA R13, R28, c[0x0][0x188], -R23 ;  /* 0x000062001c0d7a23 */ /* 0x000fc40000000817 */
[----:B-1----:R-:W-:Y:S01]  /*3fb60*/  FADD R6, R15, R6 ;  /* 0x000000060f067221 */ /* 0x002fe20000000000 */
[----:B--2---:R0:W-:Y:S02]  /*3fb70*/  STL [R1+0x778], R10 ;  /* 0x0007780a01007387 */ /* 0x0041e40000100800 */
[----:B0-----:R-:W-:Y:S02]  /*3fb80*/  FMUL R10, R16, 1.4426950216293334961 ;  /* 0x3fb8aa3b100a7820 */ /* 0x001fe40000400000 */
[----:B------:R-:W-:Y:S02]  /*3fb90*/  FMUL R16, R13, 1.4426950216293334961 ;  /* 0x3fb8aa3b0d107820 */ /* 0x000fe40000400000 */
[----:B------:R-:W0:Y:S01]  /*3fba0*/  MUFU.EX2 R28, R10 ;  /* 0x0000000a001c7308 */ /* 0x000e220000000800 */
[----:B---3--:R-:W-:-:S05]  /*3fbb0*/  FMNMX R23, R9, R21, !PT ;  /* 0x0000001509177209 */ /* 0x008fca0007800000 */
[--C-:B----4-:R-:W-:Y:S02]  /*3fbc0*/  FFMA R15, R29, c[0x0][0x188], -R23.reuse ;  /* 0x000062001d0f7a23 */ /* 0x110fe40000000817 */
[----:B------:R-:W1:Y:S01]  /*3fbd0*/  MUFU.EX2 R29, R16 ;  /* 0x00000010001d7308 */ /* 0x000e620000000800 */
[----:B------:R-:W-:Y:S01]  /*3fbe0*/  STL [R1+0x7d4], R23 ;  /* 0x0007d41701007387 */ /* 0x000fe20000100800 */
[----:B0-----:R-:W-:Y:S02]  /*3fbf0*/  STL [R1+0x774], R28 ;  /* 0x0007741c01007387 */ /* 0x001fe40000100800 */
[----:B------:R0:W-:Y:S02]  /*3fc00*/  STL [R1+0x3380], R28 ;  /* 0x0033801c01007387 */ /* 0x0001e40000100800 */
[----:B0-----:R-:W2:Y:S01]  /*3fc10*/  LDL.LU R28, [R1+0xbc] ;  /* 0x0000bc00011c7983 */ /* 0x001ea20000300800 */
[----:B-1----:R-:W-:Y:S03]  /*3fc20*/  STL [R1+0x770], R29 ;  /* 0x0007701d01007387 */ /* 0x002fe60000100800 */
[----:B------:R0:W-:Y:S04]  /*3fc30*/  STL [R1+0x3384], R29 ;  /* 0x0033841d01007387 */ /* 0x0001e80000100800 */
[----:B0-----:R-:W3:Y:S04]  /*3fc40*/  LDL R29, [R1+0x924] ;  /* 0x00092400011d7983 */ /* 0x001ee80000100800 */
[----:B------:R-:W0:Y:S04]  /*3fc50*/  SHFL.BFLY PT, R2, R12, 0x2, 0x1f ;  /* 0x0c401f000c027f89 */ /* 0x000e2800000e0000 */
[----:B------:R-:W-:Y:S04]  /*3fc60*/  SHFL.BFLY PT, R9, R26, 0x1, 0x1f ;  /* 0x0c201f001a097f89 */ /* 0x000fe800000e0000 */
[----:B------:R-:W-:Y:S01]  /*3fc70*/  SHFL.BFLY PT, R10, R22, 0x1, 0x1f ;  /* 0x0c201f00160a7f89 */ /* 0x000fe200000e0000 */
[----:B------:R-:W-:-:S02]  /*3fc80*/  FFMA R23, R25, c[0x0][0x188], -R23 ;  /* 0x0000620019177a23 */ /* 0x000fc40000000817 */
[----:B------:R-:W-:Y:S02]  /*3fc90*/  FMUL R21, R15, 1.4426950216293334961 ;  /* 0x3fb8aa3b0f157820 */ /* 0x000fe40000400000 */
[----:B------:R-:W-:Y:S02]  /*3fca0*/  FMUL R23, R23, 1.4426950216293334961 ;  /* 0x3fb8aa3b17177820 */ /* 0x000fe40000400000 */
[----:B------:R1:W4:Y:S01]  /*3fcb0*/  MUFU.EX2 R25, R21 ;  /* 0x0000001500197308 */ /* 0x0003220000000800 */
[----:B0-----:R-:W-:Y:S02]  /*3fcc0*/  FADD R2, R12, R2 ;  /* 0x000000020c027221 */ /* 0x001fe40000000000 */
[----:B------:R-:W0:Y:S02]  /*3fcd0*/  SHFL.BFLY PT, R12, R3, 0x1, 0x1f ;  /* 0x0c201f00030c7f89 */ /* 0x000e2400000e0000 */
[----:B0-----:R-:W-:Y:S01]  /*3fce0*/  FADD R3, R3, R12 ;  /* 0x0000000c03037221 */ /* 0x001fe20000000000 */
[----:B---3--:R-:W-:-:S05]  /*3fcf0*/  FMNMX R29, R24, R29, !PT ;  /* 0x0000001d181d7209 */ /* 0x008fca0007800000 */
[----:B-1----:R-:W-:Y:S02]  /*3fd00*/  FFMA R21, R27, c[0x0][0x188], -R29 ;  /* 0x000062001b157a23 */ /* 0x002fe4000000081d */
[----:B------:R0:W1:Y:S01]  /*3fd10*/  MUFU.EX2 R27, R23 ;  /* 0x00000017001b7308 */ /* 0x0000620000000800 */
[----:B------:R-:W-:Y:S01]  /*3fd20*/  STL [R1+0x7c0], R29 ;  /* 0x0007c01d01007387 */ /* 0x000fe20000100800 */
[----:B----4-:R-:W-:Y:S02]  /*3fd30*/  STL [R1+0x76c], R25 ;  /* 0x00076c1901007387 */ /* 0x010fe40000100800 */
[----:B------:R-:W-:Y:S02]  /*3fd40*/  STL [R1+0x3388], R25 ;  /* 0x0033881901007387 */ /* 0x000fe40000100800 */
[----:B0-----:R-:W-:Y:S02]  /*3fd50*/  FADD R23, R26, R9 ;  /* 0x000000091a177221 */ /* 0x001fe40000000000 */
[----:B------:R-:W-:-:S03]  /*3fd60*/  FADD R9, R22, R10 ;  /* 0x0000000a16097221 */ /* 0x000fc60000000000 */
[----:B------:R-:W-:Y:S01]  /*3fd70*/  STL [R1+0x8c], R23 ;  /* 0x00008c1701007387 */ /* 0x000fe20000100800 */
[----:B-1----:R-:W-:Y:S02]  /*3fd80*/  STL [R1+0x768], R27 ;  /* 0x0007681b01007387 */ /* 0x002fe40000100800 */
[----:B------:R-:W-:Y:S01]  /*3fd90*/  STL [R1+0x88], R9 ;  /* 0x0000880901007387 */ /* 0x000fe20000100800 */
[----:B------:R-:W-:Y:S04]  /*3fda0*/  STL [R1+0x338c], R27 ;  /* 0x00338c1b01007387 */ /* 0x000fe80000100800 */
[----:B------:R-:W-:Y:S01]  /*3fdb0*/  STL [R1+0x84], R3 ;  /* 0x0000840301007387 */ /* 0x000fe20000100800 */
[----:B------:R-:W3:Y:S03]  /*3fdc0*/  LDL R22, [R1+0x784] ;  /* 0x0007840001167983 */ /* 0x000ee60000100800 */
[----:B------:R-:W0:Y:S01]  /*3fdd0*/  SHFL.BFLY PT, R11, R14, 0x2, 0x1f ;  /* 0x0c401f000e0b7f89 */ /* 0x000e2200000e0000 */
[----:B------:R-:W-:-:S02]  /*3fde0*/  FADD R7, R19, R7 ;  /* 0x0000000713077221 */ /* 0x000fc40000000000 */
[----:B0-----:R-:W-:-:S03]  /*3fdf0*/  FADD R11, R14, R11 ;  /* 0x0000000b0e0b7221 */ /* 0x001fc60000000000 */
[----:B------:R-:W0:Y:S02]  /*3fe00*/  SHFL.BFLY PT, R14, R7, 0x1, 0x1f ;  /* 0x0c201f00070e7f89 */ /* 0x000e2400000e0000 */
[----:B0-----:R-:W-:Y:S02]  /*3fe10*/  FADD R7, R7, R14 ;  /* 0x0000000e07077221 */ /* 0x001fe40000000000 */
[----:B---3--:R-:W-:Y:S03]  /*3fe20*/  STL [R1+0x3390], R22 ;  /* 0x0033901601007387 */ /* 0x008fe60000100800 */
[----:B------:R-:W-:Y:S02]  /*3fe30*/  STL [R1+0x80], R7 ;  /* 0x0000800701007387 */ /* 0x000fe40000100800 */
[----:B------:R-:W3:Y:S02]  /*3fe40*/  LDL R26, [R1+0x790] ;  /* 0x00079000011a7983 */ /* 0x000ee40000100800 */
[----:B---3--:R-:W-:Y:S01]  /*3fe50*/  STL [R1+0x3394], R26 ;  /* 0x0033941a01007387 */ /* 0x008fe20000100800 */
[----:B------:R-:W3:Y:S03]  /*3fe60*/  LDL R23, [R1+0x778] ;  /* 0x0007780001177983 */ /* 0x000ee60000100800 */
[----:B---3--:R-:W-:Y:S01]  /*3fe70*/  STL [R1+0x3398], R23 ;  /* 0x0033981701007387 */ /* 0x008fe20000100800 */
[----:B------:R-:W3:Y:S02]  /*3fe80*/  LDL R24, [R1+0x77c] ;  /* 0x00077c0001187983 */ /* 0x000ee40000100800 */
[----:B------:R-:W-:-:S05]  /*3fe90*/  FADD R0, R18, R0 ;  /* 0x0000000012007221 */ /* 0x000fca0000000000 */
[----:B------:R-:W0:Y:S04]  /*3fea0*/  SHFL.BFLY PT, R13, R0, 0x1, 0x1f ;  /* 0x0c201f00000d7f89 */ /* 0x000e2800000e0000 */
[----:B---3--:R-:W-:Y:S01]  /*3feb0*/  STL [R1+0x339c], R24 ;  /* 0x00339c1801007387 */ /* 0x008fe20000100800 */
[----:B------:R-:W3:Y:S02]  /*3fec0*/  LDL R14, [R1+0x800] ;  /* 0x00080000010e7983 */ /* 0x000ee40000100800 */
[----:B0-----:R-:W-:-:S05]  /*3fed0*/  FADD R7, R0, R13 ;  /* 0x0000000d00077221 */ /* 0x001fca0000000000 */
[----:B------:R-:W-:Y:S04]  /*3fee0*/  STL [R1+0x7c], R7 ;  /* 0x00007c0701007387 */ /* 0x000fe80000100800 */
[----:B---3--:R0:W-:Y:S04]  /*3fef0*/  STL [R1+0x33ac], R14 ;  /* 0x0033ac0e01007387 */ /* 0x0081e80000100800 */
[----:B0-----:R-:W3:Y:S04]  /*3ff00*/  LDL R14, [R1+0x808] ;  /* 0x00080800010e7983 */ /* 0x001ee80000100800 */
[----:B---3--:R0:W-:Y:S01]  /*3ff10*/  STL [R1+0x33b0], R14 ;  /* 0x0033b00e01007387 */ /* 0x0081e20000100800 */
[----:B------:R-:W3:Y:S03]  /*3ff20*/  LDL R13, [R1+0x7f8] ;  /* 0x0007f800010d7983 */ /* 0x000ee60000100800 */
[----:B0-----:R-:W4:Y:S04]  /*3ff30*/  LDL R14, [R1+0x818] ;  /* 0x00081800010e7983 */ /* 0x001f280000100800 */
[----:B---3--:R0:W-:Y:S01]  /*3ff40*/  STL [R1+0x33a8], R13 ;  /* 0x0033a80d01007387 */ /* 0x0081e20000100800 */
[----:B------:R-:W3:Y:S03]  /*3ff50*/  LDL R12, [R1+0x7f0] ;  /* 0x0007f000010c7983 */ /* 0x000ee60000100800 */
[----:B0-----:R-:W4:Y:S01]  /*3ff60*/  LDL R13, [R1+0x7fc] ;  /* 0x0007fc00010d7983 */ /* 0x001f220000100800 */
[----:B------:R-:W-:-:S05]  /*3ff70*/  FADD R4, R17, R4 ;  /* 0x0000000411047221 */ /* 0x000fca0000000000 */
[----:B------:R-:W0:Y:S04]  /*3ff80*/  SHFL.BFLY PT, R17, R4, 0x1, 0x1f ;  /* 0x0c201f0004117f89 */ /* 0x000e2800000e0000 */
[----:B------:R-:W1:Y:S04]  /*3ff90*/  SHFL.BFLY PT, R18, R5, 0x1, 0x1f ;  /* 0x0c201f0005127f89 */ /* 0x000e6800000e0000 */
[----:B---3--:R3:W-:Y:S01]  /*3ffa0*/  STL [R1+0x33a4], R12 ;  /* 0x0033a40c01007387 */ /* 0x0087e20000100800 */
[----:B------:R-:W4:Y:S03]  /*3ffb0*/  LDL R24, [R1+0x7e0] ;  /* 0x0007e00001187983 */ /* 0x000f260000100800 */
[----:B------:R-:W1:Y:S04]  /*3ffc0*/  SHFL.BFLY PT, R19, R6, 0x1, 0x1f ;  /* 0x0c201f0006137f89 */ /* 0x000e6800000e0000 */
[----:B------:R-:W1:Y:S01]  /*3ffd0*/  SHFL.BFLY PT, R16, R11, 0x1, 0x1f ;  /* 0x0c201f000b107f89 */ /* 0x000e6200000e0000 */
[----:B------:R-:W-:-:S02]  /*3ffe0*/  FMUL R3, R21, 1.4426950216293334961 ;  /* 0x3fb8aa3b15037820 */ /* 0x000fc40000400000 */
[----:B0-----:R-:W-:Y:S02]  /*3fff0*/  FADD R17, R4, R17 ;  /* 0x0000001104117221 */ /* 0x001fe40000000000 */
[----:B--2---:R-:W-:Y:S01]  /*40000*/  FFMA R0, R28, c[0x0][0x188], -R29 ;  /* 0x000062001c007a23 */ /* 0x004fe2000000081d */
[----:B------:R0:W2:Y:S01]  /*40010*/  MUFU.EX2 R21, R3 ;  /* 0x0000000300157308 */ /* 0x0000a20000000800 */
[----:B---3--:R-:W3:Y:S04]  /*40020*/  LDL R12, [R1+0x7f4] ;  /* 0x0007f400010c7983 */ /* 0x008ee80000100800 */
[----:B------:R-:W0:Y:S04]  /*40030*/  SHFL.BFLY PT, R20, R8, 0x1, 0x1f ;  /* 0x0c201f0008147f89 */ /* 0x000e2800000e0000 */
[----:B------:R-:W0:Y:S04]  /*40040*/  SHFL.BFLY PT, R15, R2, 0x1, 0x1f ;  /* 0x0c201f00020f7f89 */ /* 0x000e2800000e0000 */
[----:B----4-:R4:W-:Y:S01]  /*40050*/  STL [R1+0x33a0], R24 ;  /* 0x0033a01801007387 */ /* 0x0109e20000100800 */
[----:B------:R-:W3:Y:S02]  /*40060*/  LDL R23, [R1+0x7d8] ;  /* 0x0007d80001177983 */ /* 0x000ee40000100800 */
[----:B------:R-:W3:Y:S02]  /*40070*/  LDL R10, [R1+0x7dc] ;  /* 0x0007dc00010a7983 */ /* 0x000ee40000100800 */
[----:B------:R-:W3:Y:S01]  /*40080*/  LDL R26, [R1+0x7c8] ;  /* 0x0007c800011a7983 */ /* 0x000ee20000100800 */
[----:B------:R-:W3:Y:S04]  /*40090*/  LDL R9, [R1+0x7d0] ;  /* 0x0007d00001097983 */ /* 0x000ee80000100800 */
[----:B------:R-:W3:Y:S04]  /*400a0*/  LDL R22, [R1+0x7b4] ;  /* 0x0007b40001167983 */ /* 0x000ee80000100800 */
[----:B------:R-:W3:Y:S04]  /*400b0*/  LDL R27, [R1+0x7c4] ;  /* 0x0007c400011b7983 */ /* 0x000ee80000100800 */
[----:B------:R-:W3:Y:S04]  /*400c0*/  LDL R7, [R1+0x7cc] ;  /* 0x0007cc0001077983 */ /* 0x000ee80000100800 */
[----:B----4-:R-:W4:Y:S04]  /*400d0*/  LDL R24, [R1+0x7ec] ;  /* 0x0007ec0001187983 */ /* 0x010f280000100800 */
[----:B------:R-:W3:Y:S04]  /*400e0*/  LDL R25, [R1+0x7b0] ;  /* 0x0007b00001197983 */ /* 0x000ee80000100800 */
[----:B------:R-:W3:Y:S04]  /*400f0*/  LDL R29, [R1+0x7a8] ;  /* 0x0007a800011d7983 */ /* 0x000ee80000100800 */
[----:B------:R-:W3:Y:S04]  /*40100*/  LDL R28, [R1+0x7a0] ;  /* 0x0007a000011c7983 */ /* 0x000ee80000100800 */
[----:B0-----:R-:W3:Y:S04]  /*40110*/  LDL R3, [R1+0x794] ;  /* 0x0007940001037983 */ /* 0x001ee80000100800 */
[----:B------:R-:W3:Y:S01]  /*40120*/  LDL R4, [R1+0x788] ;  /* 0x0007880001047983 */ /* 0x000ee20000100800 */
[----:B------:R1:W-:Y:S02]  /*40130*/  STL [R1+0x78], R17 ;  /* 0x0000781101007387 */ /* 0x0003e40000100800 */
[----:B-1----:R-:W-:-:S02]  /*40140*/  FADD R17, R5, R18 ;  /* 0x0000001205117221 */ /* 0x002fc40000000000 */
[----:B------:R-:W3:Y:S04]  /*40150*/  LDL R5, [R1+0x7ac] ;  /* 0x0007ac0001057983 */ /* 0x000ee80000100800 */
[----:B------:R-:W3:Y:S01]  /*40160*/  LDL R18, [R1+0x780] ;  /* 0x0007800001127983 */ /* 0x000ee20000100800 */
[----:B------:R0:W-:Y:S02]  /*40170*/  STL [R1+0x74], R17 ;  /* 0x0000741101007387 */ /* 0x0001e40000100800 */
[----:B0-----:R-:W-:Y:S02]  /*40180*/  FADD R17, R6, R19 ;  /* 0x0000001306117221 */ /* 0x001fe40000000000 */
[----:B------:R-:W3:Y:S04]  /*40190*/  LDL R6, [R1+0x7b8] ;  /* 0x0007b80001067983 */ /* 0x000ee80000100800 */
[----:B------:R-:W3:Y:S01]  /*401a0*/  LDL R19, [R1+0x78c] ;  /* 0x00078c0001137983 */ /* 0x000ee20000100800 */
[----:B------:R0:W-:Y:S02]  /*401b0*/  STL [R1+0x70], R17 ;  /* 0x0000701101007387 */ /* 0x0001e40000100800 */
[----:B--2---:R-:W-:Y:S02]  /*401c0*/  STL [R1+0x764], R21 ;  /* 0x0007641501007387 */ /* 0x004fe40000100800 */
[----:B0-----:R-:W-:-:S02]  /*401d0*/  FADD R17, R11, R16 ;  /* 0x000000100b117221 */ /* 0x001fc40000000000 */
[----:B------:R-:W2:Y:S04]  /*401e0*/  LDL R16, [R1+0x81c] ;  /* 0x00081c0001107983 */ /* 0x000ea80000100800 */
[----:B------:R-:W3:Y:S01]  /*401f0*/  LDL R11, [R1+0x7e8] ;  /* 0x0007e800010b7983 */ /* 0x000ee20000100800 */
[----:B------:R0:W-:Y:S02]  /*40200*/  STL [R1+0x6c], R17 ;  /* 0x00006c1101007387 */ /* 0x0001e40000100800 */
[----:B------:R-:W-:Y:S02]  /*40210*/  FMUL R0, R0, 1.4426950216293334961 ;  /* 0x3fb8aa3b00007820 */ /* 0x000fe40000400000 */
[----:B0-----:R-:W-:Y:S02]  /*40220*/  FADD R17, R8, R20 ;  /* 0x0000001408117221 */ /* 0x001fe40000000000 */
[----:B------:R-:W3:Y:S04]  /*40230*/  LDL R8, [R1+0x7bc] ;  /* 0x0007bc0001087983 */ /* 0x000ee80000100800 */
[----:B------:R-:W3:Y:S01]  /*40240*/  LDL R20, [R1+0x79c] ;  /* 0x00079c0001147983 */ /* 0x000ee20000100800 */
[----:B------:R0:W-:Y:S02]  /*40250*/  STL [R1+0x68], R17 ;  /* 0x0000681101007387 */ /* 0x0001e40000100800 */
[----:B0-----:R-:W-:-:S02]  /*40260*/  FADD R17, R2, R15 ;  /* 0x0000000f02117221 */ /* 0x001fc40000000000 */
[----:B------:R-:W3:Y:S04]  /*40270*/  LDL R15, [R1+0x810] ;  /* 0x00081000010f7983 */ /* 0x000ee80000100800 */
[----:B------:R-:W3:Y:S01]  /*40280*/  LDL R2, [R1+0x798] ;  /* 0x0007980001027983 */ /* 0x000ee20000100800 */
[----:B------:R0:W-:Y:S02]  /*40290*/  STL [R1+0x64], R17 ;  /* 0x0000641101007387 */ /* 0x0001e40000100800 */
[----:B0-----:R0:W1:Y:S02]  /*402a0*/  MUFU.EX2 R17, R0 ;  /* 0x0000000000117308 */ /* 0x0010640000000800 */
[----:B0-----:R-:W3:Y:S01]  /*402b0*/  LDL R0, [R1+0x7a4] ;  /* 0x0007a40001007983 */ /* 0x001ee20000100800 */
[----:B--2---:R-:W-:-:S03]  /*402c0*/  FADD R16, R16, R14 ;  /* 0x0000000e10107221 */ /* 0x004fc60000000000 */
[----:B------:R-:W3:Y:S02]  /*402d0*/  LDL.LU R14, [R1+0x33b0] ;  /* 0x0033b000010e7983 */ /* 0x000ee40000300800 */
[----:B---3--:R-:W-:Y:S02]  /*402e0*/  FADD R15, R15, R14 ;  /* 0x0000000e0f0f7221 */ /* 0x008fe40000000000 */
[----:B------:R-:W2:Y:S02]  /*402f0*/  LDL.LU R14, [R1+0x33ac] ;  /* 0x0033ac00010e7983 */ /* 0x000ea40000300800 */
[----:B--2---:R-:W-:Y:S02]  /*40300*/  FADD R14, R14, R13 ;  /* 0x0000000d0e0e7221 */ /* 0x004fe40000000000 */
[----:B------:R-:W2:Y:S01]  /*40310*/  LDL.LU R13, [R1+0x33a8] ;  /* 0x0033a800010d7983 */ /* 0x000ea20000300800 */
[----:B-1----:R-:W-:Y:S02]  /*40320*/  STL [R1+0x760], R17 ;  /* 0x0007601101007387 */ /* 0x002fe40000100800 */
[----:B--2---:R-:W-:-:S02]  /*40330*/  FADD R13, R13, R12 ;  /* 0x0000000c0d0d7221 */ /* 0x004fc40000000000 */
[----:B------:R-:W4:Y:S02]  /*40340*/  LDL.LU R12, [R1+0x33a4] ;  /* 0x0033a400010c7983 */ /* 0x000f240000300800 */
[----:B----4-:R-:W-:Y:S02]  /*40350*/  FADD R12, R12, R24 ;  /* 0x000000180c0c7221 */ /* 0x010fe40000000000 */
[----:B------:R-:W2:Y:S01]  /*40360*/  LDL.LU R24, [R1+0x33a0] ;  /* 0x0033a00001187983 */ /* 0x000ea20000300800 */
[----:B------:R-:W-:Y:S02]  /*40370*/  FADD R10, R10, R23 ;  /* 0x000000170a0a7221 */ /* 0x000fe40000000000 */
[----:B------:R-:W-:Y:S02]  /*40380*/  FADD R9, R9, R26 ;  /* 0x0000001a09097221 */ /* 0x000fe40000000000 */
[----:B------:R-:W-:Y:S02]  /*40390*/  FADD R8, R8, R22 ;  /* 0x0000001608087221 */ /* 0x000fe40000000000 */
[----:B------:R-:W-:-:S02]  /*403a0*/  FADD R7, R7, R27 ;  /* 0x0000001b07077221 */ /* 0x000fc40000000000 */
[----:B------:R-:W-:Y:S02]  /*403b0*/  FADD R6, R6, R25 ;  /* 0x0000001906067221 */ /* 0x000fe40000000000 */
[----:B------:R-:W-:Y:S02]  /*403c0*/  FADD R5, R5, R29 ;  /* 0x0000001d05057221 */ /* 0x000fe40000000000 */
[----:B------:R-:W-:Y:S02]  /*403d0*/  FADD R0, R0, R28 ;  /* 0x0000001c00007221 */ /* 0x000fe40000000000 */
[----:B--2---:R-:W-:Y:S02]  /*403e0*/  FADD R11, R11, R24 ;  /* 0x000000180b0b7221 */ /* 0x004fe40000000000 */
[----:B------:R-:W2:Y:S01]  /*403f0*/  LDL.LU R24, [R1+0x339c] ;  /* 0x00339c0001187983 */ /* 0x000ea20000300800 */
[----:B------:R-:W2:Y:S02]  /*40400*/  LDL.LU R23, [R1+0x3398] ;  /* 0x0033980001177983 */ /* 0x000ea40000300800 */
[----:B------:R-:W3:Y:S02]  /*40410*/  LDL.LU R26, [R1+0x3394] ;  /* 0x00339400011a7983 */ /* 0x000ee40000300800 */
[----:B------:R-:W3:Y:S01]  /*40420*/  LDL.LU R22, [R1+0x3390] ;  /* 0x0033900001167983 */ /* 0x000ee20000300800 */
[----:B------:R-:W4:Y:S01]  /*40430*/  LDL.LU R27, [R1+0x338c] ;  /* 0x00338c00011b7983 */ /* 0x000f220000300800 */
[----:B------:R-:W4:Y:S02]  /*40440*/  LDL.LU R25, [R1+0x3388] ;  /* 0x0033880001197983 */ /* 0x000f240000300800 */
[----:B------:R-:W4:Y:S02]  /*40450*/  LDL.LU R29, [R1+0x3384] ;  /* 0x00338400011d7983 */ /* 0x000f240000300800 */
[----:B------:R-:W4:Y:S02]  /*40460*/  LDL.LU R28, [R1+0x3380] ;  /* 0x00338000011c7983 */ /* 0x000f240000300800 */
[----:B------:R-:W-:-:S02]  /*40470*/  FADD R4, R4, R18 ;  /* 0x0000001204047221 */ /* 0x000fc40000000000 */
[----:B------:R-:W-:Y:S02]  /*40480*/  FADD R3, R3, R19 ;  /* 0x0000001303037221 */ /* 0x000fe40000000000 */
[----:B------:R-:W-:Y:S02]  /*40490*/  FADD R2, R20, R2 ;  /* 0x0000000214027221 */ /* 0x000fe40000000000 */
[----:B---3--:R-:W-:Y:S02]  /*404a0*/  FADD R18, R26, R22 ;  /* 0x000000161a127221 */ /* 0x008fe40000000000 */
[----:B--2---:R-:W-:Y:S02]  /*404b0*/  FADD R22, R24, R23 ;  /* 0x0000001718167221 */ /* 0x004fe40000000000 */
[----:B----4-:R-:W-:-:S03]  /*404c0*/  FADD R19, R28, R29 ;  /* 0x0000001d1c137221 */ /* 0x010fc60000000000 */
[----:B------:R-:W-:Y:S01]  /*404d0*/  STL [R1+0x8], R22 ;  /* 0x0000081601007387 */ /* 0x000fe20000100800 */
[----:B------:R-:W-:Y:S02]  /*404e0*/  STL [R1], R18 ;  /* 0x0000001201007387 */ /* 0x000fe40000100800 */
[----:B------:R0:W-:Y:S02]  /*404f0*/  STL [R1+0x10], R19 ;  /* 0x0000101301007387 */ /* 0x0001e40000100800 */
[----:B0-----:R-:W-:Y:S02]  /*40500*/  FADD R19, R21, R17 ;  /* 0x0000001115137221 */ /* 0x001fe40000000000 */
[----:B------:R-:W0:Y:S01]  /*40510*/  SHFL.BFLY PT, R17, R16, 0x2, 0x1f ;  /* 0x0c401f0010117f89 */ /* 0x000e2200000e0000 */
[----:B------:R-:W-:-:S05]  /*40520*/  FADD R20, R25, R27 ;  /* 0x0000001b19147221 */ /* 0x000fca0000000000 */
[----:B------:R-:W-:Y:S04]  /*40530*/  STL [R1+0x18], R20 ;  /* 0x0000181401007387 */ /* 0x000fe80000100800 */
[----:B0-----:R0:W-:Y:S01]  /*40540*/  STL [R1+0x336c], R17 ;  /* 0x00336c1101007387 */ /* 0x0011e20000100800 */
[----:B------:R-:W-:Y:S03]  /*40550*/  STL [R1+0x1c], R19 ;  /* 0x00001c1301007387 */ /* 0x000fe60000100800 */
[----:B0-----:R-:W2:Y:S04]  /*40560*/  LDL R17, [R1+0x18] ;  /* 0x0000180001117983 */ /* 0x001ea80000100800 */
[----:B--2---:R0:W-:Y:S04]  /*40570*/  STL [R1+0x3370], R17 ;  /* 0x0033701101007387 */ /* 0x0041e80000100800 */
[----:B0-----:R-:W2:Y:S04]  /*40580*/  LDL R17, [R1+0x10] ;  /* 0x0000100001117983 */ /* 0x001ea80000100800 */
[----:B--2---:R0:W-:Y:S04]  /*40590*/  STL [R1+0x3374], R17 ;  /* 0x0033741101007387 */ /* 0x0041e80000100800 */
[----:B0-----:R-:W2:Y:S04]  /*405a0*/  LDL R17, [R1+0x8] ;  /* 0x0000080001117983 */ /* 0x001ea80000100800 */
[----:B--2---:R0:W-:Y:S02]  /*405b0*/  STL [R1+0x3378], R17 ;  /* 0x0033781101007387 */ /* 0x0041e40000100800 */
[----:B0-----:R-:W-:-:S05]  /*405c0*/  IMAD.MOV.U32 R17, RZ, RZ, R18 ;  /* 0x000000ffff117224 */ /* 0x001fca00078e0012 */
[----:B------:R-:W-:Y:S02]  /*405d0*/  STL [R1+0x337c], R17 ;  /* 0x00337c1101007387 */ /* 0x000fe40000100800 */
[----:B------:R-:W0:Y:S02]  /*405e0*/  SHFL.BFLY PT, R17, R2, 0x2, 0x1f ;  /* 0x0c401f0002117f89 */ /* 0x000e2400000e0000 */
[----:B------:R1:W-:Y:S02]  /*405f0*/  STL [R1+0x3368], R16 ;  /* 0x0033681001007387 */ /* 0x0003e40000100800 */
[----:B-1----:R-:W2:Y:S04]  /*40600*/  LDL R16, [R1+0x1c] ;  /* 0x00001c0001107983 */ /* 0x002ea80000100800 */
[----:B0-----:R-:W-:Y:S02]  /*40610*/  STL [R1+0x4], R17 ;  /* 0x0000041101007387 */ /* 0x001fe40000100800 */
[----:B------:R-:W0:Y:S02]  /*40620*/  SHFL.BFLY PT, R17, R3, 0x2, 0x1f ;  /* 0x0c401f0003117f89 */ /* 0x000e2400000e0000 */
[----:B0-----:R-:W-:Y:S02]  /*40630*/  STL [R1+0xc], R17 ;  /* 0x00000c1101007387 */ /* 0x001fe40000100800 */
[----:B------:R-:W0:Y:S02]  /*40640*/  SHFL.BFLY PT, R17, R4, 0x2, 0x1f ;  /* 0x0c401f0004117f89 */ /* 0x000e2400000e0000 */
[----:B0-----:R0:W-:Y:S04]  /*40650*/  STL [R1+0x14], R17 ;  /* 0x0000141101007387 */ /* 0x0011e80000100800 */
[----:B0-----:R-:W3:Y:S04]  /*40660*/  LDL.LU R17, [R1+0x337c] ;  /* 0x00337c0001117983 */ /* 0x001ee80000300800 */
[----:B---3--:R-:W0:Y:S04]  /*40670*/  SHFL.BFLY PT, R17, R17, 0x2, 0x1f ;  /* 0x0c401f0011117f89 */ /* 0x008e2800000e0000 */
        /* <DEDUP_REMOVED lines=8> */
[----:B--2---:R-:W-:Y:S04]  /*40700*/  SHFL.BFLY PT, R16, R16, 0x2, 0x1f ;  /* 0x0c401f0010107f89 */ /* 0x004fe800000e0000 */
[----:B---3--:R-:W0:Y:S04]  /*40710*/  SHFL.BFLY PT, R17, R17, 0x2, 0x1f ;  /* 0x0c401f0011117f89 */ /* 0x008e2800000e0000 */
[----:B0-----:R0:W-:Y:S04]  /*40720*/  STL [R1+0x38], R17 ;  /* 0x0000381101007387 */ /* 0x0011e80000100800 */
[----:B0-----:R-:W2:Y:S01]  /*40730*/  LDL.LU R17, [R1+0x336c] ;  /* 0x00336c0001117983 */ /* 0x001ea20000300800 */
[----:B------:R0:W-:Y:S03]  /*40740*/  STL [R1+0x44], R16 ;  /* 0x0000441001007387 */ /* 0x0001e60000100800 */
[----:B0-----:R-:W2:Y:S04]  /*40750*/  LDL.LU R16, [R1+0x3368] ;  /* 0x0033680001107983 */ /* 0x001ea80000300800 */
[----:B------:R-:W0:Y:S04]  /*40760*/  SHFL.BFLY PT, R18, R15, 0x2, 0x1f ;  /* 0x0c401f000f127f89 */ /* 0x000e2800000e0000 */
[----:B------:R-:W1:Y:S04]  /*40770*/  SHFL.BFLY PT, R19, R14, 0x2, 0x1f ;  /* 0x0c401f000e137f89 */ /* 0x000e6800000e0000 */
[----:B------:R-:W3:Y:S04]  /*40780*/  SHFL.BFLY PT, R20, R13, 0x2, 0x1f ;  /* 0x0c401f000d147f89 */ /* 0x000ee800000e0000 */
[----:B------:R-:W4:Y:S04]  /*40790*/  SHFL.BFLY PT, R21, R12, 0x2, 0x1f ;  /* 0x0c401f000c157f89 */ /* 0x000f2800000e0000 */
[----:B------:R-:W4:Y:S04]  /*407a0*/  SHFL.BFLY PT, R22, R11, 0x2, 0x1f ;  /* 0x0c401f000b167f89 */ /* 0x000f2800000e0000 */
[----:B------:R-:W4:Y:S04]  /*407b0*/  SHFL.BFLY PT, R23, R10, 0x2, 0x1f ;  /* 0x0c401f000a177f89 */ /* 0x000f2800000e0000 */
[----:B------:R-:W4:Y:S04]  /*407c0*/  SHFL.BFLY PT, R24, R9, 0x2, 0x1f ;  /* 0x0c401f0009187f89 */ /* 0x000f2800000e0000 */
[----:B------:R-:W4:Y:S04]  /*407d0*/  SHFL.BFLY PT, R25, R8, 0x2, 0x1f ;  /* 0x0c401f0008197f89 */ /* 0x000f2800000e0000 */
[----:B------:R-:W4:Y:S04]  /*407e0*/  SHFL.BFLY PT, R26, R7, 0x2, 0x1f ;  /* 0x0c401f00071a7f89 */ /* 0x000f2800000e0000 */
[----:B------:R-:W4:Y:S04]  /*407f0*/  SHFL.BFLY PT, R27, R6, 0x2, 0x1f ;  /* 0x0c401f00061b7f89 */ /* 0x000f2800000e0000 */
[----:B------:R-:W4:Y:S01]  /*40800*/  SHFL.BFLY PT, R28, R5, 0x2, 0x1f ;  /* 0x0c401f00051c7f89 */ /* 0x000f2200000e0000 */
[----:B0-----:R-:W-:-:S02]  /*40810*/  FADD R18, R15, R18 ;  /* 0x000000120f127221 */ /* 0x001fc40000000000 */
[----:B-1----:R-:W-:Y:S02]  /*40820*/  FADD R14, R14, R19 ;  /* 0x000000130e0e7221 */ /* 0x002fe40000000000 */
[----:B---3--:R-:W-:Y:S02]  /*40830*/  FADD R13, R13, R20 ;  /* 0x000000140d0d7221 */ /* 0x008fe40000000000 */
[----:B----4-:R-:W-:Y:S02]  /*40840*/  FADD R21, R12, R21 ;  /* 0x000000150c157221 */ /* 0x010fe40000000000 */
[----:B------:R-:W-:Y:S02]  /*40850*/  FADD R22, R11, R22 ;  /* 0x000000160b167221 */ /* 0x000fe40000000000 */
[----:B------:R-:W-:Y:S02]  /*40860*/  FADD R23, R10, R23 ;  /* 0x000000170a177221 */ /* 0x000fe40000000000 */
[----:B------:R-:W-:-:S02]  /*40870*/  FADD R24, R9, R24 ;  /* 0x0000001809187221 */ /* 0x000fc40000000000 */
[----:B------:R-:W-:Y:S02]  /*40880*/  FADD R25, R8, R25 ;  /* 0x0000001908197221 */ /* 0x000fe40000000000 */
        /* <DEDUP_REMOVED lines=9> */
[----:B------:R-:W-:Y:S02]  /*40920*/  STL [R1+0x5c], R18 ;  /* 0x00005c1201007387 */ /* 0x000fe40000100800 */
[----:B------:R-:W4:Y:S02]  /*40930*/  LDL.LU R11, [R1+0x2c] ;  /* 0x00002c00010b7983 */ /* 0x000f240000300800 */
[----:B------:R-:W-:Y:S01]  /*40940*/  STL [R1+0x58], R14 ;  /* 0x0000580e01007387 */ /* 0x000fe20000100800 */
[----:B------:R-:W2:Y:S01]  /*40950*/  LDL.LU R10, [R1+0x8] ;  /* 0x00000800010a7983 */ /* 0x000ea20000300800 */
[----:B------:R-:W-:Y:S02]  /*40960*/  STL [R1+0x54], R13 ;  /* 0x0000540d01007387 */ /* 0x000fe40000100800 */
[----:B------:R-:W2:Y:S02]  /*40970*/  LDL.LU R9, [R1+0x28] ;  /* 0x0000280001097983 */ /* 0x000ea40000300800 */
[----:B------:R-:W-:Y:S01]  /*40980*/  STL [R1+0x50], R21 ;  /* 0x0000501501007387 */ /* 0x000fe20000100800 */
[----:B------:R-:W2:Y:S01]  /*40990*/  LDL.LU R8, [R1] ;  /* 0x0000000001087983 */ /* 0x000ea20000300800 */
[----:B------:R-:W-:Y:S02]  /*409a0*/  STL [R1+0x4c], R22 ;  /* 0x00004c1601007387 */ /* 0x000fe40000100800 */
[----:B------:R-:W2:Y:S02]  /*409b0*/  LDL.LU R7, [R1+0x20] ;  /* 0x0000200001077983 */ /* 0x000ea40000300800 */
[----:B------:R-:W-:Y:S01]  /*409c0*/  STL [R1+0x48], R23 ;  /* 0x0000481701007387 */ /* 0x000fe20000100800 */
[----:B------:R-:W2:Y:S01]  /*409d0*/  LDL.LU R6, [R1+0x14] ;  /* 0x0000140001067983 */ /* 0x000ea20000300800 */
[----:B------:R-:W-:Y:S02]  /*409e0*/  STL [R1+0x40], R24 ;  /* 0x0000401801007387 */ /* 0x000fe40000100800 */
[----:B------:R-:W3:Y:S01]  /*409f0*/  LDL.LU R5, [R1+0xc] ;  /* 0x00000c0001057983 */ /* 0x000ee20000300800 */
[----:B------:R-:W0:Y:S01]  /*40a00*/  SHFL.BFLY PT, R29, R0, 0x2, 0x1f ;  /* 0x0c401f00001d7f89 */ /* 0x000e2200000e0000 */
[----:B------:R-:W-:Y:S02]  /*40a10*/  STL [R1+0x3c], R25 ;  /* 0x00003c1901007387 */ /* 0x000fe40000100800 */
[----:B0-----:R-:W-:-:S02]  /*40a20*/  FADD R0, R0, R29 ;  /* 0x0000001d00007221 */ /* 0x001fc40000000000 */
[----:B------:R-:W4:Y:S01]  /*40a30*/  LDL.LU R29, [R1+0x4] ;  /* 0x00000400011d7983 */ /* 0x000f220000300800 */
[----:B------:R-:W-:Y:S02]  /*40a40*/  STL [R1+0x34], R26 ;  /* 0x0000341a01007387 */ /* 0x000fe40000100800 */
[----:B------:R-:W-:Y:S02]  /*40a50*/  STL [R1+0x30], R27 ;  /* 0x0000301b01007387 */ /* 0x000fe40000100800 */
[----:B------:R-:W-:Y:S02]  /*40a60*/  STL [R1+0x24], R28 ;  /* 0x0000241c01007387 */ /* 0x000fe40000100800 */
[----:B--2---:R-:W-:Y:S02]  /*40a70*/  FADD R4, R4, R6 ;  /* 0x0000000604047221 */ /* 0x004fe40000000000 */
[----:B------:R-:W-:Y:S02]  /*40a80*/  FADD R6, R10, R9 ;  /* 0x000000090a067221 */ /* 0x000fe40000000000 */
[----:B------:R-:W0:Y:S01]  /*40a90*/  SHFL.BFLY PT, R10, R18, 0x1, 0x1f ;  /* 0x0c201f00120a7f89 */ /* 0x000e2200000e0000 */
[----:B---3--:R-:W-:-:S02]  /*40aa0*/  FADD R3, R3, R5 ;  /* 0x0000000503037221 */ /* 0x008fc40000000000 */
[----:B------:R-:W-:Y:S02]  /*40ab0*/  FADD R5, R8, R7 ;  /* 0x0000000708057221 */ /* 0x000fe40000000000 */
[----:B----4-:R-:W-:Y:S02]  /*40ac0*/  FADD R7, R12, R11 ;  /* 0x0000000b0c077221 */ /* 0x010fe40000000000 */
[----:B------:R-:W1:Y:S04]  /*40ad0*/  SHFL.BFLY PT, R11, R14, 0x1, 0x1f ;  /* 0x0c201f000e0b7f89 */ /* 0x000e6800000e0000 */
[----:B------:R-:W2:Y:S02]  /*40ae0*/  SHFL.BFLY PT, R12, R13, 0x1, 0x1f ;  /* 0x0c201f000d0c7f89 */ /* 0x000ea400000e0000 */
[----:B------:R-:W3:Y:S02]  /*40af0*/  SHFL.BFLY PT, R13, R21, 0x1, 0x1f ;  /* 0x0c201f00150d7f89 */ /* 0x000ee400000e0000 */
[----:B------:R-:W4:Y:S02]  /*40b00*/  SHFL.BFLY PT, R14, R22, 0x1, 0x1f ;  /* 0x0c201f00160e7f89 */ /* 0x000f2400000e0000 */
[----:B------:R-:W-:-:S02]  /*40b10*/  FADD R8, R17, R15 ;  /* 0x0000000f11087221 */ /* 0x000fc40000000000 */
[----:B------:R-:W1:Y:S04]  /*40b20*/  SHFL.BFLY PT, R15, R16, 0x1, 0x1f ;  /* 0x0c201f00100f7f89 */ /* 0x000e6800000e0000 */
[----:B------:R-:W-:Y:S01]  /*40b30*/  SHFL.BFLY PT, R17, R25, 0x1, 0x1f ;  /* 0x0c201f0019117f89 */ /* 0x000fe200000e0000 */
[----:B------:R-:W-:-:S03]  /*40b40*/  FADD R9, R19, R20 ;  /* 0x0000001413097221 */ /* 0x000fc60000000000 */
[----:B------:R-:W-:Y:S01]  /*40b50*/  SHFL.BFLY PT, R18, R26, 0x1, 0x1f ;  /* 0x0c201f001a127f89 */ /* 0x000fe200000e0000 */
[----:B------:R-:W-:Y:S03]  /*40b60*/  SHFL.BFLY PT, R19, R27, 0x1, 0x1f ;  /* 0x0c201f001b137f89 */ /* 0x000fe600000e0000 */
[----:B0-----:R0:W-:Y:S02]  /*40b70*/  STL [R1+0x3360], R10 ;  /* 0x0033600a01007387 */ /* 0x0011e40000100800 */
[----:B0-----:R-:W-:Y:S02]  /*40b80*/  MOV R10, R16 ;  /* 0x00000010000a7202 */ /* 0x001fe40000000f00 */
[----:B------:R-:W0:Y:S04]  /*40b90*/  SHFL.BFLY PT, R16, R24, 0x1, 0x1f ;  /* 0x0c201f0018107f89 */ /* 0x000e2800000e0000 */
[----:B------:R-:W0:Y:S04]  /*40ba0*/  SHFL.BFLY PT, R20, R28, 0x1, 0x1f ;  /* 0x0c201f001c147f89 */ /* 0x000e2800000e0000 */
[----:B-1----:R1:W-:Y:S01]  /*40bb0*/  STL [R1+0x335c], R11 ;  /* 0x00335c0b01007387 */ /* 0x0023e20000100800 */
[----:B--2---:R2:W-:Y:S02]  /*40bc0*/  STL [R1+0x3358], R12 ;  /* 0x0033580c01007387 */ /* 0x0045e40000100800 */
[----:B---3--:R-:W-:Y:S02]  /*40bd0*/  STL [R1+0x3354], R13 ;  /* 0x0033540d01007387 */ /* 0x008fe40000100800 */
[----:B----4-:R3:W-:Y:S01]  /*40be0*/  STL [R1+0x3364], R14 ;  /* 0x0033640e01007387 */ /* 0x0107e20000100800 */
[----:B-1----:R-:W4:Y:S01]  /*40bf0*/  LDL.LU R11, [R1+0x5c] ;  /* 0x00005c00010b7983 */ /* 0x002f220000300800 */
[----:B--2---:R-:W2:Y:S02]  /*40c00*/  LDL.LU R12, [R1+0x58] ;  /* 0x00005800010c7983 */ /* 0x004ea40000300800 */
[----:B---3--:R-:W-:Y:S01]  /*40c10*/  IMAD.MOV.U32 R14, RZ, RZ, R15 ;  /* 0x000000ffff0e7224 */ /* 0x008fe200078e000f */
[----:B0-----:R0:W-:Y:S01]  /*40c20*/  STL [R1+0x3350], R16 ;  /* 0x0033501001007387 */ /* 0x0011e20000100800 */
[----:B------:R-:W3:Y:S02]  /*40c30*/  LDL.LU R13, [R1+0x54] ;  /* 0x00005400010d7983 */ /* 0x000ee40000300800 */
[----:B------:R1:W-:Y:S02]  /*40c40*/  STL [R1+0x334c], R17 ;  /* 0x00334c1101007387 */ /* 0x0003e40000100800 */
[----:B------:R1:W-:Y:S01]  /*40c50*/  STL [R1+0x3348], R18 ;  /* 0x0033481201007387 */ /* 0x0003e20000100800 */
[----:B------:R1:W-:Y:S01]  /*40c60*/  STL [R1+0x3344], R19 ;  /* 0x0033441301007387 */ /* 0x0003e20000100800 */
[----:B------:R-:W-:-:S03]  /*40c70*/  FADD R10, R10, R14 ;  /* 0x0000000e0a0a7221 */ /* 0x000fc60000000000 */
[----:B0-----:R-:W2:Y:S01]  /*40c80*/  LDL.LU R16, [R1+0x48] ;  /* 0x0000480001107983 */ /* 0x001ea20000300800 */
[----:B-1----:R-:W2:Y:S03]  /*40c90*/  LDL.LU R17, [R1+0x40] ;  /* 0x0000400001117983 */ /* 0x002ea60000300800 */
[----:B------:R-:W2:Y:S04]  /*40ca0*/  LDL.LU R18, [R1+0x3c] ;  /* 0x00003c0001127983 */ /* 0x000ea80000300800 */
[----:B------:R-:W2:Y:S01]  /*40cb0*/  LDL.LU R19, [R1+0x34] ;  /* 0x0000340001137983 */ /* 0x000ea20000300800 */
[----:B------:R0:W-:Y:S03]  /*40cc0*/  STL [R1+0x3340], R20 ;  /* 0x0033401401007387 */ /* 0x0001e60000100800 */
[----:B------:R-:W-:Y:S04]  /*40cd0*/  SHFL.BFLY PT, R28, R9, 0x1, 0x1f ;  /* 0x0c201f00091c7f89 */ /* 0x000fe800000e0000 */
[----:B0-----:R-:W2:Y:S01]  /*40ce0*/  LDL.LU R20, [R1+0x30] ;  /* 0x0000300001147983 */ /* 0x001ea20000300800 */
[----:B------:R0:W-:Y:S03]  /*40cf0*/  STL [R1+0x333c], R9 ;  /* 0x00333c0901007387 */ /* 0x0001e60000100800 */
[----:B0-----:R-:W2:Y:S01]  /*40d00*/  LDL.LU R9, [R1+0x24] ;  /* 0x0000240001097983 */ /* 0x001ea20000300800 */
[----:B------:R-:W2:Y:S02]  /*40d10*/  LDL.LU R14, [R1+0x3364] ;  /* 0x00336400010e7983 */ /* 0x000ea40000300800 */
[----:B------:R0:W-:Y:S02]  /*40d20*/  STL [R1], R10 ;  /* 0x0000000a01007387 */ /* 0x0001e40000100800 */
[----:B0-----:R-:W4:Y:S02]  /*40d30*/  LDL.LU R10, [R1+0x3360] ;  /* 0x00336000010a7983 */ /* 0x001f240000300800 */
[----:B----4-:R-:W-:-:S02]  /*40d40*/  FADD R10, R11, R10 ;  /* 0x0000000a0b0a7221 */ /* 0x010fc40000000000 */
[----:B------:R-:W2:Y:S03]  /*40d50*/  LDL.LU R11, [R1+0x335c] ;  /* 0x00335c00010b7983 */ /* 0x000ea60000300800 */
[----:B------:R0:W-:Y:S02]  /*40d60*/  STL [R1+0x332c], R10 ;  /* 0x00332c0a01007387 */ /* 0x0001e40000100800 */
[----:B0-----:R-:W4:Y:S01]  /*40d70*/  LDL.LU R10, [R1+0x4c] ;  /* 0x00004c00010a7983 */ /* 0x001f220000300800 */
[----:B--2---:R-:W-:-:S03]  /*40d80*/  FADD R11, R12, R11 ;  /* 0x0000000b0c0b7221 */ /* 0x004fc60000000000 */
[----:B------:R-:W3:Y:S02]  /*40d90*/  LDL.LU R12, [R1+0x3358] ;  /* 0x00335800010c7983 */ /* 0x000ee40000300800 */
[----:B------:R0:W-:Y:S02]  /*40da0*/  STL [R1+0x3330], R11 ;  /* 0x0033300b01007387 */ /* 0x0001e40000100800 */
[----:B0-----:R-:W2:Y:S04]  /*40db0*/  LDL.LU R11, [R1+0x50] ;  /* 0x00005000010b7983 */ /* 0x001ea80000300800 */
[----:B------:R-:W0:Y:S01]  /*40dc0*/  SHFL.BFLY PT, R15, R23, 0x1, 0x1f ;  /* 0x0c201f00170f7f89 */ /* 0x000e2200000e0000 */
[----:B---3--:R-:W-:-:S03]  /*40dd0*/  FADD R12, R13, R12 ;  /* 0x0000000c0d0c7221 */ /* 0x008fc60000000000 */
[----:B------:R-:W2:Y:S02]  /*40de0*/  LDL.LU R13, [R1+0x3354] ;  /* 0x00335400010d7983 */ /* 0x000ea40000300800 */
[----:B------:R-:W-:Y:S02]  /*40df0*/  STL [R1+0x3334], R12 ;  /* 0x0033340c01007387 */ /* 0x000fe40000100800 */
[----:B----4-:R-:W-:Y:S02]  /*40e00*/  FADD R14, R10, R14 ;  /* 0x0000000e0a0e7221 */ /* 0x010fe40000000000 */
[----:B0-----:R-:W-:Y:S02]  /*40e10*/  FADD R15, R16, R15 ;  /* 0x0000000f100f7221 */ /* 0x001fe40000000000 */
[----:B--2---:R-:W-:-:S05]  /*40e20*/  FADD R13, R11, R13 ;  /* 0x0000000d0b0d7221 */ /* 0x004fca0000000000 */
[----:B------:R0:W-:Y:S04]  /*40e30*/  STL [R1+0x3338], R13 ;  /* 0x0033380d01007387 */ /* 0x0001e80000100800 */
[----:B0-----:R-:W2:Y:S01]  /*40e40*/  LDL.LU R13, [R1+0x8c] ;  /* 0x00008c00010d7983 */ /* 0x001ea20000300800 */
[----:B------:R-:W3:Y:S02]  /*40e50*/  LDL.LU R12, [R1+0x88] ;  /* 0x00008800010c7983 */ /* 0x000ee40000300800 */
[----:B------:R-:W4:Y:S02]  /*40e60*/  LDL.LU R11, [R1+0x84] ;  /* 0x00008400010b7983 */ /* 0x000f240000300800 */
[----:B------:R-:W2:Y:S01]  /*40e70*/  LDL.LU R10, [R1+0x80] ;  /* 0x00008000010a7983 */ /* 0x000ea20000300800 */
[----:B------:R-:W2:Y:S02]  /*40e80*/  LDL.LU R16, [R1+0x3350] ;  /* 0x0033500001107983 */ /* 0x000ea40000300800 */
[----:B--2---:R-:W-:-:S02]  /*40e90*/  FADD R16, R17, R16 ;  /* 0x0000001011107221 */ /* 0x004fc40000000000 */
[----:B------:R-:W2:Y:S02]  /*40ea0*/  LDL.LU R17, [R1+0x334c] ;  /* 0x00334c0001117983 */ /* 0x000ea40000300800 */
[----:B--2---:R-:W-:Y:S02]  /*40eb0*/  FADD R17, R18, R17 ;  /* 0x0000001112117221 */ /* 0x004fe40000000000 */
[----:B------:R-:W2:Y:S02]  /*40ec0*/  LDL.LU R18, [R1+0x3348] ;  /* 0x0033480001127983 */ /* 0x000ea40000300800 */
[----:B--2---:R-:W-:Y:S02]  /*40ed0*/  FADD R18, R19, R18 ;  /* 0x0000001213127221 */ /* 0x004fe40000000000 */
[----:B------:R-:W2:Y:S01]  /*40ee0*/  LDL.LU R19, [R1+0x3344] ;  /* 0x0033440001137983 */ /* 0x000ea20000300800 */
[----:B------:R-:W-:-:S05]  /*40ef0*/  FADD R2, R2, R29 ;  /* 0x0000001d02027221 */ /* 0x000fca0000000000 */
[----:B------:R-:W0:Y:S04]  /*40f00*/  SHFL.BFLY PT, R22, R2, 0x1, 0x1f ;  /* 0x0c201f0002167f89 */ /* 0x000e2800000e0000 */
[----:B------:R-:W1:Y:S04]  /*40f10*/  SHFL.BFLY PT, R21, R0, 0x1, 0x1f ;  /* 0x0c201f0000157f89 */ /* 0x000e6800000e0000 */
[----:B------:R-:W0:Y:S04]  /*40f20*/  SHFL.BFLY PT, R23, R3, 0x1, 0x1f ;  /* 0x0c201f0003177f89 */ /* 0x000e2800000e0000 */
[----:B------:R-:W0:Y:S04]  /*40f30*/  SHFL.BFLY PT, R24, R4, 0x1, 0x1f ;  /* 0x0c201f0004187f89 */ /* 0x000e2800000e0000 */
[----:B------:R-:W0:Y:S01]  /*40f40*/  SHFL.BFLY PT, R25, R5, 0x1, 0x1f ;  /* 0x0c201f0005197f89 */ /* 0x000e2200000e0000 */
[----:B--2---:R-:W-:-:S03]  /*40f50*/  FADD R19, R20, R19 ;  /* 0x0000001314137221 */ /* 0x004fc60000000000 */
[----:B------:R-:W2:Y:S01]  /*40f60*/  LDL.LU R20, [R1+0x3340] ;  /* 0x0033400001147983 */ /* 0x000ea20000300800 */
[----:B0-----:R-:W-:Y:S02]  /*40f70*/  FADD R2, R2, R22 ;  /* 0x0000001602027221 */ /* 0x001fe40000000000 */
[----:B------:R-:W0:Y:S01]  /*40f80*/  S2R R22, SR_TID.X ;  /* 0x0000000000167919 */ /* 0x000e220000002100 */
[----:B------:R-:W0:Y:S04]  /*40f90*/  SHFL.BFLY PT, R26, R6, 0x1, 0x1f ;  /* 0x0c201f00061a7f89 */ /* 0x000e2800000e0000 */
[----:B------:R-:W3:Y:S01]  /*40fa0*/  SHFL.BFLY PT, R27, R7, 0x1, 0x1f ;  /* 0x0c201f00071b7f89 */ /* 0x000ee200000e0000 */
[----:B-1----:R-:W-:Y:S02]  /*40fb0*/  FADD R0, R0, R21 ;  /* 0x0000001500007221 */ /* 0x002fe40000000000 */
[----:B------:R-:W4:Y:S02]  /*40fc0*/  LDL.LU R21, [R1] ;  /* 0x0000000001157983 */ /* 0x000f240000300800 */
[----:B------:R-:W-:-:S02]  /*40fd0*/  FADD R3, R3, R23 ;  /* 0x0000001703037221 */ /* 0x000fc40000000000 */
[----:B------:R-:W-:Y:S01]  /*40fe0*/  FADD R4, R4, R24 ;  /* 0x0000001804047221 */ /* 0x000fe20000000000 */
[----:B------:R-:W4:Y:S01]  /*40ff0*/  LDL.LU R23, [R1+0x64] ;  /* 0x0000640001177983 */ /* 0x000f220000300800 */
[----:B------:R-:W4:Y:S02]  /*41000*/  LDL.LU R24, [R1+0x68] ;  /* 0x0000680001187983 */ /* 0x000f240000300800 */
[----:B------:R-:W-:Y:S02]  /*41010*/  FADD R5, R5, R25 ;  /* 0x0000001905057221 */ /* 0x000fe40000000000 */
[----:B------:R-:W4:Y:S01]  /*41020*/  LDL.LU R25, [R1+0x6c] ;  /* 0x00006c0001197983 */ /* 0x000f220000300800 */
[----:B0-----:R-:W-:Y:S02]  /*41030*/  FADD R6, R6, R26 ;  /* 0x0000001a06067221 */ /* 0x001fe40000000000 */
[----:B---3--:R-:W-:Y:S01]  /*41040*/  FADD R7, R7, R27 ;  /* 0x0000001b07077221 */ /* 0x008fe20000000000 */
[----:B------:R-:W3:Y:S01]  /*41050*/  LDL.LU R26, [R1+0x70] ;  /* 0x00007000011a7983 */ /* 0x000ee20000300800 */
[----:B------:R-:W3:Y:S02]  /*41060*/  LDL.LU R27, [R1+0x74] ;  /* 0x00007400011b7983 */ /* 0x000ee40000300800 */
[----:B--2---:R-:W-:Y:S01]  /*41070*/  FADD R20, R9, R20 ;  /* 0x0000001409147221 */ /* 0x004fe20000000000 */
[C---:B------:R-:W-:Y:S01]  /*41080*/  LOP3.LUT R9, R22.reuse, 0x1c, RZ, 0xc0, !PT ;  /* 0x0000001c16097812 */ /* 0x040fe200078ec0ff */
[----:B------:R-:W-:-:S04]  /*41090*/  LOP3.LUT R22, R22, 0x1ff, RZ, 0xc0, !PT ;  /* 0x000001ff16167812 */ /* 0x000fc800078ec0ff */
[----:B------:R-:W-:Y:S02]  /*410a0*/  SHF.R.U32.HI R22, RZ, 0x3, R22 ;  /* 0x00000003ff167819 */ /* 0x000fe40000011616 */
[----:B------:R-:W-:Y:S02]  /*410b0*/  SHF.L.U32 R9, R9, 0x4, RZ ;  /* 0x0000000409097819 */ /* 0x000fe400000006ff */
[----:B------:R-:W-:-:S05]  /*410c0*/  LOP3.LUT R22, R22, 0x3c, RZ, 0xc0, !PT ;  /* 0x0000003c16167812 */ /* 0x000fca00078ec0ff */
[----:B------:R-:W-:Y:S02]  /*410d0*/  IMAD.IADD R22, R9, 0x1, R22 ;  /* 0x0000000109167824 */ /* 0x000fe400078e0216 */
[----:B------:R-:W2:Y:S04]  /*410e0*/  LDL.LU R9, [R1+0x333c] ;  /* 0x00333c0001097983 */ /* 0x000ea80000300800 */
[----:B------:R-:W0:Y:S04]  /*410f0*/  SHFL.BFLY PT, R29, R8, 0x1, 0x1f ;  /* 0x0c201f00081d7f89 */ /* 0x000e2800000e0000 */
[----:B------:R1:W-:Y:S01]  /*41100*/  @!P1 STS [R22+0x40000], R13 ;  /* 0x0400000d16009388 */ /* 0x0003e20000000800 */
[----:B------:R0:W-:Y:S02]  /*41110*/  @!P1 STS [R22+0x40200], R12 ;  /* 0x0402000c16009388 */ /* 0x0001e40000000800 */
[----:B----4-:R4:W-:Y:S02]  /*41120*/  @!P1 STS [R22+0x40400], R11 ;  /* 0x0404000b16009388 */ /* 0x0109e40000000800 */
[----:B------:R0:W-:Y:S02]  /*41130*/  @!P1 STS [R22+0x40600], R10 ;  /* 0x0406000a16009388 */ /* 0x0001e40000000800 */
[----:B0-----:R-:W-:-:S02]  /*41140*/  FADD R8, R8, R29 ;  /* 0x0000001d08087221 */ /* 0x001fc40000000000 */
[----:B--2---:R-:W-:Y:S02]  /*41150*/  FADD R9, R9, R28 ;  /* 0x0000001c09097221 */ /* 0x004fe40000000000 */
[----:B------:R-:W2:Y:S01]  /*41160*/  LDL.LU R28, [R1+0x78] ;  /* 0x00007800011c7983 */ /* 0x000ea20000300800 */
[----:B------:R-:W2:Y:S02]  /*41170*/  LDL.LU R29, [R1+0x7c] ;  /* 0x00007c00011d7983 */ /* 0x000ea40000300800 */
[----:B-1----:R-:W3:Y:S02]  /*41180*/  LDL.LU R13, [R1+0x3338] ;  /* 0x00333800010d7983 */ /* 0x002ee40000300800 */
[----:B------:R-:W3:Y:S01]  /*41190*/  LDL.LU R12, [R1+0x3334] ;  /* 0x00333400010c7983 */ /* 0x000ee20000300800 */
[----:B----4-:R-:W4:Y:S01]  /*411a0*/  LDL.LU R11, [R1+0x3330] ;  /* 0x00333000010b7983 */ /* 0x010f220000300800 */
[----:B------:R-:W4:Y:S03]  /*411b0*/  LDL.LU R10, [R1+0x332c] ;  /* 0x00332c00010a7983 */ /* 0x000f260000300800 */
[----:B--2---:R-:W-:Y:S01]  /*411c0*/  @!P1 STS [R22+0x40800], R29 ;  /* 0x0408001d16009388 */ /* 0x004fe20000000800 */
[----:B------:R-:W-:Y:S02]  /*411d0*/  @!P1 STS [R22+0x40a00], R28 ;  /* 0x040a001c16009388 */ /* 0x000fe40000000800 */
[----:B---3--:R-:W-:Y:S02]  /*411e0*/  @!P1 STS [R22+0x40c00], R27 ;  /* 0x040c001b16009388 */ /* 0x008fe40000000800 */
[----:B------:R-:W-:Y:S01]  /*411f0*/  @!P1 STS [R22+0x40e00], R26 ;  /* 0x040e001a16009388 */ /* 0x000fe20000000800 */
[----:B------:R-:W-:Y:S01]  /*41200*/  @!P1 STS [R22+0x41000], R25 ;  /* 0x0410001916009388 */ /* 0x000fe20000000800 */
[----:B------:R-:W-:Y:S02]  /*41210*/  @!P1 STS [R22+0x41200], R24 ;  /* 0x0412001816009388 */ /* 0x000fe40000000800 */
[----:B------:R-:W-:Y:S02]  /*41220*/  @!P1 STS [R22+0x41400], R23 ;  /* 0x0414001716009388 */ /* 0x000fe40000000800 */
[----:B------:R0:W-:Y:S01]  /*41230*/  @!P1 STS [R22+0x41600], R21 ;  /* 0x0416001516009388 */ /* 0x0001e20000000800 */
[----:B----4-:R-:W-:Y:S01]  /*41240*/  @!P1 STS [R22+0x41800], R10 ;  /* 0x0418000a16009388 */ /* 0x010fe20000000800 */
        /* <DEDUP_REMOVED lines=8> */
[----:B------:R2:W-:Y:S02]  /*412d0*/  @!P1 STS [R22+0x42a00], R19 ;  /* 0x042a001316009388 */ /* 0x0005e40000000800 */
[----:B------:R-:W-:Y:S02]  /*412e0*/  @!P1 STS [R22+0x42c00], R20 ;  /* 0x042c001416009388 */ /* 0x000fe40000000800 */
[----:B------:R-:W-:Y:S01]  /*412f0*/  @!P1 STS [R22+0x42e00], R0 ;  /* 0x042e000016009388 */ /* 0x000fe20000000800 */
[----:B------:R-:W-:Y:S01]  /*41300*/  @!P1 STS [R22+0x43000], R2 ;  /* 0x0430000216009388 */ /* 0x000fe20000000800 */
[----:B------:R-:W-:Y:S02]  /*41310*/  @!P1 STS [R22+0x43200], R3 ;  /* 0x0432000316009388 */ /* 0x000fe40000000800 */
[----:B------:R-:W-:Y:S01]  /*41320*/  @!P1 STS [R22+0x43400], R4 ;  /* 0x0434000416009388 */ /* 0x000fe20000000800 */
[----:B0-----:R-:W0:Y:S01]  /*41330*/  S2R R21, SR_TID.X ;  /* 0x0000000000157919 */ /* 0x001e220000002100 */
[----:B------:R-:W-:Y:S02]  /*41340*/  @!P1 STS [R22+0x43600], R5 ;  /* 0x0436000516009388 */ /* 0x000fe40000000800 */
[----:B------:R-:W-:Y:S02]  /*41350*/  @!P1 STS [R22+0x43800], R6 ;  /* 0x0438000616009388 */ /* 0x000fe40000000800 */
[----:B------:R-:W-:Y:S01]  /*41360*/  @!P1 STS [R22+0x43a00], R7 ;  /* 0x043a000716009388 */ /* 0x000fe20000000800 */
[----:B------:R-:W-:Y:S01]  /*41370*/  @!P1 STS [R22+0x43c00], R9 ;  /* 0x043c000916009388 */ /* 0x000fe20000000800 */
[----:B------:R3:W-:Y:S02]  /*41380*/  @!P1 STS [R22+0x43e00], R8 ;  /* 0x043e000816009388 */ /* 0x0007e40000000800 */
[----:B------:R-:W-:Y:S06]  /*41390*/  BAR.SYNC.DEFER_BLOCKING 0x0 ;  /* 0x0000000000007b1d */ /* 0x000fec0000010000 */
[----:B------:R-:W3:Y:S04]  /*413a0*/  S2R R26, SR_TID.X ;  /* 0x00000000001a7919 */ /* 0x000ee80000002100 */
[----:B-1----:R-:W4:Y:S04]  /*413b0*/  LDL R16, [R1+0x3c4] ;  /* 0x0003c40001107983 */ /* 0x002f280000100800 */
[----:B------:R-:W4:Y:S04]  /*413c0*/  LDL.64 R28, [R1+0x1198] ;  /* 0x00119800011c7983 */ /* 0x000f280000100a00 */
[----:B------:R-:W4:Y:S04]  /*413d0*/  LDL.64 R24, [R1+0x1190] ;  /* 0x0011900001187983 */ /* 0x000f280000100a00 */
[----:B--2---:R-:W2:Y:S04]  /*413e0*/  LDL.64 R18, [R1+0x1180] ;  /* 0x0011800001127983 */ /* 0x004ea80000100a00 */
[----:B---3--:R-:W3:Y:S01]  /*413f0*/  LDL.64 R22, [R1+0x1188] ;  /* 0x0011880001167983 */ /* 0x008ee20000100a00 */
[----:B0-----:R-:W-:-:S05]  /*41400*/  LOP3.LUT R21, R21, 0x1ff, RZ, 0xc0, !PT ;  /* 0x000001ff15157812 */ /* 0x001fca00078ec0ff */
[----:B------:R-:W0:Y:S04]  /*41410*/  LDS R0, [R21.X4+0x40000] ;  /* 0x0400000015007984 */ /* 0x000e280000004800 */
[----:B0-----:R-:W0:Y:S02]  /*41420*/  SHFL.BFLY PT, R2, R0, 0x8, 0x1f ;  /* 0x0d001f0000027f89 */ /* 0x001e2400000e0000 */
[----:B0-----:R-:W-:-:S05]  /*41430*/  FADD R2, R0, R2 ;  /* 0x0000000200027221 */ /* 0x001fca0000000000 */
[----:B------:R-:W0:Y:S02]  /*41440*/  SHFL.BFLY PT, R0, R2, 0x4, 0x1f ;  /* 0x0c801f0002007f89 */ /* 0x000e2400000e0000 */
[----:B0-----:R-:W-:-:S05]  /*41450*/  FADD R0, R2, R0 ;  /* 0x0000000002007221 */ /* 0x001fca0000000000 */
[----:B------:R-:W0:Y:S02]  /*41460*/  SHFL.BFLY PT, R2, R0, 0x2, 0x1f ;  /* 0x0c401f0000027f89 */ /* 0x000e2400000e0000 */
[----:B0-----:R-:W-:-:S05]  /*41470*/  FADD R2, R0, R2 ;  /* 0x0000000200027221 */ /* 0x001fca0000000000 */
[----:B------:R-:W0:Y:S02]  /*41480*/  SHFL.BFLY PT, R0, R2, 0x1, 0x1f ;  /* 0x0c201f0002007f89 */ /* 0x000e2400000e0000 */
[----:B0-----:R-:W-:-:S05]  /*41490*/  FADD R0, R2, R0 ;  /* 0x0000000002007221 */ /* 0x001fca0000000000 */
[----:B------:R0:W-:Y:S01]  /*414a0*/  @!P0 STS [R21.X4+0x40000], R0 ;  /* 0x0400000015008388 */ /* 0x0001e20000004800 */
[----:B------:R-:W1:Y:S04]  /*414b0*/  LDS R5, [R26.X4+0x40800] ;  /* 0x040800001a057984 */ /* 0x000e680000004800 */
[----:B------:R-:W1:Y:S04]  /*414c0*/  LDS R2, [R26.X4+0x41000] ;  /* 0x041000001a027984 */ /* 0x000e680000004800 */
[----:B------:R-:W1:Y:S01]  /*414d0*/  LDS R13, [R26.X4+0x41800] ;  /* 0x041800001a0d7984 */ /* 0x000e620000004800 */
[----:B------:R-:W-:Y:S04]  /*414e0*/  LDS R11, [R26.X4+0x42000] ;  /* 0x042000001a0b7984 */ /* 0x000fe80000004800 */
[----:B------:R-:W-:Y:S04]  /*414f0*/  LDS R9, [R26.X4+0x42800] ;  /* 0x042800001a097984 */ /* 0x000fe80000004800 */
[----:B------:R-:W-:Y:S04]  /*41500*/  LDS R7, [R26.X4+0x43000] ;  /* 0x043000001a077984 */ /* 0x000fe80000004800 */
[----:B------:R-:W-:Y:S04]  /*41510*/  LDS R0, [R26.X4+0x43800] ;  /* 0x043800001a007984 */ /* 0x000fe80000004800 */
[----:B0-----:R-:W2:Y:S04]  /*41520*/  LDL.64 R20, [R1+0x1178] ;  /* 0x0011780001147983 */ /* 0x001ea80000100a00 */
[----:B-1----:R-:W0:Y:S04]  /*41530*/  SHFL.BFLY PT, R6, R5, 0x8, 0x1f ;  /* 0x0d001f0005067f89 */ /* 0x002e2800000e0000 */
[----:B------:R-:W1:Y:S04]  /*41540*/  SHFL.BFLY PT, R4, R2, 0x8, 0x1f ;  /* 0x0d001f0002047f89 */ /* 0x000e6800000e0000 */
[----:B------:R-:W1:Y:S01]  /*41550*/  SHFL.BFLY PT, R14, R13, 0x8, 0x1f ;  /* 0x0d001f000d0e7f89 */ /* 0x000e6200000e0000 */
[----:B0-----:R-:W-:-:S02]  /*41560*/  FADD R5, R5, R6 ;  /* 0x0000000605057221 */ /* 0x001fc40000000000 */
[----:B-1----:R-:W-:Y:S02]  /*41570*/  FADD R2, R2, R4 ;  /* 0x0000000402027221 */ /* 0x002fe40000000000 */
[----:B------:R-:W-:Y:S01]  /*41580*/  FADD R13, R13, R14 ;  /* 0x0000000e0d0d7221 */ /* 0x000fe20000000000 */
[----:B------:R-:W0:Y:S04]  /*41590*/  SHFL.BFLY PT, R4, R5, 0x4, 0x1f ;  /* 0x0c801f0005047f89 */ /* 0x000e2800000e0000 */
[----:B------:R-:W1:Y:S04]  /*415a0*/  SHFL.BFLY PT, R6, R2, 0x4, 0x1f ;  /* 0x0c801f0002067f89 */ /* 0x000e6800000e0000 */
[----:B------:R-:W1:Y:S01]  /*415b0*/  SHFL.BFLY PT, R14, R13, 0x4, 0x1f ;  /* 0x0c801f000d0e7f89 */ /* 0x000e6200000e0000 */
[----:B0-----:R-:W-:-:S02]  /*415c0*/  FADD R5, R5, R4 ;  /* 0x0000000405057221 */ /* 0x001fc40000000000 */
[----:B-1----:R-:W-:Y:S02]  /*415d0*/  FADD R6, R2, R6 ;  /* 0x0000000602067221 */ /* 0x002fe40000000000 */
[----:B------:R-:W-:Y:S01]  /*415e0*/  FADD R14, R13, R14 ;  /* 0x0000000e0d0e7221 */ /* 0x000fe20000000000 */
[----:B------:R-:W0:Y:S04]  /*415f0*/  SHFL.BFLY PT, R4, R5, 0x2, 0x1f ;  /* 0x0c401f0005047f89 */ /* 0x000e2800000e0000 */
[----:B------:R-:W1:Y:S04]  /*41600*/  SHFL.BFLY PT, R2, R6, 0x2, 0x1f ;  /* 0x0c401f0006027f89 */ /* 0x000e6800000e0000 */
[----:B------:R-:W4:Y:S01]  /*41610*/  SHFL.BFLY PT, R13, R14, 0x2, 0x1f ;  /* 0x0c401f000e0d7f89 */ /* 0x000f2200000e0000 */
[----:B0-----:R-:W-:-:S02]  /*41620*/  FADD R4, R5, R4 ;  /* 0x0000000405047221 */ /* 0x001fc40000000000 */
[----:B-1----:R-:W-:Y:S02]  /*41630*/  FADD R6, R6, R2 ;  /* 0x0000000206067221 */ /* 0x002fe40000000000 */
[----:B----4-:R-:W-:Y:S01]  /*41640*/  FADD R13, R14, R13 ;  /* 0x0000000d0e0d7221 */ /* 0x010fe20000000000 */
[----:B------:R-:W0:Y:S04]  /*41650*/  SHFL.BFLY PT, R5, R4, 0x1, 0x1f ;  /* 0x0c201f0004057f89 */ /* 0x000e2800000e0000 */
[----:B------:R-:W1:Y:S04]  /*41660*/  SHFL.BFLY PT, R2, R6, 0x1, 0x1f ;  /* 0x0c201f0006027f89 */ /* 0x000e6800000e0000 */
[----:B------:R-:W4:Y:S01]  /*41670*/  SHFL.BFLY PT, R14, R13, 0x1, 0x1f ;  /* 0x0c201f000d0e7f89 */ /* 0x000f2200000e0000 */
[----:B0-----:R-:W-:-:S02]  /*41680*/  FADD R5, R4, R5 ;  /* 0x0000000504057221 */ /* 0x001fc40000000000 */
[----:B-1----:R-:W-:-:S03]  /*41690*/  FADD R2, R6, R2 ;  /* 0x0000000206027221 */ /* 0x002fc60000000000 */
[----:B------:R-:W-:Y:S02]  /*416a0*/  @!P0 STS [R26.X4+0x40800], R5 ;  /* 0x040800051a008388 */ /* 0x000fe40000004800 */
[----:B------:R4:W-:Y:S02]  /*416b0*/  @!P0 STS [R26.X4+0x41000], R2 ;  /* 0x041000021a008388 */ /* 0x0009e40000004800 */
[----:B----4-:R-:W-:Y:S02]  /*416c0*/  FADD R2, R13, R14 ;  /* 0x0000000e0d027221 */ /* 0x010fe40000000000 */
[----:B------:R-:W4:Y:S04]  /*416d0*/  LDL.64 R14, [R1+0x11a0] ;  /* 0x0011a000010e7983 */ /* 0x000f280000100a00 */
[----:B------:R-:W0:Y:S04]  /*416e0*/  SHFL.BFLY PT, R12, R11, 0x8, 0x1f ;  /* 0x0d001f000b0c7f89 */ /* 0x000e2800000e0000 */
[----:B------:R-:W1:Y:S04]  /*416f0*/  SHFL.BFLY PT, R10, R9, 0x8, 0x1f ;  /* 0x0d001f00090a7f89 */ /* 0x000e6800000e0000 */
[----:B------:R-:W3:Y:S04]  /*41700*/  SHFL.BFLY PT, R8, R7, 0x8, 0x1f ;  /* 0x0d001f0007087f89 */ /* 0x000ee800000e0000 */
[----:B------:R-:W3:Y:S01]  /*41710*/  SHFL.BFLY PT, R3, R0, 0x8, 0x1f ;  /* 0x0d001f0000037f89 */ /* 0x000ee200000e0000 */
[----:B0-----:R-:W-:-:S02]  /*41720*/  FADD R11, R11, R12 ;  /* 0x0000000c0b0b7221 */ /* 0x001fc40000000000 */
[----:B-1----:R-:W-:Y:S02]  /*41730*/  FADD R9, R9, R10 ;  /* 0x0000000a09097221 */ /* 0x002fe40000000000 */
[----:B---3--:R-:W-:Y:S02]  /*41740*/  FADD R8, R7, R8 ;  /* 0x0000000807087221 */ /* 0x008fe40000000000 */
[----:B------:R-:W-:Y:S01]  /*41750*/  FADD R7, R0, R3 ;  /* 0x0000000300077221 */ /* 0x000fe20000000000 */
[----:B------:R-:W0:Y:S04]  /*41760*/  SHFL.BFLY PT, R12, R11, 0x4, 0x1f ;  /* 0x0c801f000b0c7f89 */ /* 0x000e2800000e0000 */
[----:B------:R-:W1:Y:S04]  /*41770*/  SHFL.BFLY PT, R10, R9, 0x4, 0x1f ;  /* 0x0c801f00090a7f89 */ /* 0x000e6800000e0000 */
[----:B------:R-:W3:Y:S04]  /*41780*/  SHFL.BFLY PT, R3, R8, 0x4, 0x1f ;  /* 0x0c801f0008037f89 */ /* 0x000ee800000e0000 */
[----:B------:R-:W3:Y:S01]  /*41790*/  SHFL.BFLY PT, R0, R7, 0x4, 0x1f ;  /* 0x0c801f0007007f89 */ /* 0x000ee200000e0000 */
[----:B0-----:R-:W-:-:S02]  /*417a0*/  FADD R11, R11, R12 ;  /* 0x0000000c0b0b7221 */ /* 0x001fc40000000000 */
[----:B-1----:R-:W-:Y:S02]  /*417b0*/  FADD R10, R9, R10 ;  /* 0x0000000a090a7221 */ /* 0x002fe40000000000 */
[----:B---3--:R-:W-:Y:S02]  /*417c0*/  FADD R3, R8, R3 ;  /* 0x0000000308037221 */ /* 0x008fe40000000000 */
[----:B------:R-:W-:Y:S02]  /*417d0*/  FADD R12, R7, R0 ;  /* 0x00000000070c7221 */ /* 0x000fe40000000000 */
        /* <DEDUP_REMOVED lines=11> */
[----:B------:R-:W3:Y:S04]  /*41890*/  SHFL.BFLY PT, R8, R12, 0x1, 0x1f ;  /* 0x0c201f000c087f89 */ /* 0x000ee800000e0000 */
[----:B------:R-:W-:Y:S01]  /*418a0*/  @!P0 STS [R26.X4+0x41800], R2 ;  /* 0x041800021a008388 */ /* 0x000fe20000004800 */
[----:B0-----:R-:W-:-:S02]  /*418b0*/  FADD R0, R0, R7 ;  /* 0x0000000700007221 */ /* 0x001fc40000000000 */
[----:B-1----:R-:W-:Y:S02]  /*418c0*/  FADD R4, R9, R11 ;  /* 0x0000000b09047221 */ /* 0x002fe40000000000 */
[----:B---3--:R-:W-:Y:S02]  /*418d0*/  FADD R3, R3, R10 ;  /* 0x0000000a03037221 */ /* 0x008fe40000000000 */
[----:B------:R-:W-:Y:S01]  /*418e0*/  FADD R5, R12, R8 ;  /* 0x000000080c057221 */ /* 0x000fe20000000000 */
[----:B------:R-:W-:Y:S01]  /*418f0*/  @!P0 STS [R26.X4+0x42000], R0 ;  /* 0x042000001a008388 */ /* 0x000fe20000004800 */
[----:B------:R-:W-:Y:S02]  /*41900*/  @!P0 STS [R26.X4+0x42800], R4 ;  /* 0x042800041a008388 */ /* 0x000fe40000004800 */
[----:B------:R-:W-:Y:S02]  /*41910*/  @!P0 STS [R26.X4+0x43000], R3 ;  /* 0x043000031a008388 */ /* 0x000fe40000004800 */
[----:B------:R0:W-:Y:S02]  /*41920*/  @!P0 STS [R26.X4+0x43800], R5 ;  /* 0x043800051a008388 */ /* 0x0001e40000004800 */
[C---:B------:R-:W-:Y:S01]  /*41930*/  IMAD.WIDE R8, R16.reuse, 0x2, R28 ;  /* 0x0000000210087825 */ /* 0x040fe200078e021c */
[----:B------:R-:W-:Y:S06]  /*41940*/  BAR.SYNC.DEFER_BLOCKING 0x0 ;  /* 0x0000000000007b1d */ /* 0x000fec0000010000 */
[----:B------:R-:W3:Y:S01]  /*41950*/  LDL.64 R12, [R1+0x1170] ;  /* 0x00117000010c7983 */ /* 0x000ee20000100a00 */
[----:B------:R-:W-:-:S03]  /*41960*/  IMAD.WIDE R6, R16, 0x2, R24 ;  /* 0x0000000210067825 */ /* 0x000fc600078e0218 */
[----:B------:R-:W3:Y:S01]  /*41970*/  LDL.64 R28, [R1+0x1160] ;  /* 0x00116000011c7983 */ /* 0x000ee20000100a00 */
[----:B------:R-:W3:Y:S03]  /*41980*/  LDL.64 R24, [R1+0x1148] ;  /* 0x0011480001187983 */ /* 0x000ee60000100a00 */
[----:B------:R-:W3:Y:S01]  /*41990*/  LDG.E.U16 R9, [R8.64] ;  /* 0x0000000408097981 */ /* 0x000ee2000c1e1500 */
[----:B----4-:R-:W-:-:S04]  /*419a0*/  IMAD.WIDE R10, R16, 0x2, R14 ;  /* 0x00000002100a7825 */ /* 0x010fc800078e020e */
[C---:B0-----:R-:W-:Y:S01]  /*419b0*/  IMAD.WIDE R4, R16.reuse, 0x2, R22 ;  /* 0x0000000210047825 */ /* 0x041fe200078e0216 */
[----:B------:R0:W4:Y:S04]  /*419c0*/  LDG.E.U16 R17, [R6.64] ;  /* 0x0000000406117981 */ /* 0x000128000c1e1500 */
[----:B------:R1:W3:Y:S04]  /*419d0*/  LDG.E.U16 R15, [R10.64] ;  /* 0x000000040a0f7981 */ /* 0x0002e8000c1e1500 */
[----:B------:R-:W4:Y:S01]  /*419e0*/  LDL.64 R22, [R1+0x1158] ;  /* 0x0011580001167983 */ /* 0x000f220000100a00 */
[----:B--2---:R-:W-:-:S04]  /*419f0*/  IMAD.WIDE R2, R16, 0x2, R18 ;  /* 0x0000000210027825 */ /* 0x004fc800078e0212 */
[----:B------:R-:W2:Y:S01]  /*41a00*/  LDL.64 R18, [R1+0x1150] ;  /* 0x0011500001127983 */ /* 0x000ea20000100a00 */
[----:B------:R2:W2:Y:S04]  /*41a10*/  LDG.E.U16 R27, [R4.64] ;  /* 0x00000004041b7981 */ /* 0x0004a8000c1e1500 */
[----:B------:R4:W2:Y:S04]  /*41a20*/  LDG.E.U16 R0, [R2.64] ;  /* 0x0000000402007981 */ /* 0x0008a8000c1e1500 */
[----:B0-----:R-:W2:Y:S01]  /*41a30*/  LDL.64 R6, [R1+0x1168] ;  /* 0x0011680001067983 */ /* 0x001ea20000100a00 */
[----:B-1----:R-:W-:-:S03]  /*41a40*/  IMAD.WIDE R10, R16, 0x2, R20 ;  /* 0x00000002100a7825 */ /* 0x002fc600078e0214 */
[----:B---3--:R0:W-:Y:S04]  /*41a50*/  STL [R1+0x59c], R15 ;  /* 0x00059c0f01007387 */ /* 0x0081e80000100800 */
[----:B0-----:R-:W3:Y:S01]  /*41a60*/  LDL.64 R14, [R1+0x1140] ;  /* 0x00114000010e7983 */ /* 0x001ee20000100a00 */
[----:B------:R0:W-:Y:S02]  /*41a70*/  STL [R1+0x598], R9 ;  /* 0x0005980901007387 */ /* 0x0001e40000100800 */
[----:B----4-:R-:W-:-:S04]  /*41a80*/  IMAD.WIDE R2, R16, 0x2, R22 ;  /* 0x0000000210027825 */ /* 0x010fc800078e0216 */
[C---:B--2---:R-:W-:Y:S01]  /*41a90*/  IMAD.WIDE R6, R16.reuse, 0x2, R6 ;  /* 0x0000000210067825 */ /* 0x044fe200078e0206 */
[----:B------:R1:W2:Y:S04]  /*41aa0*/  LDG.E.U16 R23, [R10.64] ;  /* 0x000000040a177981 */ /* 0x0002a8000c1e1500 */
[----:B------:R-:W4:Y:S01]  /*41ab0*/  LDL.64 R20, [R1+0x1138] ;  /* 0x0011380001147983 */ /* 0x000f220000100a00 */
[----:B0-----:R-:W-:-:S03]  /*41ac0*/  IMAD.WIDE R8, R16, 0x2, R12 ;  /* 0x0000000210087825 */ /* 0x001fc600078e020c */
[----:B------:R-:W2:Y:S04]  /*41ad0*/  LDL.64 R12, [R1+0x1130] ;  /* 0x00113000010c7983 */ /* 0x000ea80000100a00 */
[----:B------:R-:W3:Y:S01]  /*41ae0*/  LDG.E.U16 R9, [R8.64] ;  /* 0x0000000408097981 */ /* 0x000ee2000c1e1500 */
[----:B------:R0:W-:Y:S02]  /*41af0*/  STL [R1+0x594], R17 ;  /* 0x0005941101007387 */ /* 0x0001e40000100800 */
[----:B------:R-:W-:-:S04]  /*41b00*/  IMAD.WIDE R4, R16, 0x2, R28 ;  /* 0x0000000210047825 */ /* 0x000fc800078e021c */
[C---:B-1----:R-:W-:Y:S01]  /*41b10*/  IMAD.WIDE R10, R16.reuse, 0x2, R18 ;  /* 0x00000002100a7825 */ /* 0x042fe200078e0212 */
[----:B------:R1:W-:Y:S03]  /*41b20*/  STL [R1+0x590], R27 ;  /* 0x0005901b01007387 */ /* 0x0003e60000100800 */
[----:B------:R1:W-:Y:S02]  /*41b30*/  STL [R1+0x58c], R0 ;  /* 0x00058c0001007387 */ /* 0x0003e40000100800 */
[----:B------:R-:W4:Y:S01]  /*41b40*/  LDL.64 R28, [R1+0x1120] ;  /* 0x00112000011c7983 */ /* 0x000f220000100a00 */
[----:B0-----:R3:W4:Y:S04]  /*41b50*/  LDG.E.U16 R17, [R6.64] ;  /* 0x0000000406117981 */ /* 0x001728000c1e1500 */
[----:B-1----:R0:W4:Y:S04]  /*41b60*/  LDG.E.U16 R27, [R4.64] ;  /* 0x00000004041b7981 */ /* 0x002128000c1e1500 */
[----:B------:R2:W4:Y:S02]  /*41b70*/  LDG.E.U16 R0, [R2.64] ;  /* 0x0000000402007981 */ /* 0x000524000c1e1500 */
[----:B--2---:R-:W-:-:S02]  /*41b80*/  IMAD.WIDE R2, R16, 0x2, R12 ;  /* 0x0000000210027825 */ /* 0x004fc400078e020c */
[----:B------:R1:W2:Y:S04]  /*41b90*/  LDG.E.U16 R13, [R10.64] ;  /* 0x000000040a0d7981 */ /* 0x0002a8000c1e1500 */
[----:B------:R0:W-:Y:S01]  /*41ba0*/  STL [R1+0x588], R23 ;  /* 0x0005881701007387 */ /* 0x0001e20000100800 */
[----:B------:R-:W2:Y:S02]  /*41bb0*/  LDL.64 R18, [R1+0x1110] ;  /* 0x0011100001127983 */ /* 0x000ea40000100a00 */
[C---:B---3--:R-:W-:Y:S01]  /*41bc0*/  IMAD.WIDE R6, R16.reuse, 0x2, R14 ;  /* 0x0000000210067825 */ /* 0x048fe200078e020e */
[----:B0-----:R-:W3:Y:S03]  /*41bd0*/  LDL.64 R22, [R1+0x1118] ;  /* 0x0011180001167983 */ /* 0x001ee60000100a00 */
[----:B------:R0:W-:Y:S02]  /*41be0*/  STL [R1+0x584], R9 ;  /* 0x0005840901007387 */ /* 0x0001e40000100800 */
[----:B-1----:R-:W3:Y:S02]  /*41bf0*/  LDL.64 R10, [R1+0x1128] ;  /* 0x00112800010a7983 */ /* 0x002ee40000100a00 */
[----:B------:R-:W3:Y:S02]  /*41c00*/  LDL.64 R14, [R1+0x1108] ;  /* 0x00110800010e7983 */ /* 0x000ee40000100a00 */
[C---:B0-----:R-:W-:Y:S01]  /*41c10*/  IMAD.WIDE R8, R16.reuse, 0x2, R24 ;  /* 0x0000000210087825 */ /* 0x041fe200078e0218 */
[----:B----4-:R0:W-:Y:S05]  /*41c20*/  STL [R1+0x580], R17 ;  /* 0x0005801101007387 */ /* 0x0101ea0000100800 */
[----:B------:R-:W4:Y:S01]  /*41c30*/  LDG.E.U16 R9, [R8.64] ;  /* 0x0000000408097981 */ /* 0x000f22000c1e1500 */
[----:B------:R-:W-:-:S03]  /*41c40*/  IMAD.WIDE R4, R16, 0x2, R20 ;  /* 0x0000000210047825 */ /* 0x000fc600078e0214 */
[----:B0-----:R0:W4:Y:S01]  /*41c50*/  LDG.E.U16 R17, [R6.64] ;  /* 0x0000000406117981 */ /* 0x001122000c1e1500 */
[----:B------:R1:W-:Y:S02]  /*41c60*/  STL [R1+0x57c], R27 ;  /* 0x00057c1b01007387 */ /* 0x0003e40000100800 */
[----:B------:R0:W-:Y:S02]  /*41c70*/  STL [R1+0x578], R0 ;  /* 0x0005780001007387 */ /* 0x0001e40000100800 */
[----:B------:R-:W4:Y:S01]  /*41c80*/  LDL.64 R24, [R1+0x1100] ;  /* 0x0011000001187983 */ /* 0x000f220000100a00 */
[----:B------:R-:W4:Y:S04]  /*41c90*/  LDL.64 R20, [R1+0x10f8] ;  /* 0x0010f80001147983 */ /* 0x000f280000100a00 */
[----:B-1----:R1:W4:Y:S04]  /*41ca0*/  LDG.E.U16 R27, [R4.64] ;  /* 0x00000004041b7981 */ /* 0x002328000c1e1500 */
[----:B0-----:R0:W4:Y:S04]  /*41cb0*/  LDG.E.U16 R0, [R2.64] ;  /* 0x0000000402007981 */ /* 0x001128000c1e1500 */
[----:B--2---:R2:W-:Y:S04]  /*41cc0*/  STL [R1+0x574], R13 ;  /* 0x0005740d01007387 */ /* 0x0045e80000100800 */
[----:B--2---:R-:W2:Y:S01]  /*41cd0*/  LDL.64 R12, [R1+0x10f0] ;  /* 0x0010f000010c7983 */ /* 0x004ea20000100a00 */
[----:B---3--:R-:W-:-:S04]  /*41ce0*/  IMAD.WIDE R10, R16, 0x2, R10 ;  /* 0x00000002100a7825 */ /* 0x008fc800078e020a */
[----:B------:R-:W-:-:S04]  /*41cf0*/  IMAD.WIDE R6, R16, 0x2, R22 ;  /* 0x0000000210067825 */ /* 0x000fc800078e0216 */
[C---:B-1----:R-:W-:Y:S01]  /*41d00*/  IMAD.WIDE R4, R16.reuse, 0x2, R18 ;  /* 0x0000000210047825 */ /* 0x042fe200078e0212 */
[----:B------:R1:W3:Y:S03]  /*41d10*/  LDG.E.U16 R22, [R10.64] ;  /* 0x000000040a167981 */ /* 0x0002e6000c1e1500 */
[----:B0-----:R-:W-:-:S04]  /*41d20*/  IMAD.WIDE R2, R16, 0x2, R14 ;  /* 0x0000000210027825 */ /* 0x001fc800078e020e */
[----:B------:R2:W3:Y:S01]  /*41d30*/  LDG.E.U16 R14, [R6.64] ;  /* 0x00000004060e7981 */ /* 0x0004e2000c1e1500 */
[----:B----4-:R0:W-:Y:S01]  /*41d40*/  STL [R1+0x570], R9 ;  /* 0x0005700901007387 */ /* 0x0101e20000100800 */
[----:B------:R-:W4:Y:S02]  /*41d50*/  LDL.64 R18, [R1+0x10e0] ;  /* 0x0010e00001127983 */ /* 0x000f240000100a00 */
[C---:B0-----:R-:W-:Y:S02]  /*41d60*/  IMAD.WIDE R8, R16.reuse, 0x2, R28 ;  /* 0x0000000210087825 */ /* 0x041fe400078e021c */
[----:B------:R-:W4:Y:S02]  /*41d70*/  LDL.64 R28, [R1+0x10e8] ;  /* 0x0010e800011c7983 */ /* 0x000f240000100a00 */
[----:B------:R0:W-:Y:S02]  /*41d80*/  STL [R1+0x56c], R17 ;  /* 0x00056c1101007387 */ /* 0x0001e40000100800 */
[----:B------:R-:W4:Y:S02]  /*41d90*/  LDL.LU R15, [R1+0x1f0] ;  /* 0x0001f000010f7983 */ /* 0x000f240000300800 */
[----:B------:R-:W4:Y:S01]  /*41da0*/  LDL R23, [R1+0x8dc] ;  /* 0x0008dc0001177983 */ /* 0x000f220000100800 */
[----:B------:R1:W-:Y:S04]  /*41db0*/  STL [R1+0x568], R27 ;  /* 0x0005681b01007387 */ /* 0x0003e80000100800 */
[----:B0-----:R0:W4:Y:S01]  /*41dc0*/  LDG.E.U16 R17, [R8.64] ;  /* 0x0000000408117981 */ /* 0x001122000c1e1500 */
[----:B------:R0:W-:Y:S02]  /*41dd0*/  STL [R1+0x564], R0 ;  /* 0x0005640001007387 */ /* 0x0001e40000100800 */
[C---:B-1----:R-:W-:Y:S01]  /*41de0*/  IMAD.WIDE R10, R16.reuse, 0x2, R24 ;  /* 0x00000002100a7825 */ /* 0x042fe200078e0218 */
[----:B------:R1:W4:Y:S04]  /*41df0*/  LDG.E.U16 R27, [R4.64] ;  /* 0x00000004041b7981 */ /* 0x000328000c1e1500 */
[----:B------:R-:W4:Y:S04]  /*41e00*/  LDL.64 R24, [R1+0x10d0] ;  /* 0x0010d00001187983 */ /* 0x000f280000100a00 */
[----:B------:R1:W4:Y:S04]  /*41e10*/  LDG.E.U16 R11, [R10.64] ;  /* 0x000000040a0b7981 */ /* 0x000328000c1e1500 */
[----:B0-----:R4:W4:Y:S01]  /*41e20*/  LDG.E.U16 R0, [R2.64] ;  /* 0x0000000402007981 */ /* 0x001922000c1e1500 */
[----:B--2---:R-:W-:-:S03]  /*41e30*/  IMAD.WIDE R6, R16, 0x2, R12 ;  /* 0x0000000210067825 */ /* 0x004fc600078e020c */
[----:B------:R-:W2:Y:S01]  /*41e40*/  LDL.64 R12, [R1+0x10d8] ;  /* 0x0010d800010c7983 */ /* 0x000ea20000100a00 */
[----:B------:R-:W-:-:S03]  /*41e50*/  IMAD.WIDE R8, R16, 0x2, R20 ;  /* 0x0000000210087825 */ /* 0x000fc600078e0214 */
[----:B---3--:R0:W-:Y:S04]  /*41e60*/  STL [R1+0x560], R22 ;  /* 0x0005601601007387 */ /* 0x0081e80000100800 */
[----:B------:R3:W2:Y:S04]  /*41e70*/  LDG.E.U16 R20, [R8.64] ;  /* 0x0000000408147981 */ /* 0x0006a8000c1e1500 */
[----:B0-----:R-:W2:Y:S01]  /*41e80*/  LDL.LU R22, [R1+0x1f4] ;  /* 0x0001f40001167983 */ /* 0x001ea20000300800 */
[----:B----4-:R-:W-:-:S03]  /*41e90*/  IMAD.WIDE R2, R16, 0x2, R18 ;  /* 0x0000000210027825 */ /* 0x010fc600078e0212 */
[----:B------:R0:W4:Y:S01]  /*41ea0*/  LDG.E.U16 R19, [R6.64] ;  /* 0x0000000406137981 */ /* 0x000122000c1e1500 */
[----:B------:R-:W4:Y:S02]  /*41eb0*/  LDL R21, [R1+0x8d8] ;  /* 0x0008d80001157983 */ /* 0x000f240000100800 */
[----:B-1----:R-:W-:Y:S01]  /*41ec0*/  IMAD.WIDE R4, R16, 0x2, R28 ;  /* 0x0000000210047825 */ /* 0x002fe200078e021c */
[----:B0-----:R-:W4:Y:S04]  /*41ed0*/  LDL.64 R6, [R1+0x10c8] ;  /* 0x0010c80001067983 */ /* 0x001f280000100a00 */
[----:B------:R0:W-:Y:S01]  /*41ee0*/  STL [R1+0x55c], R17 ;  /* 0x00055c1101007387 */ /* 0x0001e20000100800 */
[----:B------:R-:W-:Y:S01]  /*41ef0*/  LOP3.LUT R18, R26, 0x1c, RZ, 0xc0, !PT ;  /* 0x0000001c1a127812 */ /* 0x000fe200078ec0ff */
[----:B---3--:R-:W-:-:S04]  /*41f00*/  IMAD.WIDE R8, R16, 0x2, R24 ;  /* 0x0000000210087825 */ /* 0x008fc800078e0218 */
[----:B------:R-:W-:Y:S04]  /*41f10*/  LDS R10, [R18.X16+0x40000] ;  /* 0x04000000120a7984 */ /* 0x000fe8000000c800 */
[----:B0-----:R0:W3:Y:S04]  /*41f20*/  LDG.E.U16 R17, [R4.64] ;  /* 0x0000000404117981 */ /* 0x0010e8000c1e1500 */
[----:B0-----:R-:W3:Y:S01]  /*41f30*/  LDL.64 R4, [R1+0x10c0] ;  /* 0x0010c00001047983 */ /* 0x001ee20000100a00 */
[----:B------:R0:W-:Y:S02]  /*41f40*/  STL [R1+0x558], R14 ;  /* 0x0005580e01007387 */ /* 0x0001e40000100800 */
[----:B------:R-:W3:Y:S01]  /*41f50*/  LDL.64 R28, [R1+0x10b0] ;  /* 0x0010b000011c7983 */ /* 0x000ee20000100a00 */
[----:B0-----:R0:W3:Y:S04]  /*41f60*/  LDG.E.U16 R14, [R2.64] ;  /* 0x00000004020e7981 */ /* 0x0010e8000c1e1500 */
[----:B0-----:R-:W3:Y:S01]  /*41f70*/  LDL.64 R2, [R1+0x10b8] ;  /* 0x0010b80001027983 */ /* 0x001ee20000100a00 */
[----:B------:R0:W-:Y:S02]  /*41f80*/  STL [R1+0x554], R27 ;  /* 0x0005541b01007387 */ /* 0x0001e40000100800 */
[----:B------:R-:W3:Y:S01]  /*41f90*/  LDL.64 R24, [R1+0x10a0] ;  /* 0x0010a00001187983 */ /* 0x000ee20000100a00 */
[----:B0-----:R-:W3:Y:S01]  /*41fa0*/  LDL.64 R26, [R1+0x10a8] ;  /* 0x0010a800011a7983 */ /* 0x001ee20000100a00 */
[----:B------:R-:W-:Y:S02]  /*41fb0*/  STL [R1+0x550], R0 ;  /* 0x0005500001007387 */ /* 0x000fe40000100800 */
[----:B------:R0:W-:Y:S02]  /*41fc0*/  STL [R1+0x54c], R11 ;  /* 0x00054c0b01007387 */ /* 0x0001e40000100800 */
[----:B0-----:R-:W3:Y:S01]  /*41fd0*/  LDG.E.U16 R11, [R8.64] ;  /* 0x00000004080b7981 */ /* 0x001ee2000c1e1500 */
[----:B--2---:R-:W-:-:S05]  /*41fe0*/  IMAD.WIDE R12, R16, 0x2, R12 ;  /* 0x00000002100c7825 */ /* 0x004fca00078e020c */
[----:B------:R0:W2:Y:S04]  /*41ff0*/  LDG.E.U16 R0, [R12.64] ;  /* 0x000000040c007981 */ /* 0x0000a8000c1e1500 */
[----:B------:R-:W-:Y:S04]  /*42000*/  STL [R1+0x548], R20 ;  /* 0x0005481401007387 */ /* 0x000fe80000100800 */
[----:B----4-:R-:W-:Y:S04]  /*42010*/  STL [R1+0x544], R19 ;  /* 0x0005441301007387 */ /* 0x010fe80000100800 */
[----:B---3--:R1:W-:Y:S04]  /*42020*/  STL [R1+0x540], R17 ;  /* 0x0005401101007387 */ /* 0x0083e80000100800 */
[----:B------:R3:W-:Y:S01]  /*42030*/  STL [R1+0x53c], R14 ;  /* 0x00053c0e01007387 */ /* 0x0007e20000100800 */
[----:B0-----:R-:W4:Y:S02]  /*42040*/  LDL.64 R12, [R1+0x1090] ;  /* 0x00109000010c7983 */ /* 0x001f240000100a00 */
[----:B------:R-:W-:-:S05]  /*42050*/  IMAD.WIDE R2, R16, 0x2, R2 ;  /* 0x0000000210027825 */ /* 0x000fca00078e0202 */
[----:B-1----:R0:W4:Y:S02]  /*42060*/  LDG.E.U16 R17, [R2.64] ;  /* 0x0000000402117981 */ /* 0x002124000c1e1500 */
[----:B0-----:R-:W-:Y:S02]  /*42070*/  FADD R3, -R23, R15 ;  /* 0x0000000f17037221 */ /* 0x001fe40000000100 */
[----:B---3--:R-:W3:Y:S01]  /*42080*/  LDL.64 R14, [R1+0x1098] ;  /* 0x00109800010e7983 */ /* 0x008ee20000100a00 */
[----:B------:R-:W-:-:S05]  /*42090*/  IMAD.WIDE R4, R16, 0x2, R4 ;  /* 0x0000000210047825 */ /* 0x000fca00078e0204 */
[----:B------:R0:W3:Y:S02]  /*420a0*/  LDG.E.U16 R19, [R4.64] ;  /* 0x0000000404137981 */ /* 0x0000e4000c1e1500 */
[C---:B0-----:R-:W-:Y:S02]  /*420b0*/  IMAD.WIDE R4, R16.reuse, 0x2, R24 ;  /* 0x0000000210047825 */ /* 0x041fe400078e0218 */
[----:B--2---:R-:W-:Y:S02]  /*420c0*/  STL [R1+0x538], R0 ;  /* 0x0005380001007387 */ /* 0x004fe40000100800 */
[----:B------:R-:W0:Y:S02]  /*420d0*/  LDS R0, [R18.X16+0x40200] ;  /* 0x0402000012007984 */ /* 0x000e24000000c800 */
[----:B0-----:R0:W-:Y:S02]  /*420e0*/  STL [R1+0x3320], R0 ;  /* 0x0033200001007387 */ /* 0x0011e40000100800 */
[----:B------:R1:W-:Y:S02]  /*420f0*/  STL [R1+0x534], R11 ;  /* 0x0005340b01007387 */ /* 0x0003e40000100800 */
[----:B0-----:R-:W2:Y:S01]  /*42100*/  LDL.LU R0, [R1+0x930] ;  /* 0x0009300001007983 */ /* 0x001ea20000300800 */
[----:B------:R-:W2:Y:S02]  /*42110*/  LDL.LU R24, [R1+0x1f8] ;  /* 0x0001f80001187983 */ /* 0x000ea40000300800 */
[----:B------:R-:W-:-:S05]  /*42120*/  IMAD.WIDE R6, R16, 0x2, R6 ;  /* 0x0000000210067825 */ /* 0x000fca00078e0206 */
[----:B------:R0:W3:Y:S01]  /*42130*/  LDG.E.U16 R20, [R6.64] ;  /* 0x0000000406147981 */ /* 0x0000e2000c1e1500 */
[----:B------:R-:W-:-:S03]  /*42140*/  FMUL R3, R3, 1.4426950216293334961 ;  /* 0x3fb8aa3b03037820 */ /* 0x000fc60000400000 */
[----:B--2---:R-:W-:Y:S01]  /*42150*/  STL [R1+0x3324], R24 ;  /* 0x0033241801007387 */ /* 0x004fe20000100800 */
[----:B------:R-:W2:Y:S02]  /*42160*/  LDL R23, [R1+0x8d4] ;  /* 0x0008d40001177983 */ /* 0x000ea40000100800 */
[----:B------:R-:W3:Y:S01]  /*42170*/  MUFU.EX2 R3, R3 ;  /* 0x0000000300037308 */ /* 0x000ee20000000800 */
[----:B0-----:R-:W-:-:S04]  /*42180*/  IMAD.WIDE R6, R16, 0x2, R26 ;  /* 0x0000000210067825 */ /* 0x001fc800078e021a */
[----:B------:R-:W-:-:S04]  /*42190*/  IMAD.WIDE R8, R16, 0x2, R28 ;  /* 0x0000000210087825 */ /* 0x000fc800078e021c */
[----:B------:R-:W-:Y:S02]  /*421a0*/  FADD R2, -R21, R22 ;  /* 0x0000001615027221 */ /* 0x000fe40000000100 */
[----:B------:R4:W2:Y:S04]  /*421b0*/  LDG.E.U16 R21, [R4.64] ;  /* 0x0000000404157981 */ /* 0x0008a8000c1e1500 */
[----:B------:R3:W2:Y:S04]  /*421c0*/  LDG.E.U16 R22, [R6.64] ;  /* 0x0000000406167981 */ /* 0x0006a8000c1e1500 */
[----:B-1----:R0:W2:Y:S01]  /*421d0*/  LDG.E.U16 R11, [R8.64] ;  /* 0x00000004080b7981 */ /* 0x0020a2000c1e1500 */
[----:B---3--:R-:W-:-:S04]  /*421e0*/  IMAD.WIDE R6, R16, 0x2, R14 ;  /* 0x0000000210067825 */ /* 0x008fc800078e020e */
[----:B----4-:R-:W-:Y:S01]  /*421f0*/  IMAD.WIDE R4, R16, 0x2, R12 ;  /* 0x0000000210047825 */ /* 0x010fe200078e020c */
[----:B------:R1:W4:Y:S03]  /*42200*/  LDG.E.U16 R26, [R6.64] ;  /* 0x00000004061a7981 */ /* 0x000326000c1e1500 */
[C---:B------:R-:W-:Y:S01]  /*42210*/  FFMA R0, R3.reuse, R0, R10 ;  /* 0x0000000003007223 */ /* 0x040fe2000000000a */
[----:B------:R4:W4:Y:S04]  /*42220*/  LDG.E.U16 R25, [R4.64] ;  /* 0x0000000404197981 */ /* 0x000928000c1e1500 */
[----:B--2---:R2:W-:Y:S01]  /*42230*/  STL [R1+0x3328], R23 ;  /* 0x0033281701007387 */ /* 0x0045e20000100800 */
[----:B------:R-:W3:Y:S02]  /*42240*/  LDL.64 R14, [R1+0x1088] ;  /* 0x00108800010e7983 */ /* 0x000ee40000100a00 */
[----:B------:R-:W3:Y:S02]  /*42250*/  LDL.64 R12, [R1+0x1080] ;  /* 0x00108000010c7983 */ /* 0x000ee40000100a00 */
[----:B0-----:R-:W3:Y:S01]  /*42260*/  LDL.LU R9, [R1+0x4e8] ;  /* 0x0004e80001097983 */ /* 0x001ee20000300800 */
[----:B------:R-:W-:Y:S01]  /*42270*/  STL [R1+0x530], R20 ;  /* 0x0005301401007387 */ /* 0x000fe20000100800 */
[----:B-1----:R-:W3:Y:S02]  /*42280*/  LDL.LU R7, [R1+0x4ec] ;  /* 0x0004ec0001077983 */ /* 0x002ee40000300800 */
[----:B------:R-:W-:Y:S02]  /*42290*/  STL [R1+0x52c], R19 ;  /* 0x00052c1301007387 */ /* 0x000fe40000100800 */
[----:B------:R-:W3:Y:S01]  /*422a0*/  LDL.LU R6, [R1+0x934] ;  /* 0x0009340001067983 */ /* 0x000ee20000300800 */
[----:B------:R-:W-:Y:S01]  /*422b0*/  STL [R1+0x528], R17 ;  /* 0x0005281101007387 */ /* 0x000fe20000100800 */
[----:B------:R-:W3:Y:S02]  /*422c0*/  LDL.LU R8, [R1+0x480] ;  /* 0x0004800001087983 */ /* 0x000ee40000300800 */
[----:B--2---:R-:W2:Y:S02]  /*422d0*/  LDL.LU R23, [R1+0x484] ;  /* 0x0004840001177983 */ /* 0x004ea40000300800 */
[----:B------:R-:W2:Y:S01]  /*422e0*/  LDL.LU R24, [R1+0x4a0] ;  /* 0x0004a00001187983 */ /* 0x000ea20000300800 */
[----:B------:R0:W-:Y:S04]  /*422f0*/  STL [R1+0x930], R0 ;  /* 0x0009300001007387 */ /* 0x0001e80000100800 */
[----:B0-----:R-:W2:Y:S01]  /*42300*/  LDL.LU R0, [R1+0x4a4] ;  /* 0x0004a40001007983 */ /* 0x001ea20000300800 */
[----:B------:R-:W2:Y:S02]  /*42310*/  LDL.LU R10, [R1+0x4d0] ;  /* 0x0004d000010a7983 */ /* 0x000ea40000300800 */
[----:B------:R-:W2:Y:S02]  /*42320*/  LDL.LU R29, [R1+0x4d4] ;  /* 0x0004d400011d7983 */ /* 0x000ea40000300800 */
[----:B------:R-:W2:Y:S01]  /*42330*/  LDL.LU R28, [R1+0x4e0] ;  /* 0x0004e000011c7983 */ /* 0x000ea20000300800 */
[----:B------:R-:W2:Y:S01]  /*42340*/  LDL.LU R27, [R1+0x4e4] ;  /* 0x0004e400011b7983 */ /* 0x000ea20000300800 */
[----:B------:R-:W2:Y:S02]  /*42350*/  LDL.LU R20, [R1+0x488] ;  /* 0x0004880001147983 */ /* 0x000ea40000300800 */
[----:B------:R0:W-:Y:S02]  /*42360*/  STL [R1+0x524], R11 ;  /* 0x0005240b01007387 */ /* 0x0001e40000100800 */
[----:B------:R-:W2:Y:S01]  /*42370*/  LDL.LU R19, [R1+0x48c] ;  /* 0x00048c0001137983 */ /* 0x000ea20000300800 */
[----:B------:R-:W2:Y:S04]  /*42380*/  LDL.LU R17, [R1+0x4a8] ;  /* 0x0004a80001117983 */ /* 0x000ea80000300800 */
[----:B0-----:R-:W2:Y:S01]  /*42390*/  LDL.LU R11, [R1+0x4ac] ;  /* 0x0004ac00010b7983 */ /* 0x001ea20000300800 */
[----:B------:R0:W-:Y:S02]  /*423a0*/  STL [R1+0x520], R22 ;  /* 0x0005201601007387 */ /* 0x0001e40000100800 */
[----:B----4-:R-:W4:Y:S02]  /*423b0*/  LDL.LU R5, [R1+0x4d8] ;  /* 0x0004d80001057983 */ /* 0x010f240000300800 */
[----:B------:R1:W-:Y:S01]  /*423c0*/  STL [R1+0x51c], R21 ;  /* 0x00051c1501007387 */ /* 0x0003e20000100800 */
[----:B------:R-:W4:Y:S04]  /*423d0*/  LDL.LU R4, [R1+0x4dc] ;  /* 0x0004dc0001047983 */ /* 0x000f280000300800 */
[----:B0-----:R-:W4:Y:S01]  /*423e0*/  LDL.LU R22, [R1+0x1fc] ;  /* 0x0001fc0001167983 */ /* 0x001f220000300800 */
[----:B-1----:R-:W4:Y:S02]  /*423f0*/  LDL R21, [R1+0x8d0] ;  /* 0x0008d00001157983 */ /* 0x002f240000100800 */
[----:B------:R0:W-:Y:S02]  /*42400*/  STL [R1+0x518], R26 ;  /* 0x0005181a01007387 */ /* 0x0001e40000100800 */
[----:B0-----:R-:W4:Y:S01]  /*42410*/  LDL.LU R26, [R1+0x200] ;  /* 0x00020000011a7983 */ /* 0x001f220000300800 */
[----:B------:R0:W-:Y:S03]  /*42420*/  STL [R1+0x514], R25 ;  /* 0x0005141901007387 */ /* 0x0001e60000100800 */
[----:B0-----:R-:W4:Y:S01]  /*42430*/  LDL R25, [R1+0x8cc] ;  /* 0x0008cc0001197983 */ /* 0x001f220000100800 */
[----:B---3--:R-:W-:-:S02]  /*42440*/  FMUL R8, R3, R8 ;  /* 0x0000000803087220 */ /* 0x008fc40000400000 */
[C---:B--2---:R-:W-:Y:S02]  /*42450*/  FMUL R23, R3.reuse, R23 ;  /* 0x0000001703177220 */ /* 0x044fe40000400000 */
[C---:B------:R-:W-:Y:S01]  /*42460*/  FMUL R24, R3.reuse, R24 ;  /* 0x0000001803187220 */ /* 0x040fe20000400000 */
[----:B------:R-:W-:Y:S02]  /*42470*/  STL [R1+0x50], R8 ;  /* 0x0000500801007387 */ /* 0x000fe40000100800 */
[----:B------:R0:W-:Y:S02]  /*42480*/  STL [R1+0x54], R23 ;  /* 0x0000541701007387 */ /* 0x0001e40000100800 */
[----:B------:R-:W-:Y:S02]  /*42490*/  FMUL R2, R2, 1.4426950216293334961 ;  /* 0x3fb8aa3b02027820 */ /* 0x000fe40000400000 */
[----:B------:R-:W-:Y:S04]  /*424a0*/  LDS R8, [R18.X16+0x40400] ;  /* 0x0404000012087984 */ /* 0x000fe8000000c800 */
[C---:B------:R-:W-:Y:S01]  /*424b0*/  FMUL R0, R3.reuse, R0 ;  /* 0x0000000003007220 */ /* 0x040fe20000400000 */
[----:B0-----:R-:W2:Y:S01]  /*424c0*/  LDL.LU R23, [R1+0x3328] ;  /* 0x0033280001177983 */ /* 0x001ea20000300800 */
[----:B------:R0:W-:Y:S03]  /*424d0*/  STL [R1+0x40], R24 ;  /* 0x0000401801007387 */ /* 0x0001e60000100800 */
[----:B0-----:R-:W2:Y:S01]  /*424e0*/  LDL.LU R24, [R1+0x3324] ;  /* 0x0033240001187983 */ /* 0x001ea20000300800 */
[----:B------:R0:W-:Y:S03]  /*424f0*/  STL [R1+0x44], R0 ;  /* 0x0000440001007387 */ /* 0x0001e60000100800 */
[----:B0-----:R-:W3:Y:S01]  /*42500*/  LDL.LU R0, [R1+0x3320] ;  /* 0x0033200001007983 */ /* 0x001ee20000300800 */
[----:B------:R-:W0:Y:S01]  /*42510*/  MUFU.EX2 R2, R2 ;  /* 0x0000000200027308 */ /* 0x000e220000000800 */
[----:B------:R-:W-:-:S02]  /*42520*/  FMUL R10, R3, R10 ;  /* 0x0000000a030a7220 */ /* 0x000fc40000400000 */
[C---:B------:R-:W-:Y:S02]  /*42530*/  FMUL R29, R3.reuse, R29 ;  /* 0x0000001d031d7220 */ /* 0x040fe40000400000 */
[C---:B------:R-:W-:Y:S01]  /*42540*/  FMUL R28, R3.reuse, R28 ;  /* 0x0000001c031c7220 */ /* 0x040fe20000400000 */
[----:B------:R1:W-:Y:S02]  /*42550*/  STL [R1+0x30], R10 ;  /* 0x0000300a01007387 */ /* 0x0003e40000100800 */
[----:B------:R-:W-:Y:S02]  /*42560*/  STL [R1+0x34], R29 ;  /* 0x0000341d01007387 */ /* 0x000fe40000100800 */
[----:B------:R-:W-:Y:S02]  /*42570*/  STL [R1+0x20], R28 ;  /* 0x0000201c01007387 */ /* 0x000fe40000100800 */
[----:B-1----:R-:W-:Y:S02]  /*42580*/  FMUL R10, R3, R27 ;  /* 0x0000001b030a7220 */ /* 0x002fe40000400000 */
[----:B0-----:R-:W-:-:S03]  /*42590*/  FMUL R20, R2, R20 ;  /* 0x0000001402147220 */ /* 0x001fc60000400000 */
[----:B------:R0:W-:Y:S02]  /*425a0*/  STL [R1+0x24], R10 ;  /* 0x0000240a01007387 */ /* 0x0001e40000100800 */
[----:B------:R-:W-:Y:S02]  /*425b0*/  STL [R1+0x58], R20 ;  /* 0x0000581401007387 */ /* 0x000fe40000100800 */
[C---:B------:R-:W-:Y:S02]  /*425c0*/  FMUL R17, R2.reuse, R17 ;  /* 0x0000001102117220 */ /* 0x040fe40000400000 */
[C---:B0-----:R-:W-:Y:S02]  /*425d0*/  FMUL R10, R2.reuse, R19 ;  /* 0x00000013020a7220 */ /* 0x041fe40000400000 */
[C---:B------:R-:W-:Y:S02]  /*425e0*/  FMUL R11, R2.reuse, R11 ;  /* 0x0000000b020b7220 */ /* 0x040fe40000400000 */
[C---:B------:R-:W-:Y:S01]  /*425f0*/  FMUL R7, R2.reuse, R7 ;  /* 0x0000000702077220 */ /* 0x040fe20000400000 */
[----:B------:R4:W-:Y:S02]  /*42600*/  STL [R1+0x5c], R10 ;  /* 0x00005c0a01007387 */ /* 0x0009e40000100800 */
[----:B----4-:R-:W-:-:S02]  /*42610*/  FMUL R10, R2, R5 ;  /* 0x00000005020a7220 */ /* 0x010fc40000400000 */
[C---:B------:R-:W-:Y:S02]  /*42620*/  FMUL R5, R2.reuse, R4 ;  /* 0x0000000402057220 */ /* 0x040fe40000400000 */
[----:B------:R-:W-:Y:S01]  /*42630*/  FMUL R4, R2, R9 ;  /* 0x0000000902047220 */ /* 0x000fe20000400000 */
[----:B------:R-:W-:Y:S01]  /*42640*/  STL [R1+0x48], R17 ;  /* 0x0000481101007387 */ /* 0x000fe20000100800 */
[----:B------:R-:W-:Y:S02]  /*42650*/  STL [R1+0x4c], R11 ;  /* 0x00004c0b01007387 */ /* 0x000fe40000100800 */
[----:B------:R-:W-:Y:S02]  /*42660*/  STL [R1+0x38], R10 ;  /* 0x0000380a01007387 */ /* 0x000fe40000100800 */
[----:B------:R-:W-:Y:S01]  /*42670*/  STL [R1+0x3c], R5 ;  /* 0x00003c0501007387 */ /* 0x000fe20000100800 */
[----:B------:R0:W-:Y:S01]  /*42680*/  STL [R1+0x28], R4 ;  /* 0x0000280401007387 */ /* 0x0001e20000100800 */
[----:B------:R-:W-:Y:S02]  /*42690*/  STL [R1+0x2c], R7 ;  /* 0x00002c0701007387 */ /* 0x000fe40000100800 */
[----:B0-----:R-:W-:-:S05]  /*426a0*/  IMAD.WIDE R4, R16, 0x2, R14 ;  /* 0x0000000210047825 */ /* 0x001fca00078e020e */
[----:B------:R0:W4:Y:S01]  /*426b0*/  LDG.E.U16 R15, [R4.64] ;  /* 0x00000004040f7981 */ /* 0x000122000c1e1500 */
[----:B---3--:R-:W-:-:S03]  /*426c0*/  FFMA R6, R2, R6, R0 ;  /* 0x0000000602067223 */ /* 0x008fc60000000000 */
[----:B------:R-:W1:Y:S04]  /*426d0*/  LDS R2, [R18.X16+0x40600] ;  /* 0x0406000012027984 */ /* 0x000e68000000c800 */
[----:B------:R3:W-:Y:S01]  /*426e0*/  STL [R1+0x934], R6 ;  /* 0x0009340601007387 */ /* 0x0007e20000100800 */
[----:B--2---:R-:W-:Y:S02]  /*426f0*/  FADD R3, -R23, R24 ;  /* 0x0000001817037221 */ /* 0x004fe40000000100 */
[----:B---3--:R-:W-:-:S04]  /*42700*/  IMAD.WIDE R6, R16, 0x2, R12 ;  /* 0x0000000210067825 */ /* 0x008fc800078e020c */
[----:B------:R-:W-:Y:S01]  /*42710*/  FADD R0, -R21, R22 ;  /* 0x0000001615007221 */ /* 0x000fe20000000100 */
[----:B------:R2:W3:Y:S04]  /*42720*/  LDG.E.U16 R14, [R6.64] ;  /* 0x00000004060e7981 */ /* 0x0004e8000c1e1500 */
[----:B-1----:R1:W-:Y:S01]  /*42730*/  STL [R1+0x331c], R2 ;  /* 0x00331c0201007387 */ /* 0x0023e20000100800 */
[----:B------:R-:W3:Y:S02]  /*42740*/  LDL.LU R24, [R1+0x204] ;  /* 0x0002040001187983 */ /* 0x000ee40000300800 */
[----:B------:R-:W3:Y:S02]  /*42750*/  LDL R23, [R1+0x8c8] ;  /* 0x0008c80001177983 */ /* 0x000ee40000100800 */
[----:B------:R-:W3:Y:S01]  /*42760*/  LDL.LU R13, [R1+0x938] ;  /* 0x00093800010d7983 */ /* 0x000ee20000300800 */
[----:B------:R-:W4:Y:S01]  /*42770*/  LDL.LU R22, [R1+0x208] ;  /* 0x0002080001167983 */ /* 0x000f220000300800 */
[----:B------:R-:W4:Y:S02]  /*42780*/  LDL R21, [R1+0x8c4] ;  /* 0x0008c40001157983 */ /* 0x000f240000100800 */
[----:B------:R-:W-:-:S02]  /*42790*/  FMUL R3, R3, 1.4426950216293334961 ;  /* 0x3fb8aa3b03037820 */ /* 0x000fc40000400000 */
[----:B0-----:R-:W-:Y:S02]  /*427a0*/  FADD R4, -R25, R26 ;  /* 0x0000001a19047221 */ /* 0x001fe40000000100 */
[----:B------:R-:W-:Y:S01]  /*427b0*/  FMUL R0, R0, 1.4426950216293334961 ;  /* 0x3fb8aa3b00007820 */ /* 0x000fe20000400000 */
[----:B--2---:R-:W0:Y:S04]  /*427c0*/  LDS R6, [R18.X16+0x40800] ;  /* 0x0408000012067984 */ /* 0x004e28000000c800 */
[----:B-1----:R-:W2:Y:S01]  /*427d0*/  LDL.LU R2, [R1+0x470] ;  /* 0x0004700001027983 */ /* 0x002ea20000300800 */
[----:B------:R-:W2:Y:S01]  /*427e0*/  LDL.LU R29, [R1+0x490] ;  /* 0x00049000011d7983 */ /* 0x000ea20000300800 */
[----:B------:R-:W3:Y:S01]  /*427f0*/  MUFU.EX2 R3, R3 ;  /* 0x0000000300037308 */ /* 0x000ee20000000800 */
        /* <DEDUP_REMOVED lines=8> */
[----:B------:R-:W2:Y:S02]  /*42880*/  LDL.64 R10, [R1+0x1078] ;  /* 0x00107800010a7983 */ /* 0x000ea40000100a00 */
[----:B---3--:R-:W-:-:S02]  /*42890*/  FFMA R13, R3, R13, R8 ;  /* 0x0000000d030d7223 */ /* 0x008fc40000000008 */
[----:B------:R-:W3:Y:S01]  /*428a0*/  LDL.LU R8, [R1+0x474] ;  /* 0x0004740001087983 */ /* 0x000ee20000300800 */
[----:B------:R-:W3:Y:S02]  /*428b0*/  LDL.LU R20, [R1+0x478] ;  /* 0x0004780001147983 */ /* 0x000ee40000300800 */
[----:B------:R-:W3:Y:S02]  /*428c0*/  LDL.LU R19, [R1+0x47c] ;  /* 0x00047c0001137983 */ /* 0x000ee40000300800 */
[----:B------:R-:W-:Y:S01]  /*428d0*/  STL [R1+0x938], R13 ;  /* 0x0009380d01007387 */ /* 0x000fe20000100800 */
[----:B------:R-:W3:Y:S01]  /*428e0*/  LDL.LU R17, [R1+0x498] ;  /* 0x0004980001117983 */ /* 0x000ee20000300800 */
[----:B----4-:R1:W-:Y:S02]  /*428f0*/  STL [R1+0x510], R15 ;  /* 0x0005100f01007387 */ /* 0x0103e40000100800 */
[C---:B--2---:R-:W-:Y:S01]  /*42900*/  FMUL R2, R3.reuse, R2 ;  /* 0x0000000203027220 */ /* 0x044fe20000400000 */
[----:B-1----:R-:W2:Y:S01]  /*42910*/  LDL.LU R15, [R1+0x49c] ;  /* 0x00049c00010f7983 */ /* 0x002ea20000300800 */
[----:B------:R1:W-:Y:S03]  /*42920*/  STL [R1+0x50c], R14 ;  /* 0x00050c0e01007387 */ /* 0x0003e60000100800 */
[----:B-1----:R-:W4:Y:S01]  /*42930*/  LDL.LU R14, [R1+0x4b8] ;  /* 0x0004b800010e7983 */ /* 0x002f220000300800 */
[----:B------:R-:W2:Y:S02]  /*42940*/  LDL.LU R13, [R1+0x4bc] ;  /* 0x0004bc00010d7983 */ /* 0x000ea40000300800 */
[----:B------:R1:W-:Y:S02]  /*42950*/  STL [R1+0xc0], R2 ;  /* 0x0000c00201007387 */ /* 0x0003e40000100800 */
[----:B-1----:R-:W2:Y:S01]  /*42960*/  LDL.LU R2, [R1+0x331c] ;  /* 0x00331c0001027983 */ /* 0x002ea20000300800 */
[----:B------:R-:W1:Y:S01]  /*42970*/  MUFU.EX2 R0, R0 ;  /* 0x0000000000007308 */ /* 0x000e620000000800 */
[----:B------:R-:W-:-:S02]  /*42980*/  FMUL R29, R3, R29 ;  /* 0x0000001d031d7220 */ /* 0x000fc40000400000 */
[C---:B------:R-:W-:Y:S02]  /*42990*/  FMUL R27, R3.reuse, R27 ;  /* 0x0000001b031b7220 */ /* 0x040fe40000400000 */
[C---:B------:R-:W-:Y:S02]  /*429a0*/  FMUL R26, R3.reuse, R26 ;  /* 0x0000001a031a7220 */ /* 0x040fe40000400000 */
[C---:B------:R-:W-:Y:S02]  /*429b0*/  FMUL R7, R3.reuse, R7 ;  /* 0x0000000703077220 */ /* 0x040fe40000400000 */
[----:B-1----:R-:W-:Y:S02]  /*429c0*/  FMUL R12, R0, R12 ;  /* 0x0000000c000c7220 */ /* 0x002fe40000400000 */
[----:B---3--:R-:W-:-:S05]  /*429d0*/  FMUL R8, R3, R8 ;  /* 0x0000000803087220 */ /* 0x008fca0000400000 */
[----:B------:R1:W-:Y:S01]  /*429e0*/  STL [R1+0xc4], R8 ;  /* 0x0000c40801007387 */ /* 0x0003e20000100800 */
[----:B------:R-:W-:Y:S02]  /*429f0*/  STL [R1+0xb0], R29 ;  /* 0x0000b01d01007387 */ /* 0x000fe40000100800 */
[----:B-1----:R-:W-:-:S05]  /*42a00*/  FMUL R8, R3, R28 ;  /* 0x0000001c03087220 */ /* 0x002fca0000400000 */
[----:B------:R1:W-:Y:S01]  /*42a10*/  STL [R1+0xb4], R8 ;  /* 0x0000b40801007387 */ /* 0x0003e20000100800 */
[----:B------:R-:W-:Y:S02]  /*42a20*/  STL [R1+0xa0], R27 ;  /* 0x0000a01b01007387 */ /* 0x000fe40000100800 */
[----:B------:R-:W-:Y:S02]  /*42a30*/  STL [R1+0xa4], R26 ;  /* 0x0000a41a01007387 */ /* 0x000fe40000100800 */
[----:B-1----:R-:W-:Y:S02]  /*42a40*/  FMUL R8, R3, R25 ;  /* 0x0000001903087220 */ /* 0x002fe40000400000 */
[----:B------:R-:W-:-:S03]  /*42a50*/  FMUL R19, R0, R19 ;  /* 0x0000001300137220 */ /* 0x000fc60000400000 */
[----:B------:R1:W-:Y:S01]  /*42a60*/  STL [R1+0x90], R8 ;  /* 0x0000900801007387 */ /* 0x0003e20000100800 */
[----:B------:R-:W-:Y:S02]  /*42a70*/  STL [R1+0x94], R7 ;  /* 0x0000940701007387 */ /* 0x000fe40000100800 */
[C---:B------:R-:W-:Y:S02]  /*42a80*/  FMUL R17, R0.reuse, R17 ;  /* 0x0000001100117220 */ /* 0x040fe40000400000 */
[----:B------:R-:W-:Y:S02]  /*42a90*/  FADD R3, -R23, R24 ;  /* 0x0000001817037221 */ /* 0x000fe40000000100 */
[C---:B--2---:R-:W-:Y:S02]  /*42aa0*/  FMUL R13, R0.reuse, R13 ;  /* 0x0000000d000d7220 */ /* 0x044fe40000400000 */
[----:B------:R-:W-:Y:S02]  /*42ab0*/  FFMA R5, R0, R5, R2 ;  /* 0x0000000500057223 */ /* 0x000fe40000000002 */
[----:B------:R-:W-:Y:S01]  /*42ac0*/  FMUL R4, R4, 1.4426950216293334961 ;  /* 0x3fb8aa3b04047820 */ /* 0x000fe20000400000 */
[----:B------:R-:W-:Y:S01]  /*42ad0*/  LDS R7, [R18.X16+0x40a00] ;  /* 0x040a000012077984 */ /* 0x000fe2000000c800 */
[----:B-1----:R-:W-:-:S05]  /*42ae0*/  FMUL R8, R0, R20 ;  /* 0x0000001400087220 */ /* 0x002fca0000400000 */
[----:B------:R1:W-:Y:S01]  /*42af0*/  STL [R1+0xc8], R8 ;  /* 0x0000c80801007387 */ /* 0x0003e20000100800 */
[----:B------:R-:W-:Y:S02]  /*42b00*/  STL [R1+0xcc], R19 ;  /* 0x0000cc1301007387 */ /* 0x000fe40000100800 */
[----:B------:R-:W2:Y:S02]  /*42b10*/  LDL.LU R25, [R1+0x20c] ;  /* 0x00020c0001197983 */ /* 0x000ea40000300800 */
[----:B------:R-:W-:Y:S01]  /*42b20*/  STL [R1+0xb8], R17 ;  /* 0x0000b81101007387 */ /* 0x000fe20000100800 */
[----:B------:R-:W2:Y:S01]  /*42b30*/  LDL R24, [R1+0x8c0] ;  /* 0x0008c00001187983 */ /* 0x000ea20000100800 */
[----:B-1----:R-:W-:-:S05]  /*42b40*/  FMUL R8, R0, R15 ;  /* 0x0000000f00087220 */ /* 0x002fca0000400000 */
[----:B------:R4:W-:Y:S02]  /*42b50*/  STL [R1+0xbc], R8 ;  /* 0x0000bc0801007387 */ /* 0x0009e40000100800 */
[----:B----4-:R-:W-:-:S05]  /*42b60*/  FMUL R8, R0, R14 ;  /* 0x0000000e00087220 */ /* 0x010fca0000400000 */
[----:B------:R1:W-:Y:S01]  /*42b70*/  STL [R1+0xa8], R8 ;  /* 0x0000a80801007387 */ /* 0x0003e20000100800 */
[----:B------:R-:W-:Y:S02]  /*42b80*/  STL [R1+0xac], R13 ;  /* 0x0000ac0d01007387 */ /* 0x000fe40000100800 */
[----:B------:R-:W-:Y:S02]  /*42b90*/  STL [R1+0x98], R12 ;  /* 0x0000980c01007387 */ /* 0x000fe40000100800 */
[----:B------:R3:W-:Y:S02]  /*42ba0*/  STL [R1+0x93c], R5 ;  /* 0x00093c0501007387 */ /* 0x0007e40000100800 */
[----:B-1----:R-:W-:Y:S02]  /*42bb0*/  FMUL R8, R0, R9 ;  /* 0x0000000900087220 */ /* 0x002fe40000400000 */
[----:B---3--:R-:W-:-:S03]  /*42bc0*/  FMUL R5, R3, 1.4426950216293334961 ;  /* 0x3fb8aa3b03057820 */ /* 0x008fc60000400000 */
[----:B------:R-:W-:Y:S01]  /*42bd0*/  STL [R1+0x9c], R8 ;  /* 0x00009c0801007387 */ /* 0x000fe20000100800 */
[----:B------:R-:W0:Y:S02]  /*42be0*/  LDL.LU R20, [R1+0x940] ;  /* 0x0009400001147983 */ /* 0x000e240000300800 */
[----:B------:R-:W-:-:S04]  /*42bf0*/  IMAD.WIDE R2, R16, 0x2, R10 ;  /* 0x0000000210027825 */ /* 0x000fc800078e020a */
[----:B------:R-:W3:Y:S01]  /*42c00*/  LDL.LU R15, [R1+0x46c] ;  /* 0x00046c00010f7983 */ /* 0x000ee20000300800 */
[----:B------:R-:W3:Y:S01]  /*42c10*/  LDL.LU R14, [R1+0x944] ;  /* 0x00094400010e7983 */ /* 0x000ee20000300800 */
[----:B------:R-:W2:Y:S01]  /*42c20*/  LDL.64 R12, [R1+0x1070] ;  /* 0x00107000010c7983 */ /* 0x000ea20000100a00 */
[----:B------:R-:W0:Y:S01]  /*42c30*/  MUFU.EX2 R4, R4 ;  /* 0x0000000400047308 */ /* 0x000e220000000800 */
[----:B------:R-:W-:Y:S01]  /*42c40*/  FADD R0, -R21, R22 ;  /* 0x0000001615007221 */ /* 0x000fe20000000100 */
[----:B------:R1:W2:Y:S06]  /*42c50*/  LDG.E.U16 R3, [R2.64] ;  /* 0x0000000402037981 */ /* 0x0002ac000c1e1500 */
[----:B------:R-:W0:Y:S01]  /*42c60*/  MUFU.EX2 R5, R5 ;  /* 0x0000000500057308 */ /* 0x000e220000000800 */
[----:B------:R-:W-:Y:S04]  /*42c70*/  LDS R8, [R18.X16+0x40c00] ;  /* 0x040c000012087984 */ /* 0x000fe8000000c800 */
[----:B-1----:R-:W3:Y:S01]  /*42c80*/  LDL.LU R2, [R1+0x410] ;  /* 0x0004100001027983 */ /* 0x002ee20000300800 */
[----:B------:R-:W3:Y:S02]  /*42c90*/  LDL.LU R29, [R1+0x414] ;  /* 0x00041400011d7983 */ /* 0x000ee40000300800 */
[----:B------:R-:W3:Y:S02]  /*42ca0*/  LDL.LU R28, [R1+0x440] ;  /* 0x00044000011c7983 */ /* 0x000ee40000300800 */
[----:B------:R-:W3:Y:S01]  /*42cb0*/  LDL.LU R27, [R1+0x444] ;  /* 0x00044400011b7983 */ /* 0x000ee20000300800 */
[----:B------:R-:W3:Y:S01]  /*42cc0*/  LDL.LU R26, [R1+0x450] ;  /* 0x00045000011a7983 */ /* 0x000ee20000300800 */
        /* <DEDUP_REMOVED lines=8> */
[----:B0-----:R-:W-:-:S05]  /*42d50*/  FFMA R20, R4, R20, R6 ;  /* 0x0000001404147223 */ /* 0x001fca0000000006 */
[----:B------:R0:W-:Y:S04]  /*42d60*/  STL [R1+0x940], R20 ;  /* 0x0009401401007387 */ /* 0x0001e80000100800 */
[----:B0-----:R-:W4:Y:S01]  /*42d70*/  LDL.LU R20, [R1+0x44c] ;  /* 0x00044c0001147983 */ /* 0x001f220000300800 */
[----:B--2---:R0:W-:Y:S03]  /*42d80*/  STL [R1+0x508], R3 ;  /* 0x0005080301007387 */ /* 0x0041e60000100800 */
[----:B0-----:R-:W2:Y:S01]  /*42d90*/  LDL.LU R3, [R1+0x458] ;  /* 0x0004580001037983 */ /* 0x001ea20000300800 */
[C---:B---3--:R-:W-:Y:S02]  /*42da0*/  FMUL R6, R4.reuse, R2 ;  /* 0x0000000204067220 */ /* 0x048fe40000400000 */
[----:B------:R-:W-:-:S02]  /*42db0*/  FMUL R29, R4, R29 ;  /* 0x0000001d041d7220 */ /* 0x000fc40000400000 */
[C---:B------:R-:W-:Y:S01]  /*42dc0*/  FMUL R2, R4.reuse, R28 ;  /* 0x0000001c04027220 */ /* 0x040fe20000400000 */
[----:B------:R0:W-:Y:S02]  /*42dd0*/  STL [R1+0x80], R6 ;  /* 0x0000800601007387 */ /* 0x0001e40000100800 */
[----:B------:R-:W-:Y:S02]  /*42de0*/  STL [R1+0x84], R29 ;  /* 0x0000841d01007387 */ /* 0x000fe40000100800 */
[----:B------:R1:W-:Y:S02]  /*42df0*/  STL [R1+0x70], R2 ;  /* 0x0000700201007387 */ /* 0x0003e40000100800 */
[C---:B------:R-:W-:Y:S02]  /*42e00*/  FMUL R26, R4.reuse, R26 ;  /* 0x0000001a041a7220 */ /* 0x040fe40000400000 */
[C---:B0-----:R-:W-:Y:S02]  /*42e10*/  FMUL R6, R4.reuse, R27 ;  /* 0x0000001b04067220 */ /* 0x041fe40000400000 */
[----:B-1----:R-:W-:-:S03]  /*42e20*/  FMUL R2, R4, R11 ;  /* 0x0000000b04027220 */ /* 0x002fc60000400000 */
[----:B------:R0:W-:Y:S02]  /*42e30*/  STL [R1+0x74], R6 ;  /* 0x0000740601007387 */ /* 0x0001e40000100800 */
[C---:B0-----:R-:W-:Y:S02]  /*42e40*/  FMUL R6, R4.reuse, R10 ;  /* 0x0000000a04067220 */ /* 0x041fe40000400000 */
[----:B------:R-:W-:Y:S02]  /*42e50*/  FMUL R4, R4, R9 ;  /* 0x0000000904047220 */ /* 0x000fe40000400000 */
[----:B------:R-:W0:Y:S04]  /*42e60*/  LDS R9, [R18.X16+0x40e00] ;  /* 0x040e000012097984 */ /* 0x000e28000000c800 */
[----:B------:R-:W-:Y:S01]  /*42e70*/  STL [R1+0x60], R26 ;  /* 0x0000601a01007387 */ /* 0x000fe20000100800 */
[----:B------:R-:W-:Y:S02]  /*42e80*/  STL [R1+0x64], R2 ;  /* 0x0000640201007387 */ /* 0x000fe40000100800 */
[----:B------:R1:W-:Y:S02]  /*42e90*/  STL [R1+0xd0], R6 ;  /* 0x0000d00601007387 */ /* 0x0003e40000100800 */
[----:B------:R-:W3:Y:S01]  /*42ea0*/  LDL.64 R10, [R1+0x1068] ;  /* 0x00106800010a7983 */ /* 0x000ee20000100a00 */
[----:B------:R1:W-:Y:S02]  /*42eb0*/  STL [R1+0xd4], R4 ;  /* 0x0000d40401007387 */ /* 0x0003e40000100800 */
[----:B-1----:R-:W-:-:S02]  /*42ec0*/  FMUL R6, R5, R23 ;  /* 0x0000001705067220 */ /* 0x002fc40000400000 */
[C---:B------:R-:W-:Y:S02]  /*42ed0*/  FMUL R4, R5.reuse, R22 ;  /* 0x0000001605047220 */ /* 0x040fe40000400000 */
[----:B------:R-:W-:Y:S01]  /*42ee0*/  FADD R2, -R24, R25 ;  /* 0x0000001918027221 */ /* 0x000fe20000000100 */
[----:B0-----:R0:W-:Y:S01]  /*42ef0*/  STL [R1+0x3314], R9 ;  /* 0x0033140901007387 */ /* 0x0011e20000100800 */
[----:B------:R-:W-:Y:S03]  /*42f00*/  STL [R1+0x3310], R18 ;  /* 0x0033101201007387 */ /* 0x000fe60000100800 */
[----:B0-----:R-:W3:Y:S01]  /*42f10*/  LDL.LU R9, [R1+0x948] ;  /* 0x0009480001097983 */ /* 0x001ee20000300800 */
[----:B------:R0:W-:Y:S02]  /*42f20*/  STL [R1+0x88], R6 ;  /* 0x0000880601007387 */ /* 0x0001e40000100800 */
[----:B------:R-:W-:Y:S02]  /*42f30*/  STL [R1+0x8c], R4 ;  /* 0x00008c0401007387 */ /* 0x000fe40000100800 */
[----:B0-----:R-:W-:-:S05]  /*42f40*/  FMUL R6, R5, R21 ;  /* 0x0000001505067220 */ /* 0x001fca0000400000 */
[----:B------:R0:W-:Y:S02]  /*42f50*/  STL [R1+0x78], R6 ;  /* 0x0000780601007387 */ /* 0x0001e40000100800 */
[C---:B0-----:R-:W-:Y:S02]  /*42f60*/  FMUL R6, R5.reuse, R19 ;  /* 0x0000001305067220 */ /* 0x041fe40000400000 */
[----:B----4-:R-:W-:-:S05]  /*42f70*/  FMUL R4, R5, R20 ;  /* 0x0000001405047220 */ /* 0x010fca0000400000 */
[----:B------:R0:W-:Y:S01]  /*42f80*/  STL [R1+0x7c], R4 ;  /* 0x00007c0401007387 */ /* 0x0001e20000100800 */
[C---:B--2---:R-:W-:Y:S02]  /*42f90*/  FMUL R3, R5.reuse, R3 ;  /* 0x0000000305037220 */ /* 0x044fe40000400000 */
[----:B0-----:R-:W-:-:S03]  /*42fa0*/  FMUL R4, R5, R17 ;  /* 0x0000001105047220 */ /* 0x001fc60000400000 */
[----:B------:R0:W-:Y:S01]  /*42fb0*/  STL [R1+0x68], R3 ;  /* 0x0000680301007387 */ /* 0x0001e20000100800 */
[----:B------:R-:W-:Y:S03]  /*42fc0*/  STL [R1+0x6c], R6 ;  /* 0x00006c0601007387 */ /* 0x000fe60000100800 */
[----:B------:R1:W-:Y:S01]  /*42fd0*/  STL [R1+0xd8], R4 ;  /* 0x0000d80401007387 */ /* 0x0003e20000100800 */
[----:B0-----:R-:W-:-:S05]  /*42fe0*/  FMUL R3, R5, R15 ;  /* 0x0000000f05037220 */ /* 0x001fca0000400000 */
[----:B------:R3:W-:Y:S01]  /*42ff0*/  STL [R1+0xdc], R3 ;  /* 0x0000dc0301007387 */ /* 0x0007e20000100800 */
[----:B------:R-:W2:Y:S02]  /*43000*/  LDL.LU R25, [R1+0x210] ;  /* 0x0002100001197983 */ /* 0x000ea40000300800 */
[----:B------:R-:W-:-:S06]  /*43010*/  FMUL R0, R0, 1.4426950216293334961 ;  /* 0x3fb8aa3b00007820 */ /* 0x000fcc0000400000 */
[----:B------:R-:W0:Y:S01]  /*43020*/  MUFU.EX2 R0, R0 ;  /* 0x0000000000007308 */ /* 0x000e220000000800 */
[----:B------:R-:W-:Y:S02]  /*43030*/  FFMA R14, R5, R14, R7 ;  /* 0x0000000e050e7223 */ /* 0x000fe40000000007 */
[----:B-1----:R-:W-:-:S04]  /*43040*/  IMAD.WIDE R4, R16, 0x2, R12 ;  /* 0x0000000210047825 */ /* 0x002fc800078e020c */
[----:B------:R-:W-:Y:S01]  /*43050*/  FMUL R6, R2, 1.4426950216293334961 ;  /* 0x3fb8aa3b02067820 */ /* 0x000fe20000400000 */
[----:B------:R1:W4:Y:S01]  /*43060*/  LDG.E.U16 R22, [R4.64] ;  /* 0x0000000404167981 */ /* 0x000322000c1e1500 */
[----:B---3--:R-:W-:-:S05]  /*43070*/  IMAD.WIDE R2, R16, 0x2, R10 ;  /* 0x0000000210027825 */ /* 0x008fca00078e020a */
[----:B------:R3:W3:Y:S01]  /*43080*/  LDG.E.U16 R21, [R2.64] ;  /* 0x0000000402157981 */ /* 0x0006e2000c1e1500 */
[----:B0-----:R-:W-:-:S03]  /*43090*/  FFMA R9, R0, R9, R8 ;  /* 0x0000000900097223 */ /* 0x001fc60000000008 */
[----:B--2---:R0:W-:Y:S01]  /*430a0*/  STL [R1+0x3318], R25 ;  /* 0x0033181901007387 */ /* 0x0041e20000100800 */
[----:B------:R-:W-:Y:S02]  /*430b0*/  STL [R1+0x944], R14 ;  /* 0x0009440e01007387 */ /* 0x000fe40000100800 */
[----:B------:R-:W2:Y:S02]  /*430c0*/  LDL R24, [R1+0x8bc] ;  /* 0x0008bc0001187983 */ /* 0x000ea40000100800 */
[----:B------:R-:W2:Y:S01]  /*430d0*/  LDL.64 R12, [R1+0x1058] ;  /* 0x00105800010c7983 */ /* 0x000ea20000100a00 */
[----:B0-----:R-:W2:Y:S01]  /*430e0*/  LDL.LU R25, [R1+0x3a0] ;  /* 0x0003a00001197983 */ /* 0x001ea20000300800 */
[----:B------:R0:W-:Y:S03]  /*430f0*/  STL [R1+0x948], R9 ;  /* 0x0009480901007387 */ /* 0x0001e60000100800 */
[----:B0-----:R-:W2:Y:S01]  /*43100*/  LDL.LU R9, [R1+0x3a4] ;  /* 0x0003a40001097983 */ /* 0x001ea20000300800 */
[----:B------:R-:W2:Y:S02]  /*43110*/  LDL.LU R18, [R1+0x390] ;  /* 0x0003900001127983 */ /* 0x000ea40000300800 */
[----:B------:R-:W2:Y:S02]  /*43120*/  LDL.LU R7, [R1+0x394] ;  /* 0x0003940001077983 */ /* 0x000ea40000300800 */
[----:B------:R-:W2:Y:S01]  /*43130*/  LDL.LU R8, [R1+0x3d0] ;  /* 0x0003d00001087983 */ /* 0x000ea20000300800 */
[----:B------:R-:W2:Y:S01]  /*43140*/  LDL.LU R29, [R1+0x3d4] ;  /* 0x0003d400011d7983 */ /* 0x000ea20000300800 */
[----:B------:R-:W2:Y:S02]  /*43150*/  LDL.LU R28, [R1+0x3f0] ;  /* 0x0003f000011c7983 */ /* 0x000ea40000300800 */
[----:B------:R-:W2:Y:S02]  /*43160*/  LDL.LU R27, [R1+0x3f4] ;  /* 0x0003f400011b7983 */ /* 0x000ea40000300800 */
[----:B-1----:R-:W2:Y:S01]  /*43170*/  LDL.64 R4, [R1+0x1060] ;  /* 0x0010600001047983 */ /* 0x002ea20000100a00 */
[----:B------:R-:W2:Y:S01]  /*43180*/  LDL.LU R11, [R1+0x3a8] ;  /* 0x0003a800010b7983 */ /* 0x000ea20000300800 */
[----:B------:R-:W2:Y:S02]  /*43190*/  LDL.LU R10, [R1+0x3ac] ;  /* 0x0003ac00010a7983 */ /* 0x000ea40000300800 */
[----:B------:R-:W2:Y:S02]  /*431a0*/  LDL.LU R20, [R1+0x398] ;  /* 0x0003980001147983 */ /* 0x000ea40000300800 */
[----:B------:R-:W2:Y:S01]  /*431b0*/  LDL.LU R19, [R1+0x39c] ;  /* 0x00039c0001137983 */ /* 0x000ea20000300800 */
[----:B------:R-:W2:Y:S01]  /*431c0*/  LDL.LU R17, [R1+0x3d8] ;  /* 0x0003d80001117983 */ /* 0x000ea20000300800 */
[----:B------:R-:W2:Y:S02]  /*431d0*/  LDL.LU R15, [R1+0x3dc] ;  /* 0x0003dc00010f7983 */ /* 0x000ea40000300800 */
[----:B------:R-:W2:Y:S02]  /*431e0*/  LDL.LU R14, [R1+0x3f8] ;  /* 0x0003f800010e7983 */ /* 0x000ea40000300800 */
[----:B---3--:R-:W3:Y:S01]  /*431f0*/  LDL.LU R3, [R1+0x3fc] ;  /* 0x0003fc0001037983 */ /* 0x008ee20000300800 */
[----:B------:R-:W3:Y:S01]  /*43200*/  LDL.LU R2, [R1+0x94c] ;  /* 0x00094c0001027983 */ /* 0x000ee20000300800 */
[----:B------:R-:W3:Y:S02]  /*43210*/  LDL.LU R26, [R1+0x214] ;  /* 0x00021400011a7983 */ /* 0x000ee40000300800 */
[----:B------:R-:W3:Y:S02]  /*43220*/  LDL R23, [R1+0x8b8] ;  /* 0x0008b80001177983 */ /* 0x000ee40000100800 */
[----:B----4-:R0:W-:Y:S02]  /*43230*/  STL [R1+0x504], R22 ;  /* 0x0005041601007387 */ /* 0x0101e40000100800 */
[----:B0-----:R-:W4:Y:S01]  /*43240*/  LDL.LU R22, [R1+0x218] ;  /* 0x0002180001167983 */ /* 0x001f220000300800 */
[----:B------:R0:W-:Y:S03]  /*43250*/  STL [R1+0x500], R21 ;  /* 0x0005001501007387 */ /* 0x0001e60000100800 */
[----:B0-----:R-:W4:Y:S01]  /*43260*/  LDL R21, [R1+0x8b4] ;  /* 0x0008b40001157983 */ /* 0x001f220000100800 */
[----:B--2---:R-:W-:-:S05]  /*43270*/  FMUL R25, R0, R25 ;  /* 0x0000001900197220 */ /* 0x004fca0000400000 */
[----:B------:R0:W-:Y:S01]  /*43280*/  STL [R1+0x110], R25 ;  /* 0x0001101901007387 */ /* 0x0001e20000100800 */
[----:B------:R-:W-:-:S03]  /*43290*/  FMUL R9, R0, R9 ;  /* 0x0000000900097220 */ /* 0x000fc60000400000 */
[----:B0-----:R-:W2:Y:S02]  /*432a0*/  LDL.LU R25, [R1+0x3318] ;  /* 0x0033180001197983 */ /* 0x001ea40000300800 */
[----:B------:R0:W-:Y:S02]  /*432b0*/  STL [R1+0x114], R9 ;  /* 0x0001140901007387 */ /* 0x0001e40000100800 */
[----:B0-----:R-:W4:Y:S01]  /*432c0*/  LDL.LU R9, [R1+0x3314] ;  /* 0x0033140001097983 */ /* 0x001f220000300800 */
[----:B------:R-:W0:Y:S01]  /*432d0*/  MUFU.EX2 R6, R6 ;  /* 0x0000000600067308 */ /* 0x000e220000000800 */
[C---:B------:R-:W-:Y:S02]  /*432e0*/  FMUL R18, R0.reuse, R18 ;  /* 0x0000001200127220 */ /* 0x040fe40000400000 */
[C---:B------:R-:W-:Y:S02]  /*432f0*/  FMUL R7, R0.reuse, R7 ;  /* 0x0000000700077220 */ /* 0x040fe40000400000 */
[C---:B------:R-:W-:Y:S01]  /*43300*/  FMUL R8, R0.reuse, R8 ;  /* 0x0000000800087220 */ /* 0x040fe20000400000 */
[----:B------:R1:W-:Y:S01]  /*43310*/  STL [R1+0x100], R18 ;  /* 0x0001001201007387 */ /* 0x0003e20000100800 */
[----:B------:R-:W-:-:S03]  /*43320*/  FMUL R29, R0, R29 ;  /* 0x0000001d001d7220 */ /* 0x000fc60000400000 */
[----:B-1----:R-:W4:Y:S01]  /*43330*/  LDL.LU R18, [R1+0x3310] ;  /* 0x0033100001127983 */ /* 0x002f220000300800 */
[----:B------:R-:W-:Y:S02]  /*43340*/  STL [R1+0x104], R7 ;  /* 0x0001040701007387 */ /* 0x000fe40000100800 */
[----:B------:R1:W-:Y:S02]  /*43350*/  STL [R1+0xf0], R8 ;  /* 0x0000f00801007387 */ /* 0x0003e40000100800 */
[----:B------:R-:W-:Y:S02]  /*43360*/  STL [R1+0xf4], R29 ;  /* 0x0000f41d01007387 */ /* 0x000fe40000100800 */
[C---:B-1----:R-:W-:Y:S02]  /*43370*/  FMUL R8, R0.reuse, R28 ;  /* 0x0000001c00087220 */ /* 0x042fe40000400000 */
[----:B------:R-:W-:-:S03]  /*43380*/  FMUL R0, R0, R27 ;  /* 0x0000001b00007220 */ /* 0x000fc60000400000 */
[----:B------:R0:W-:Y:S02]  /*43390*/  STL [R1+0xe0], R8 ;  /* 0x0000e00801007387 */ /* 0x0001e40000100800 */
[----:B------:R1:W-:Y:S02]  /*433a0*/  STL [R1+0xe4], R0 ;  /* 0x0000e40001007387 */ /* 0x0003e40000100800 */
[C---:B0-----:R-:W-:Y:S02]  /*433b0*/  FMUL R8, R6.reuse, R11 ;  /* 0x0000000b06087220 */ /* 0x041fe40000400000 */
[C---:B-1----:R-:W-:Y:S02]  /*433c0*/  FMUL R0, R6.reuse, R10 ;  /* 0x0000000a06007220 */ /* 0x042fe40000400000 */
[----:B------:R-:W4:Y:S01]  /*433d0*/  LDL.64 R10, [R1+0x1050] ;  /* 0x00105000010a7983 */ /* 0x000f220000100a00 */
[----:B------:R0:W-:Y:S02]  /*433e0*/  STL [R1+0x118], R8 ;  /* 0x0001180801007387 */ /* 0x0001e40000100800 */
[----:B------:R1:W-:Y:S02]  /*433f0*/  STL [R1+0x11c], R0 ;  /* 0x00011c0001007387 */ /* 0x0003e40000100800 */
[----:B------:R-:W-:-:S02]  /*43400*/  FMUL R17, R6, R17 ;  /* 0x0000001106117220 */ /* 0x000fc40000400000 */
[C---:B0-----:R-:W-:Y:S02]  /*43410*/  FMUL R8, R6.reuse, R20 ;  /* 0x0000001406087220 */ /* 0x041fe40000400000 */
[C---:B-1----:R-:W-:Y:S02]  /*43420*/  FMUL R0, R6.reuse, R19 ;  /* 0x0000001306007220 */ /* 0x042fe40000400000 */
[----:B---3--:R-:W-:Y:S01]  /*43430*/  FMUL R3, R6, R3 ;  /* 0x0000000306037220 */ /* 0x008fe20000400000 */
[----:B------:R0:W-:Y:S02]  /*43440*/  STL [R1+0x108], R8 ;  /* 0x0001080801007387 */ /* 0x0001e40000100800 */
[----:B------:R1:W-:Y:S02]  /*43450*/  STL [R1+0x10c], R0 ;  /* 0x00010c0001007387 */ /* 0x0003e40000100800 */
[----:B------:R-:W-:Y:S02]  /*43460*/  STL [R1+0xf8], R17 ;  /* 0x0000f81101007387 */ /* 0x000fe40000100800 */
[----:B------:R-:W-:-:S04]  /*43470*/  IMAD.WIDE R4, R16, 0x2, R4 ;  /* 0x0000000210047825 */ /* 0x000fc800078e0204 */
[C---:B0-----:R-:W-:Y:S02]  /*43480*/  FMUL R8, R6.reuse, R15 ;  /* 0x0000000f06087220 */ /* 0x041fe40000400000 */
[----:B-1----:R-:W-:-:S03]  /*43490*/  FMUL R0, R6, R14 ;  /* 0x0000000e06007220 */ /* 0x002fc60000400000 */
[----:B------:R-:W-:Y:S02]  /*434a0*/  STL [R1+0xfc], R8 ;  /* 0x0000fc0801007387 */ /* 0x000fe40000100800 */
[----:B------:R2:W-:Y:S02]  /*434b0*/  STL [R1+0xe8], R0 ;  /* 0x0000e80001007387 */ /* 0x0005e40000100800 */
[----:B------:R-:W-:Y:S02]  /*434c0*/  STL [R1+0xec], R3 ;  /* 0x0000ec0301007387 */ /* 0x000fe40000100800 */
[----:B--2---:R-:W-:Y:S02]  /*434d0*/  FADD R0, -R24, R25 ;  /* 0x0000001918007221 */ /* 0x004fe40000000100 */
[----:B----4-:R-:W-:Y:S02]  /*434e0*/  FFMA R2, R6, R2, R9 ;  /* 0x0000000206027223 */ /* 0x010fe40000000009 */
[----:B------:R0:W2:Y:S04]  /*434f0*/  LDG.E.U16 R6, [R4.64] ;  /* 0x0000000404067981 */ /* 0x0000a8000c1e1500 */
[----:B------:R1:W-:Y:S01]  /*43500*/  STL [R1+0x94c], R2 ;  /* 0x00094c0201007387 */ /* 0x0003e20000100800 */
[----:B------:R-:W3:Y:S02]  /*43510*/  LDL.LU R25, [R1+0x21c] ;  /* 0x00021c0001197983 */ /* 0x000ee40000300800 */
[----:B------:R-:W3:Y:S02]  /*43520*/  LDL R24, [R1+0x8b0] ;  /* 0x0008b00001187983 */ /* 0x000ee40000100800 */
[----:B------:R-:W4:Y:S01]  /*43530*/  LDL.LU R19, [R1+0x950] ;  /* 0x0009500001137983 */ /* 0x000f220000300800 */
[----:B------:R-:W3:Y:S01]  /*43540*/  LDL.LU R28, [R1+0x380] ;  /* 0x00038000011c7983 */ /* 0x000ee20000300800 */
[----:B------:R-:W3:Y:S02]  /*43550*/  LDL.LU R27, [R1+0x384] ;  /* 0x00038400011b7983 */ /* 0x000ee40000300800 */
[----:B-1----:R-:W-:Y:S01]  /*43560*/  IMAD.WIDE R2, R16, 0x2, R12 ;  /* 0x0000000210027825 */ /* 0x002fe200078e020c */
[----:B------:R-:W4:Y:S04]  /*43570*/  LDS R7, [R18.X16+0x41000] ;  /* 0x0410000012077984 */ /* 0x000f28000000c800 */
[----:B------:R1:W3:Y:S01]  /*43580*/  LDG.E.U16 R20, [R2.64] ;  /* 0x0000000402147981 */ /* 0x0002e2000c1e1500 */
[----:B0-----:R-:W-:-:S02]  /*43590*/  FADD R4, -R23, R26 ;  /* 0x0000001a17047221 */ /* 0x001fc40000000100 */
[----:B------:R-:W3:Y:S02]  /*435a0*/  LDL.LU R26, [R1+0x3b0] ;  /* 0x0003b000011a7983 */ /* 0x000ee40000300800 */
[----:B------:R-:W3:Y:S01]  /*435b0*/  LDL.LU R13, [R1+0x3b4] ;  /* 0x0003b400010d7983 */ /* 0x000ee20000300800 */
[----:B------:R-:W3:Y:S01]  /*435c0*/  LDL.LU R12, [R1+0x3e0] ;  /* 0x0003e000010c7983 */ /* 0x000ee20000300800 */
[----:B------:R-:W-:-:S03]  /*435d0*/  FMUL R0, R0, 1.4426950216293334961 ;  /* 0x3fb8aa3b00007820 */ /* 0x000fc60000400000 */
[----:B------:R-:W-:Y:S04]  /*435e0*/  LDS R5, [R18.X16+0x41200] ;  /* 0x0412000012057984 */ /* 0x000fe8000000c800 */
[----:B------:R-:W-:Y:S01]  /*435f0*/  LDS R8, [R18.X16+0x41400] ;  /* 0x0414000012087984 */ /* 0x000fe2000000c800 */
[----:B-1----:R-:W-:-:S03]  /*43600*/  IMAD.WIDE R2, R16, 0x2, R10 ;  /* 0x0000000210027825 */ /* 0x002fc600078e020a */
[----:B------:R-:W3:Y:S04]  /*43610*/  LDL.LU R11, [R1+0x3e4] ;  /* 0x0003e400010b7983 */ /* 0x000ee80000300800 */
[----:B------:R0:W3:Y:S01]  /*43620*/  LDG.E.U16 R29, [R2.64] ;  /* 0x00000004021d7981 */ /* 0x0000e2000c1e1500 */
[----:B------:R-:W3:Y:S02]  /*43630*/  LDL.LU R10, [R1+0x400] ;  /* 0x00040000010a7983 */ /* 0x000ee40000300800 */
[----:B------:R-:W3:Y:S01]  /*43640*/  LDL.LU R9, [R1+0x404] ;  /* 0x0004040001097983 */ /* 0x000ee20000300800 */
[----:B------:R-:W4:Y:S01]  /*43650*/  MUFU.EX2 R0, R0 ;  /* 0x0000000000007308 */ /* 0x000f220000000800 */
[----:B------:R-:W3:Y:S01]  /*43660*/  LDL.LU R17, [R1+0x3ec] ;  /* 0x0003ec0001117983 */ /* 0x000ee20000300800 */
[----:B------:R-:W3:Y:S02]  /*43670*/  LDL.LU R15, [R1+0x408] ;  /* 0x00040800010f7983 */ /* 0x000ee40000300800 */
[----:B------:R-:W3:Y:S02]  /*43680*/  LDL.LU R14, [R1+0x40c] ;  /* 0x00040c00010e7983 */ /* 0x000ee40000300800 */
[----:B0-----:R-:W-:Y:S01]  /*43690*/  FADD R3, -R21, R22 ;  /* 0x0000001615037221 */ /* 0x001fe20000000100 */
[----:B--2---:R0:W-:Y:S01]  /*436a0*/  STL [R1+0x4fc], R6 ;  /* 0x0004fc0601007387 */ /* 0x0041e20000100800 */
[----:B----4-:R-:W-:-:S03]  /*436b0*/  FFMA R19, R0, R19, R7 ;  /* 0x0000001300137223 */ /* 0x010fc60000000007 */
[----:B0-----:R-:W2:Y:S01]  /*436c0*/  LDL.LU R6, [R1+0x954] ;  /* 0x0009540001067983 */ /* 0x001ea20000300800 */
[----:B------:R-:W4:Y:S02]  /*436d0*/  LDL.LU R23, [R1+0x388] ;  /* 0x0003880001177983 */ /* 0x000f240000300800 */
[----:B------:R-:W2:Y:S02]  /*436e0*/  LDL.LU R22, [R1+0x38c] ;  /* 0x00038c0001167983 */ /* 0x000ea40000300800 */
[----:B------:R-:W2:Y:S01]  /*436f0*/  LDL.LU R21, [R1+0x3b8] ;  /* 0x0003b80001157983 */ /* 0x000ea20000300800 */
[----:B------:R-:W-:Y:S01]  /*43700*/  STL [R1+0x950], R19 ;  /* 0x0009501301007387 */ /* 0x000fe20000100800 */
[----:B---3--:R0:W-:Y:S03]  /*43710*/  STL [R1+0x4f8], R20 ;  /* 0x0004f81401007387 */ /* 0x0081e60000100800 */
[----:B0-----:R-:W3:Y:S01]  /*43720*/  LDL.LU R20, [R1+0x3bc] ;  /* 0x0003bc0001147983 */ /* 0x001ee20000300800 */
[----:B------:R-:W3:Y:S02]  /*43730*/  LDL.LU R19, [R1+0x3e8] ;  /* 0x0003e80001137983 */ /* 0x000ee40000300800 */
[----:B------:R-:W-:-:S02]  /*43740*/  FMUL R7, R0, R28 ;  /* 0x0000001c00077220 */ /* 0x000fc40000400000 */
[----:B------:R-:W-:Y:S02]  /*43750*/  FMUL R2, R4, 1.4426950216293334961 ;  /* 0x3fb8aa3b04027820 */ /* 0x000fe40000400000 */
[C---:B------:R-:W-:Y:S02]  /*43760*/  FMUL R27, R0.reuse, R27 ;  /* 0x0000001b001b7220 */ /* 0x040fe40000400000 */
[----:B------:R-:W-:Y:S02]  /*43770*/  FMUL R4, R3, 1.4426950216293334961 ;  /* 0x3fb8aa3b03047820 */ /* 0x000fe40000400000 */
[C---:B------:R-:W-:Y:S01]  /*43780*/  FMUL R3, R0.reuse, R26 ;  /* 0x0000001a00037220 */ /* 0x040fe20000400000 */
[----:B------:R0:W-:Y:S01]  /*43790*/  STL [R1+0x140], R7 ;  /* 0x0001400701007387 */ /* 0x0001e20000100800 */
[----:B------:R-:W-:Y:S02]  /*437a0*/  STL [R1+0x144], R27 ;  /* 0x0001441b01007387 */ /* 0x000fe40000100800 */
[----:B------:R-:W-:-:S02]  /*437b0*/  FMUL R12, R0, R12 ;  /* 0x0000000c000c7220 */ /* 0x000fc40000400000 */
[C---:B0-----:R-:W-:Y:S01]  /*437c0*/  FMUL R7, R0.reuse, R13 ;  /* 0x0000000d00077220 */ /* 0x041fe20000400000 */
[----:B------:R-:W-:Y:S01]  /*437d0*/  STL [R1+0x4f4], R29 ;  /* 0x0004f41d01007387 */ /* 0x000fe20000100800 */
[----:B------:R0:W-:Y:S03]  /*437e0*/  STL [R1+0x130], R3 ;  /* 0x0001300301007387 */ /* 0x0001e60000100800 */
[----:B------:R1:W-:Y:S01]  /*437f0*/  STL [R1+0x134], R7 ;  /* 0x0001340701007387 */ /* 0x0003e20000100800 */
[C---:B0-----:R-:W-:Y:S02]  /*43800*/  FMUL R3, R0.reuse, R11 ;  /* 0x0000000b00037220 */ /* 0x041fe40000400000 */
[C---:B-1----:R-:W-:Y:S02]  /*43810*/  FMUL R7, R0.reuse, R10 ;  /* 0x0000000a00077220 */ /* 0x042fe40000400000 */
[----:B------:R-:W-:-:S02]  /*43820*/  FMUL R0, R0, R9 ;  /* 0x0000000900007220 */ /* 0x000fc40000400000 */
[----:B------:R-:W0:Y:S01]  /*43830*/  LDS R9, [R18.X16+0x41600] ;  /* 0x0416000012097984 */ /* 0x000e22000000c800 */
[----:B------:R-:W4:Y:S03]  /*43840*/  MUFU.EX2 R2, R2 ;  /* 0x0000000200027308 */ /* 0x000f260000000800 */
[----:B------:R1:W-:Y:S01]  /*43850*/  STL [R1+0x120], R12 ;  /* 0x0001200c01007387 */ /* 0x0003e20000100800 */
[----:B------:R-:W-:Y:S02]  /*43860*/  STL [R1+0x124], R3 ;  /* 0x0001240301007387 */ /* 0x000fe40000100800 */
[----:B------:R-:W-:Y:S01]  /*43870*/  STL [R1+0x150], R7 ;  /* 0x0001500701007387 */ /* 0x000fe20000100800 */
[----:B-1----:R-:W3:Y:S01]  /*43880*/  LDL.64 R12, [R1+0x1048] ;  /* 0x00104800010c7983 */ /* 0x002ee20000100a00 */
[----:B------:R1:W-:Y:S02]  /*43890*/  STL [R1+0x154], R0 ;  /* 0x0001540001007387 */ /* 0x0003e40000100800 */
[----:B------:R-:W3:Y:S01]  /*438a0*/  LDL.64 R10, [R1+0x1040] ;  /* 0x00104000010a7983 */ /* 0x000ee20000100a00 */
[----:B-1----:R2:W1:Y:S01]  /*438b0*/  MUFU.EX2 R0, R4 ;  /* 0x0000000400007308 */ /* 0x0024620000000800 */
[----:B0-----:R4:W-:Y:S01]  /*438c0*/  STL [R1+0x3304], R9 ;  /* 0x0033040901007387 */ /* 0x0019e20000100800 */
[----:B------:R-:W-:-:S02]  /*438d0*/  FADD R3, -R24, R25 ;  /* 0x0000001918037221 */ /* 0x000fc40000000100 */
[C---:B----4-:R-:W-:Y:S02]  /*438e0*/  FMUL R9, R2.reuse, R23 ;  /* 0x0000001702097220 */ /* 0x050fe40000400000 */
[C---:B--2---:R-:W-:Y:S02]  /*438f0*/  FMUL R4, R2.reuse, R22 ;  /* 0x0000001602047220 */ /* 0x044fe40000400000 */
[C---:B------:R-:W-:Y:S01]  /*43900*/  FMUL R7, R2.reuse, R21 ;  /* 0x0000001502077220 */ /* 0x040fe20000400000 */
[----:B------:R3:W-:Y:S02]  /*43910*/  STL [R1+0x148], R9 ;  /* 0x0001480901007387 */ /* 0x0007e40000100800 */
[----:B------:R0:W-:Y:S02]  /*43920*/  STL [R1+0x14c], R4 ;  /* 0x00014c0401007387 */ /* 0x0001e40000100800 */
[----:B------:R2:W-:Y:S02]  /*43930*/  STL [R1+0x138], R7 ;  /* 0x0001380701007387 */ /* 0x0005e40000100800 */
[----:B---3--:R-:W-:-:S02]  /*43940*/  FMUL R9, R2, R20 ;  /* 0x0000001402097220 */ /* 0x008fc40000400000 */
[C---:B0-----:R-:W-:Y:S02]  /*43950*/  FMUL R4, R2.reuse, R19 ;  /* 0x0000001302047220 */ /* 0x041fe40000400000 */
[C---:B--2---:R-:W-:Y:S01]  /*43960*/  FMUL R7, R2.reuse, R17 ;  /* 0x0000001102077220 */ /* 0x044fe20000400000 */
[----:B------:R0:W-:Y:S02]  /*43970*/  STL [R1+0x13c], R9 ;  /* 0x00013c0901007387 */ /* 0x0001e40000100800 */
[----:B------:R2:W-:Y:S02]  /*43980*/  STL [R1+0x128], R4 ;  /* 0x0001280401007387 */ /* 0x0005e40000100800 */
[----:B------:R3:W-:Y:S02]  /*43990*/  STL [R1+0x12c], R7 ;  /* 0x00012c0701007387 */ /* 0x0007e40000100800 */
[C---:B0-----:R-:W-:Y:S02]  /*439a0*/  FMUL R9, R2.reuse, R15 ;  /* 0x0000000f02097220 */ /* 0x041fe40000400000 */
[C---:B--2---:R-:W-:Y:S01]  /*439b0*/  FMUL R4, R2.reuse, R14 ;  /* 0x0000000e02047220 */ /* 0x044fe20000400000 */
[----:B---3--:R-:W1:Y:S02]  /*439c0*/  LDL.LU R7, [R1+0x958] ;  /* 0x0009580001077983 */ /* 0x008e640000300800 */
[----:B------:R-:W-:Y:S02]  /*439d0*/  STL [R1+0x158], R9 ;  /* 0x0001580901007387 */ /* 0x000fe40000100800 */
[----:B------:R0:W-:Y:S01]  /*439e0*/  STL [R1+0x15c], R4 ;  /* 0x00015c0401007387 */ /* 0x0001e20000100800 */
[----:B------:R-:W2:Y:S02]  /*439f0*/  LDL.LU R24, [R1+0x220] ;  /* 0x0002200001187983 */ /* 0x000ea40000300800 */
[----:B------:R-:W-:Y:S01]  /*43a00*/  FFMA R6, R2, R6, R5 ;  /* 0x0000000602067223 */ /* 0x000fe20000000005 */
[----:B--2---:R-:W-:Y:S01]  /*43a10*/  STL [R1+0x3308], R24 ;  /* 0x0033081801007387 */ /* 0x004fe20000100800 */
[----:B------:R-:W2:Y:S02]  /*43a20*/  LDL R23, [R1+0x8ac] ;  /* 0x0008ac0001177983 */ /* 0x000ea40000100800 */
[----:B0-----:R-:W-:-:S04]  /*43a30*/  IMAD.WIDE R4, R16, 0x2, R12 ;  /* 0x0000000210047825 */ /* 0x001fc800078e020c */
[----:B------:R0:W-:Y:S02]  /*43a40*/  STL [R1+0x954], R6 ;  /* 0x0009540601007387 */ /* 0x0001e40000100800 */
[----:B-1----:R-:W-:Y:S01]  /*43a50*/  FFMA R7, R0, R7, R8 ;  /* 0x0000000700077223 */ /* 0x002fe20000000008 */
[----:B------:R1:W3:Y:S01]  /*43a60*/  LDG.E.U16 R26, [R4.64] ;  /* 0x00000004041a7981 */ /* 0x0002e2000c1e1500 */
[----:B0-----:R-:W-:Y:S02]  /*43a70*/  FMUL R6, R3, 1.4426950216293334961 ;  /* 0x3fb8aa3b03067820 */ /* 0x001fe40000400000 */
[----:B------:R-:W-:-:S05]  /*43a80*/  IMAD.WIDE R2, R16, 0x2, R10 ;  /* 0x0000000210027825 */ /* 0x000fca00078e020a */
[----:B------:R0:W4:Y:S04]  /*43a90*/  LDG.E.U16 R25, [R2.64] ;  /* 0x0000000402197981 */ /* 0x000128000c1e1500 */
[----:B--2---:R-:W-:Y:S01]  /*43aa0*/  STL [R1+0x330c], R23 ;  /* 0x00330c1701007387 */ /* 0x004fe20000100800 */
[----:B------:R-:W2:Y:S02]  /*43ab0*/  LDL.64 R12, [R1+0x1038] ;  /* 0x00103800010c7983 */ /* 0x000ea40000100a00 */
[----:B------:R-:W2:Y:S02]  /*43ac0*/  LDL.LU R14, [R1+0x378] ;  /* 0x00037800010e7983 */ /* 0x000ea40000300800 */
[----:B-1----:R-:W2:Y:S01]  /*43ad0*/  LDL.LU R5, [R1+0x37c] ;  /* 0x00037c0001057983 */ /* 0x002ea20000300800 */
[----:B------:R-:W2:Y:S01]  /*43ae0*/  LDL.LU R4, [R1+0x95c] ;  /* 0x00095c0001047983 */ /* 0x000ea20000300800 */
[----:B------:R-:W2:Y:S02]  /*43af0*/  LDL.64 R10, [R1+0x1030] ;  /* 0x00103000010a7983 */ /* 0x000ea40000100a00 */
[----:B------:R1:W-:Y:S02]  /*43b00*/  STL [R1+0x958], R7 ;  /* 0x0009580701007387 */ /* 0x0003e40000100800 */
[----:B-1----:R-:W2:Y:S01]  /*43b10*/  LDL.LU R7, [R1+0x360] ;  /* 0x0003600001077983 */ /* 0x002ea20000300800 */
        /* <DEDUP_REMOVED lines=11> */
[----:B0-----:R-:W2:Y:S01]  /*43bd0*/  LDL.LU R3, [R1+0x1e8] ;  /* 0x0001e80001037983 */ /* 0x001ea20000300800 */
[----:B------:R-:W2:Y:S02]  /*43be0*/  LDL.LU R2, [R1+0x1ec] ;  /* 0x0001ec0001027983 */ /* 0x000ea40000300800 */
[----:B------:R-:W2:Y:S02]  /*43bf0*/  LDL.LU R22, [R1+0x224] ;  /* 0x0002240001167983 */ /* 0x000ea40000300800 */
[----:B------:R-:W2:Y:S01]  /*43c00*/  LDL R21, [R1+0x8a8] ;  /* 0x0008a80001157983 */ /* 0x000ea20000100800 */
[----:B---3--:R0:W-:Y:S04]  /*43c10*/  STL [R1+0x4f0], R26 ;  /* 0x0004f01a01007387 */ /* 0x0081e80000100800 */
[----:B0-----:R-:W2:Y:S01]  /*43c20*/  LDL.LU R26, [R1+0x228] ;  /* 0x00022800011a7983 */ /* 0x001ea20000300800 */
[----:B----4-:R0:W-:Y:S03]  /*43c30*/  STL [R1+0x4ec], R25 ;  /* 0x0004ec1901007387 */ /* 0x0101e60000100800 */
[----:B0-----:R-:W2:Y:S02]  /*43c40*/  LDL R25, [R1+0x8a4] ;  /* 0x0008a40001197983 */ /* 0x001ea40000100800 */
[----:B--2---:R-:W-:-:S02]  /*43c50*/  FMUL R7, R0, R7 ;  /* 0x0000000700077220 */ /* 0x004fc40000400000 */
[C---:B------:R-:W-:Y:S02]  /*43c60*/  FMUL R23, R0.reuse, R23 ;  /* 0x0000001700177220 */ /* 0x040fe40000400000 */
[C---:B------:R-:W-:Y:S02]  /*43c70*/  FMUL R24, R0.reuse, R24 ;  /* 0x0000001800187220 */ /* 0x040fe40000400000 */
[C---:B------:R-:W-:Y:S01]  /*43c80*/  FMUL R9, R0.reuse, R9 ;  /* 0x0000000900097220 */ /* 0x040fe20000400000 */
[----:B------:R-:W-:Y:S01]  /*43c90*/  STL [R1+0x190], R7 ;  /* 0x0001900701007387 */ /* 0x000fe20000100800 */
[----:B------:R0:W-:Y:S01]  /*43ca0*/  STL [R1+0x194], R23 ;  /* 0x0001941701007387 */ /* 0x0001e20000100800 */
[----:B------:R-:W1:Y:S01]  /*43cb0*/  MUFU.EX2 R6, R6 ;  /* 0x0000000600067308 */ /* 0x000e620000000800 */
[C---:B------:R-:W-:Y:S02]  /*43cc0*/  FMUL R8, R0.reuse, R8 ;  /* 0x0000000800087220 */ /* 0x040fe40000400000 */
[----:B------:R-:W-:-:S02]  /*43cd0*/  FMUL R29, R0, R29 ;  /* 0x0000001d001d7220 */ /* 0x000fc40000400000 */
[----:B------:R-:W-:Y:S01]  /*43ce0*/  FMUL R28, R0, R28 ;  /* 0x0000001c001c7220 */ /* 0x000fe20000400000 */
[----:B------:R-:W2:Y:S04]  /*43cf0*/  LDS R7, [R18.X16+0x41800] ;  /* 0x0418000012077984 */ /* 0x000ea8000000c800 */
[----:B0-----:R-:W4:Y:S01]  /*43d00*/  LDL.LU R23, [R1+0x330c] ;  /* 0x00330c0001177983 */ /* 0x001f220000300800 */
[----:B------:R0:W-:Y:S03]  /*43d10*/  STL [R1+0x180], R24 ;  /* 0x0001801801007387 */ /* 0x0001e60000100800 */
[----:B0-----:R-:W4:Y:S01]  /*43d20*/  LDL.LU R24, [R1+0x3308] ;  /* 0x0033080001187983 */ /* 0x001f220000300800 */
[----:B------:R0:W-:Y:S03]  /*43d30*/  STL [R1+0x184], R9 ;  /* 0x0001840901007387 */ /* 0x0001e60000100800 */
[----:B0-----:R-:W2:Y:S01]  /*43d40*/  LDL.LU R9, [R1+0x3304] ;  /* 0x0033040001097983 */ /* 0x001ea20000300800 */
[----:B------:R0:W-:Y:S02]  /*43d50*/  STL [R1+0x170], R8 ;  /* 0x0001700801007387 */ /* 0x0001e40000100800 */
[----:B------:R-:W-:Y:S02]  /*43d60*/  STL [R1+0x174], R29 ;  /* 0x0001741d01007387 */ /* 0x000fe40000100800 */
[----:B------:R-:W-:Y:S02]  /*43d70*/  STL [R1+0x160], R28 ;  /* 0x0001601c01007387 */ /* 0x000fe40000100800 */
[----:B-1----:R-:W-:-:S02]  /*43d80*/  FMUL R20, R6, R20 ;  /* 0x0000001406147220 */ /* 0x002fc40000400000 */
[----:B------:R-:W-:Y:S02]  /*43d90*/  FMUL R19, R6, R19 ;  /* 0x0000001306137220 */ /* 0x000fe40000400000 */
[----:B0-----:R-:W-:-:S05]  /*43da0*/  FMUL R8, R0, R27 ;  /* 0x0000001b00087220 */ /* 0x001fca0000400000 */
[----:B------:R0:W-:Y:S01]  /*43db0*/  STL [R1+0x164], R8 ;  /* 0x0001640801007387 */ /* 0x0001e20000100800 */
[----:B------:R-:W-:Y:S02]  /*43dc0*/  STL [R1+0x198], R20 ;  /* 0x0001981401007387 */ /* 0x000fe40000100800 */
[----:B------:R-:W-:Y:S02]  /*43dd0*/  STL [R1+0x19c], R19 ;  /* 0x00019c1301007387 */ /* 0x000fe40000100800 */
[C---:B0-----:R-:W-:Y:S02]  /*43de0*/  FMUL R8, R6.reuse, R17 ;  /* 0x0000001106087220 */ /* 0x041fe40000400000 */
[C---:B------:R-:W-:Y:S02]  /*43df0*/  FMUL R17, R6.reuse, R15 ;  /* 0x0000000f06117220 */ /* 0x040fe40000400000 */
[C---:B------:R-:W-:Y:S02]  /*43e00*/  FMUL R15, R6.reuse, R3 ;  /* 0x00000003060f7220 */ /* 0x040fe40000400000 */
[C---:B------:R-:W-:Y:S01]  /*43e10*/  FMUL R3, R6.reuse, R14 ;  /* 0x0000000e06037220 */ /* 0x040fe20000400000 */
[----:B------:R0:W-:Y:S01]  /*43e20*/  STL [R1+0x188], R8 ;  /* 0x0001880801007387 */ /* 0x0001e20000100800 */
[----:B------:R-:W-:Y:S02]  /*43e30*/  STL [R1+0x18c], R17 ;  /* 0x00018c1101007387 */ /* 0x000fe40000100800 */
[----:B------:R-:W-:Y:S02]  /*43e40*/  STL [R1+0x178], R15 ;  /* 0x0001780f01007387 */ /* 0x000fe40000100800 */
[----:B0-----:R-:W-:-:S02]  /*43e50*/  FMUL R8, R6, R2 ;  /* 0x0000000206087220 */ /* 0x001fc40000400000 */
[----:B------:R-:W-:-:S03]  /*43e60*/  FMUL R2, R6, R5 ;  /* 0x0000000506027220 */ /* 0x000fc60000400000 */
[----:B------:R-:W-:Y:S01]  /*43e70*/  STL [R1+0x17c], R8 ;  /* 0x00017c0801007387 */ /* 0x000fe20000100800 */
[----:B------:R-:W-:Y:S02]  /*43e80*/  STL [R1+0x168], R3 ;  /* 0x0001680301007387 */ /* 0x000fe40000100800 */
[----:B------:R-:W0:Y:S04]  /*43e90*/  LDS R8, [R18.X16+0x41a00] ;  /* 0x041a000012087984 */ /* 0x000e28000000c800 */
[----:B----4-:R-:W-:Y:S02]  /*43ea0*/  FADD R0, -R23, R24 ;  /* 0x0000001817007221 */ /* 0x010fe40000000100 */
[----:B--2---:R-:W-:Y:S02]  /*43eb0*/  FFMA R4, R6, R4, R9 ;  /* 0x0000000406047223 */ /* 0x004fe40000000009 */
[----:B------:R-:W-:Y:S01]  /*43ec0*/  FMUL R0, R0, 1.4426950216293334961 ;  /* 0x3fb8aa3b00007820 */ /* 0x000fe20000400000 */
[----:B------:R-:W1:Y:S04]  /*43ed0*/  LDS R6, [R18.X16+0x41c00] ;  /* 0x041c000012067984 */ /* 0x000e68000000c800 */
[----:B------:R2:W-:Y:S01]  /*43ee0*/  STL [R1+0x95c], R4 ;  /* 0x00095c0401007387 */ /* 0x0005e20000100800 */
[----:B------:R4:W-:Y:S02]  /*43ef0*/  STL [R1+0x16c], R2 ;  /* 0x00016c0201007387 */ /* 0x0009e40000100800 */
[----:B------:R-:W3:Y:S02]  /*43f00*/  LDL.LU R24, [R1+0x22c] ;  /* 0x00022c0001187983 */ /* 0x000ee40000300800 */
[----:B------:R-:W3:Y:S02]  /*43f10*/  LDL R23, [R1+0x8a0] ;  /* 0x0008a00001177983 */ /* 0x000ee40000100800 */
[----:B--2---:R-:W-:-:S05]  /*43f20*/  IMAD.WIDE R4, R16, 0x2, R12 ;  /* 0x0000000210047825 */ /* 0x004fca00078e020c */
[----:B------:R2:W3:Y:S04]  /*43f30*/  LDG.E.U16 R14, [R4.64] ;  /* 0x00000004040e7981 */ /* 0x0004e8000c1e1500 */
[----:B--2---:R-:W2:Y:S01]  /*43f40*/  LDL.LU R4, [R1+0x960] ;  /* 0x0009600001047983 */ /* 0x004ea20000300800 */
[----:B----4-:R-:W-:-:S05]  /*43f50*/  IMAD.WIDE R2, R16, 0x2, R10 ;  /* 0x0000000210027825 */ /* 0x010fca00078e020a */
[----:B------:R4:W3:Y:S01]  /*43f60*/  LDG.E.U16 R13, [R2.64] ;  /* 0x00000004020d7981 */ /* 0x0008e2000c1e1500 */
[----:B------:R-:W2:Y:S01]  /*43f70*/  MUFU.EX2 R0, R0 ;  /* 0x0000000000007308 */ /* 0x000ea20000000800 */
[----:B----4-:R-:W-:Y:S02]  /*43f80*/  FADD R2, -R21, R22 ;  /* 0x0000001615027221 */ /* 0x010fe40000000100 */
[----:B------:R-:W4:Y:S01]  /*43f90*/  LDL.LU R22, [R1+0x240] ;  /* 0x0002400001167983 */ /* 0x000f220000300800 */
[----:B------:R-:W4:Y:S02]  /*43fa0*/  LDL R21, [R1+0x89c] ;  /* 0x00089c0001157983 */ /* 0x000f240000100800 */
[----:B------:R-:W4:Y:S02]  /*43fb0*/  LDL.LU R29, [R1+0x434] ;  /* 0x00043400011d7983 */ /* 0x000f240000300800 */
[----:B------:R-:W4:Y:S02]  /*43fc0*/  LDL.LU R28, [R1+0x420] ;  /* 0x00042000011c7983 */ /* 0x000f240000300800 */
[----:B------:R-:W-:Y:S01]  /*43fd0*/  FADD R3, -R25, R26 ;  /* 0x0000001a19037221 */ /* 0x000fe20000000100 */
[----:B------:R-:W4:Y:S01]  /*43fe0*/  LDL.LU R27, [R1+0x424] ;  /* 0x00042400011b7983 */ /* 0x000f220000300800 */
[----:B------:R-:W4:Y:S02]  /*43ff0*/  LDL.LU R26, [R1+0x2c0] ;  /* 0x0002c000011a7983 */ /* 0x000f240000300800 */
[----:B------:R-:W4:Y:S02]  /*44000*/  LDL.LU R25, [R1+0x2c4] ;  /* 0x0002c40001197983 */ /* 0x000f240000300800 */
[----:B------:R-:W4:Y:S01]  /*44010*/  LDL.LU R11, [R1+0x230] ;  /* 0x00023000010b7983 */ /* 0x000f220000300800 */
[----:B------:R-:W4:Y:S01]  /*44020*/  LDL.LU R10, [R1+0x234] ;  /* 0x00023400010a7983 */ /* 0x000f220000300800 */
[----:B------:R-:W4:Y:S02]  /*44030*/  LDL.LU R12, [R1+0x238] ;  /* 0x00023800010c7983 */ /* 0x000f240000300800 */
[----:B------:R-:W4:Y:S02]  /*44040*/  LDL.LU R9, [R1+0x23c] ;  /* 0x00023c0001097983 */ /* 0x000f240000300800 */
[----:B------:R-:W0:Y:S02]  /*44050*/  LDL.LU R5, [R1+0x964] ;  /* 0x0009640001057983 */ /* 0x000e240000300800 */
[----:B--2---:R-:W-:-:S02]  /*44060*/  FFMA R4, R0, R4, R7 ;  /* 0x0000000400047223 */ /* 0x004fc40000000007 */
[----:B------:R-:W2:Y:S01]  /*44070*/  LDL.LU R7, [R1+0x430] ;  /* 0x0004300001077983 */ /* 0x000ea20000300800 */
[----:B------:R-:W2:Y:S02]  /*44080*/  LDL.LU R20, [R1+0x438] ;  /* 0x0004380001147983 */ /* 0x000ea40000300800 */
[----:B------:R-:W2:Y:S02]  /*44090*/  LDL.LU R19, [R1+0x43c] ;  /* 0x00043c0001137983 */ /* 0x000ea40000300800 */
[----:B------:R-:W-:Y:S01]  /*440a0*/  STL [R1+0x960], R4 ;  /* 0x0009600401007387 */ /* 0x000fe20000100800 */
[----:B------:R-:W2:Y:S01]  /*440b0*/  LDL.LU R17, [R1+0x428] ;  /* 0x0004280001117983 */ /* 0x000ea20000300800 */
[----:B------:R-:W2:Y:S02]  /*440c0*/  LDL.LU R15, [R1+0x42c] ;  /* 0x00042c00010f7983 */ /* 0x000ea40000300800 */
[----:B---3--:R3:W-:Y:S02]  /*440d0*/  STL [R1+0x4e8], R14 ;  /* 0x0004e80e01007387 */ /* 0x0087e40000100800 */
[----:B---3--:R-:W3:Y:S01]  /*440e0*/  LDL.LU R14, [R1+0x2c8] ;  /* 0x0002c800010e7983 */ /* 0x008ee20000300800 */
[----:B------:R1:W-:Y:S03]  /*440f0*/  STL [R1+0x4e4], R13 ;  /* 0x0004e40d01007387 */ /* 0x0003e60000100800 */
[----:B-1----:R-:W3:Y:S01]  /*44100*/  LDL.LU R13, [R1+0x2cc] ;  /* 0x0002cc00010d7983 */ /* 0x002ee20000300800 */
[----:B------:R-:W-:-:S02]  /*44110*/  FMUL R2, R2, 1.4426950216293334961 ;  /* 0x3fb8aa3b02027820 */ /* 0x000fc40000400000 */
[----:B------:R-:W-:Y:S02]  /*44120*/  FMUL R4, R3, 1.4426950216293334961 ;  /* 0x3fb8aa3b03047820 */ /* 0x000fe40000400000 */
[C---:B----4-:R-:W-:Y:S02]  /*44130*/  FMUL R29, R0.reuse, R29 ;  /* 0x0000001d001d7220 */ /* 0x050fe40000400000 */
[C---:B------:R-:W-:Y:S01]  /*44140*/  FMUL R3, R0.reuse, R28 ;  /* 0x0000001c00037220 */ /* 0x040fe20000400000 */
[----:B------:R-:W1:Y:S01]  /*44150*/  MUFU.EX2 R2, R2 ;  /* 0x0000000200027308 */ /* 0x000e620000000800 */
[----:B------:R-:W-:Y:S02]  /*44160*/  FMUL R26, R0, R26 ;  /* 0x0000001a001a7220 */ /* 0x000fe40000400000 */
[----:B-1----:R-:W-:Y:S02]  /*44170*/  FMUL R12, R2, R12 ;  /* 0x0000000c020c7220 */ /* 0x002fe40000400000 */
[----:B--2---:R-:W-:-:S05]  /*44180*/  FMUL R7, R0, R7 ;  /* 0x0000000700077220 */ /* 0x004fca0000400000 */
[----:B------:R1:W-:Y:S01]  /*44190*/  STL [R1+0x1a0], R7 ;  /* 0x0001a00701007387 */ /* 0x0003e20000100800 */
[----:B------:R-:W-:Y:S02]  /*441a0*/  STL [R1+0x1a4], R29 ;  /* 0x0001a41d01007387 */ /* 0x000fe40000100800 */
[----:B------:R2:W-:Y:S02]  /*441b0*/  STL [R1+0x1e0], R3 ;  /* 0x0001e00301007387 */ /* 0x0005e40000100800 */
[C---:B-1----:R-:W-:Y:S02]  /*441c0*/  FMUL R7, R0.reuse, R27 ;  /* 0x0000001b00077220 */ /* 0x042fe40000400000 */
[----:B--2---:R-:W-:-:S03]  /*441d0*/  FMUL R3, R0, R25 ;  /* 0x0000001900037220 */ /* 0x004fc60000400000 */
[----:B------:R1:W-:Y:S01]  /*441e0*/  STL [R1+0x1e4], R7 ;  /* 0x0001e40701007387 */ /* 0x0003e20000100800 */
[----:B------:R-:W-:Y:S02]  /*441f0*/  STL [R1+0x1d0], R26 ;  /* 0x0001d01a01007387 */ /* 0x000fe40000100800 */
[----:B------:R2:W-:Y:S02]  /*44200*/  STL [R1+0x1d4], R3 ;  /* 0x0001d40301007387 */ /* 0x0005e40000100800 */
[C---:B-1----:R-:W-:Y:S02]  /*44210*/  FMUL R7, R0.reuse, R11 ;  /* 0x0000000b00077220 */ /* 0x042fe40000400000 */
[----:B------:R-:W-:-:S03]  /*44220*/  FMUL R0, R0, R10 ;  /* 0x0000000a00007220 */ /* 0x000fc60000400000 */
[----:B------:R-:W-:Y:S01]  /*44230*/  STL [R1+0x1c0], R7 ;  /* 0x0001c00701007387 */ /* 0x000fe20000100800 */
[----:B------:R-:W4:Y:S02]  /*44240*/  LDL.64 R10, [R1+0x1028] ;  /* 0x00102800010a7983 */ /* 0x000f240000100a00 */
[----:B------:R1:W-:Y:S02]  /*44250*/  STL [R1+0x1c4], R0 ;  /* 0x0001c40001007387 */ /* 0x0003e40000100800 */
[C---:B------:R-:W-:Y:S02]  /*44260*/  FMUL R19, R2.reuse, R19 ;  /* 0x0000001302137220 */ /* 0x040fe40000400000 */
[C---:B------:R-:W-:Y:S02]  /*44270*/  FMUL R17, R2.reuse, R17 ;  /* 0x0000001102117220 */ /* 0x040fe40000400000 */
[----:B---3--:R-:W-:Y:S02]  /*44280*/  FMUL R13, R2, R13 ;  /* 0x0000000d020d7220 */ /* 0x008fe40000400000 */
[----:B--2---:R-:W-:-:S02]  /*44290*/  FADD R3, -R23, R24 ;  /* 0x0000001817037221 */ /* 0x004fc40000000100 */
[C---:B0-----:R-:W-:Y:S01]  /*442a0*/  FFMA R5, R2.reuse, R5, R8 ;  /* 0x0000000502057223 */ /* 0x041fe20000000008 */
[----:B------:R-:W-:Y:S04]  /*442b0*/  LDS R7, [R18.X16+0x41e00] ;  /* 0x041e000012077984 */ /* 0x000fe8000000c800 */
[----:B------:R-:W-:Y:S01]  /*442c0*/  LDS R8, [R18.X16+0x42000] ;  /* 0x0420000012087984 */ /* 0x000fe2000000c800 */
[----:B-1----:R0:W1:Y:S02]  /*442d0*/  MUFU.EX2 R0, R4 ;  /* 0x0000000400007308 */ /* 0x0020640000000800 */
[----:B0-----:R-:W-:-:S05]  /*442e0*/  FMUL R4, R2, R20 ;  /* 0x0000001402047220 */ /* 0x001fca0000400000 */
[----:B------:R0:W-:Y:S01]  /*442f0*/  STL [R1+0x1a8], R4 ;  /* 0x0001a80401007387 */ /* 0x0001e20000100800 */
[----:B------:R-:W-:Y:S02]  /*44300*/  STL [R1+0x1ac], R19 ;  /* 0x0001ac1301007387 */ /* 0x000fe40000100800 */
[----:B------:R-:W2:Y:S02]  /*44310*/  LDL.LU R26, [R1+0x244] ;  /* 0x00024400011a7983 */ /* 0x000ea40000300800 */
[----:B------:R-:W-:Y:S01]  /*44320*/  STL [R1+0x1e8], R17 ;  /* 0x0001e81101007387 */ /* 0x000fe20000100800 */
[----:B------:R-:W2:Y:S01]  /*44330*/  LDL R25, [R1+0x890] ;  /* 0x0008900001197983 */ /* 0x000ea20000100800 */
[----:B0-----:R-:W-:-:S05]  /*44340*/  FMUL R4, R2, R15 ;  /* 0x0000000f02047220 */ /* 0x001fca0000400000 */
[----:B------:R0:W-:Y:S02]  /*44350*/  STL [R1+0x1ec], R4 ;  /* 0x0001ec0401007387 */ /* 0x0001e40000100800 */
[----:B0-----:R-:W-:-:S05]  /*44360*/  FMUL R4, R2, R14 ;  /* 0x0000000e02047220 */ /* 0x001fca0000400000 */
[----:B------:R0:W-:Y:S01]  /*44370*/  STL [R1+0x1d8], R4 ;  /* 0x0001d80401007387 */ /* 0x0001e20000100800 */
[----:B------:R-:W-:Y:S02]  /*44380*/  STL [R1+0x1dc], R13 ;  /* 0x0001dc0d01007387 */ /* 0x000fe40000100800 */
[----:B------:R3:W-:Y:S02]  /*44390*/  STL [R1+0x1c8], R12 ;  /* 0x0001c80c01007387 */ /* 0x0007e40000100800 */
[----:B------:R-:W1:Y:S02]  /*443a0*/  LDL.LU R19, [R1+0x968] ;  /* 0x0009680001137983 */ /* 0x000e640000300800 */
[----:B0-----:R-:W-:-:S05]  /*443b0*/  FMUL R4, R2, R9 ;  /* 0x0000000902047220 */ /* 0x001fca0000400000 */
[----:B------:R0:W-:Y:S01]  /*443c0*/  STL [R1+0x1cc], R4 ;  /* 0x0001cc0401007387 */ /* 0x0001e20000100800 */
[----:B------:R0:W-:Y:S02]  /*443d0*/  STL [R1+0x964], R5 ;  /* 0x0009640501007387 */ /* 0x0001e40000100800 */
[----:B------:R-:W2:Y:S02]  /*443e0*/  LDL.LU R15, [R1+0x30c] ;  /* 0x00030c00010f7983 */ /* 0x000ea40000300800 */
[----:B------:R-:W2:Y:S01]  /*443f0*/  LDL.LU R14, [R1+0x96c] ;  /* 0x00096c00010e7983 */ /* 0x000ea20000300800 */
[----:B---3--:R-:W3:Y:S01]  /*44400*/  LDL.64 R12, [R1+0x1020] ;  /* 0x00102000010c7983 */ /* 0x008ee20000100a00 */
[----:B0-----:R-:W-:Y:S02]  /*44410*/  FMUL R4, R3, 1.4426950216293334961 ;  /* 0x3fb8aa3b03047820 */ /* 0x001fe40000400000 */
[----:B------:R-:W-:Y:S02]  /*44420*/  FADD R5, -R21, R22 ;  /* 0x0000001615057221 */ /* 0x000fe40000000100 */
[----:B----4-:R-:W-:-:S06]  /*44430*/  IMAD.WIDE R2, R16, 0x2, R10 ;  /* 0x0000000210027825 */ /* 0x010fcc00078e020a */
[----:B------:R0:W4:Y:S04]  /*44440*/  LDG.E.U16 R3, [R2.64] ;  /* 0x0000000402037981 */ /* 0x000128000c1e1500 */
        /* <DEDUP_REMOVED lines=8> */
[----:B-1----:R-:W-:-:S02]  /*444d0*/  FFMA R19, R0, R19, R6 ;  /* 0x0000001300137223 */ /* 0x002fc40000000006 */
[----:B------:R-:W2:Y:S01]  /*444e0*/  LDL.LU R6, [R1+0x340] ;  /* 0x0003400001067983 */ /* 0x000ea20000300800 */
[----:B------:R-:W3:Y:S02]  /*444f0*/  LDL.LU R24, [R1+0x348] ;  /* 0x0003480001187983 */ /* 0x000ee40000300800 */
[----:B------:R-:W3:Y:S02]  /*44500*/  LDL.LU R23, [R1+0x34c] ;  /* 0x00034c0001177983 */ /* 0x000ee40000300800 */
[----:B------:R0:W-:Y:S01]  /*44510*/  STL [R1+0x968], R19 ;  /* 0x0009681301007387 */ /* 0x0001e20000100800 */
[----:B------:R-:W3:Y:S01]  /*44520*/  LDL.LU R22, [R1+0x338] ;  /* 0x0003380001167983 */ /* 0x000ee20000300800 */
[----:B------:R-:W3:Y:S02]  /*44530*/  LDL.LU R21, [R1+0x33c] ;  /* 0x00033c0001157983 */ /* 0x000ee40000300800 */
[----:B------:R-:W3:Y:S01]  /*44540*/  LDL.LU R20, [R1+0x318] ;  /* 0x0003180001147983 */ /* 0x000ee20000300800 */
[----:B0-----:R-:W3:Y:S01]  /*44550*/  LDL.LU R19, [R1+0x31c] ;  /* 0x00031c0001137983 */ /* 0x001ee20000300800 */
[----:B------:R-:W3:Y:S03]  /*44560*/  MUFU.EX2 R4, R4 ;  /* 0x0000000400047308 */ /* 0x000ee60000000800 */
[----:B----4-:R0:W-:Y:S02]  /*44570*/  STL [R1+0x4e0], R3 ;  /* 0x0004e00301007387 */ /* 0x0101e40000100800 */
[----:B0-----:R-:W-:-:S02]  /*44580*/  FMUL R3, R5, 1.4426950216293334961 ;  /* 0x3fb8aa3b05037820 */ /* 0x001fc40000400000 */
[C---:B--2---:R-:W-:Y:S02]  /*44590*/  FMUL R5, R0.reuse, R6 ;  /* 0x0000000600057220 */ /* 0x044fe40000400000 */
[C---:B------:R-:W-:Y:S02]  /*445a0*/  FMUL R6, R0.reuse, R2 ;  /* 0x0000000200067220 */ /* 0x040fe40000400000 */
[C---:B------:R-:W-:Y:S01]  /*445b0*/  FMUL R2, R0.reuse, R29 ;  /* 0x0000001d00027220 */ /* 0x040fe20000400000 */
[----:B------:R0:W-:Y:S02]  /*445c0*/  STL [R1+0x1b0], R5 ;  /* 0x0001b00501007387 */ /* 0x0001e40000100800 */
[----:B------:R1:W-:Y:S02]  /*445d0*/  STL [R1+0x1b4], R6 ;  /* 0x0001b40601007387 */ /* 0x0003e40000100800 */
[----:B------:R2:W-:Y:S02]  /*445e0*/  STL [R1+0x290], R2 ;  /* 0x0002900201007387 */ /* 0x0005e40000100800 */
[----:B0-----:R-:W-:-:S02]  /*445f0*/  FMUL R5, R0, R28 ;  /* 0x0000001c00057220 */ /* 0x001fc40000400000 */
[C---:B-1----:R-:W-:Y:S02]  /*44600*/  FMUL R6, R0.reuse, R27 ;  /* 0x0000001b00067220 */ /* 0x042fe40000400000 */
[C---:B--2---:R-:W-:Y:S01]  /*44610*/  FMUL R2, R0.reuse, R11 ;  /* 0x0000000b00027220 */ /* 0x044fe20000400000 */
[----:B------:R0:W-:Y:S02]  /*44620*/  STL [R1+0x294], R5 ;  /* 0x0002940501007387 */ /* 0x0001e40000100800 */
[C---:B0-----:R-:W-:Y:S02]  /*44630*/  FMUL R5, R0.reuse, R10 ;  /* 0x0000000a00057220 */ /* 0x041fe40000400000 */
[----:B------:R-:W-:Y:S02]  /*44640*/  FMUL R0, R0, R9 ;  /* 0x0000000900007220 */ /* 0x000fe40000400000 */
[----:B------:R-:W0:Y:S04]  /*44650*/  LDS R9, [R18.X16+0x42200] ;  /* 0x0422000012097984 */ /* 0x000e28000000c800 */
[----:B------:R-:W-:Y:S01]  /*44660*/  STL [R1+0x280], R6 ;  /* 0x0002800601007387 */ /* 0x000fe20000100800 */
[----:B------:R-:W-:Y:S02]  /*44670*/  STL [R1+0x284], R2 ;  /* 0x0002840201007387 */ /* 0x000fe40000100800 */
[----:B------:R3:W-:Y:S02]  /*44680*/  STL [R1+0x270], R5 ;  /* 0x0002700501007387 */ /* 0x0007e40000100800 */
[----:B------:R-:W2:Y:S01]  /*44690*/  LDL.64 R10, [R1+0x1018] ;  /* 0x00101800010a7983 */ /* 0x000ea20000100a00 */
[----:B------:R1:W-:Y:S01]  /*446a0*/  STL [R1+0x274], R0 ;  /* 0x0002740001007387 */ /* 0x0003e20000100800 */
[C---:B---3--:R-:W-:Y:S01]  /*446b0*/  FMUL R5, R4.reuse, R24 ;  /* 0x0000001804057220 */ /* 0x048fe20000400000 */
[----:B-1----:R1:W3:Y:S01]  /*446c0*/  MUFU.EX2 R0, R3 ;  /* 0x0000000300007308 */ /* 0x0022e20000000800 */
[----:B------:R-:W-:-:S02]  /*446d0*/  FMUL R6, R4, R22 ;  /* 0x0000001604067220 */ /* 0x000fc40000400000 */
[C---:B-1----:R-:W-:Y:S01]  /*446e0*/  FMUL R3, R4.reuse, R23 ;  /* 0x0000001704037220 */ /* 0x042fe20000400000 */
[----:B0-----:R0:W-:Y:S01]  /*446f0*/  STL [R1+0x32fc], R9 ;  /* 0x0032fc0901007387 */ /* 0x0011e20000100800 */
[----:B------:R-:W-:Y:S03]  /*44700*/  STL [R1+0x32f8], R18 ;  /* 0x0032f81201007387 */ /* 0x000fe60000100800 */
[----:B0-----:R-:W3:Y:S01]  /*44710*/  LDL.LU R9, [R1+0x970] ;  /* 0x0009700001097983 */ /* 0x001ee20000300800 */
[----:B------:R0:W-:Y:S02]  /*44720*/  STL [R1+0x1b8], R5 ;  /* 0x0001b80501007387 */ /* 0x0001e40000100800 */
[----:B------:R1:W-:Y:S02]  /*44730*/  STL [R1+0x1bc], R3 ;  /* 0x0001bc0301007387 */ /* 0x0003e40000100800 */
[----:B------:R4:W-:Y:S02]  /*44740*/  STL [R1+0x298], R6 ;  /* 0x0002980601007387 */ /* 0x0009e40000100800 */
[----:B0-----:R-:W-:-:S02]  /*44750*/  FMUL R5, R4, R21 ;  /* 0x0000001504057220 */ /* 0x001fc40000400000 */
[C---:B-1----:R-:W-:Y:S02]  /*44760*/  FMUL R3, R4.reuse, R20 ;  /* 0x0000001404037220 */ /* 0x042fe40000400000 */
[C---:B----4-:R-:W-:Y:S01]  /*44770*/  FMUL R6, R4.reuse, R19 ;  /* 0x0000001304067220 */ /* 0x050fe20000400000 */
[----:B------:R0:W-:Y:S02]  /*44780*/  STL [R1+0x29c], R5 ;  /* 0x00029c0501007387 */ /* 0x0001e40000100800 */
[----:B------:R1:W-:Y:S02]  /*44790*/  STL [R1+0x288], R3 ;  /* 0x0002880301007387 */ /* 0x0003e40000100800 */
[----:B------:R4:W-:Y:S02]  /*447a0*/  STL [R1+0x28c], R6 ;  /* 0x00028c0601007387 */ /* 0x0009e40000100800 */
[C---:B0-----:R-:W-:Y:S02]  /*447b0*/  FMUL R5, R4.reuse, R17 ;  /* 0x0000001104057220 */ /* 0x041fe40000400000 */
[----:B-1----:R-:W-:-:S03]  /*447c0*/  FMUL R3, R4, R15 ;  /* 0x0000000f04037220 */ /* 0x002fc60000400000 */
[----:B------:R0:W-:Y:S02]  /*447d0*/  STL [R1+0x278], R5 ;  /* 0x0002780501007387 */ /* 0x0001e40000100800 */
[----:B------:R2:W-:Y:S02]  /*447e0*/  STL [R1+0x27c], R3 ;  /* 0x00027c0301007387 */ /* 0x0005e40000100800 */
[----:B------:R-:W3:Y:S02]  /*447f0*/  LDL.LU R24, [R1+0x8e0] ;  /* 0x0008e00001187983 */ /* 0x000ee40000300800 */
[----:B------:R-:W-:Y:S02]  /*44800*/  FADD R2, -R25, R26 ;  /* 0x0000001a19027221 */ /* 0x000fe40000000100 */
[----:B------:R-:W-:Y:S02]  /*44810*/  FFMA R14, R4, R14, R7 ;  /* 0x0000000e040e7223 */ /* 0x000fe40000000007 */
[----:B----4-:R-:W-:-:S02]  /*44820*/  FMUL R6, R2, 1.4426950216293334961 ;  /* 0x3fb8aa3b02067820 */ /* 0x010fc40000400000 */
[----:B0-----:R-:W-:-:S05]  /*44830*/  IMAD.WIDE R4, R16, 0x2, R12 ;  /* 0x0000000210047825 */ /* 0x001fca00078e020c */
[----:B------:R0:W4:Y:S01]  /*44840*/  LDG.E.U16 R22, [R4.64] ;  /* 0x0000000404167981 */ /* 0x000122000c1e1500 */
[----:B--2---:R-:W-:-:S05]  /*44850*/  IMAD.WIDE R2, R16, 0x2, R10 ;  /* 0x0000000210027825 */ /* 0x004fca00078e020a */
[----:B------:R1:W2:Y:S01]  /*44860*/  LDG.E.U16 R21, [R2.64] ;  /* 0x0000000402157981 */ /* 0x0002a2000c1e1500 */
[----:B---3--:R-:W-:-:S03]  /*44870*/  FFMA R9, R0, R9, R8 ;  /* 0x0000000900097223 */ /* 0x008fc60000000008 */
[----:B------:R3:W-:Y:S01]  /*44880*/  STL [R1+0x3300], R24 ;  /* 0x0033001801007387 */ /* 0x0007e20000100800 */
[----:B------:R-:W-:Y:S02]  /*44890*/  STL [R1+0x96c], R14 ;  /* 0x00096c0e01007387 */ /* 0x000fe40000100800 */
[----:B------:R-:W2:Y:S02]  /*448a0*/  LDL R23, [R1+0x888] ;  /* 0x0008880001177983 */ /* 0x000ea40000100800 */
[----:B------:R-:W2:Y:S01]  /*448b0*/  LDL.64 R12, [R1+0x1008] ;  /* 0x00100800010c7983 */ /* 0x000ea20000100a00 */
[----:B---3--:R-:W3:Y:S01]  /*448c0*/  LDL.LU R24, [R1+0x2f0] ;  /* 0x0002f00001187983 */ /* 0x008ee20000300800 */
[----:B------:R0:W-:Y:S03]  /*448d0*/  STL [R1+0x970], R9 ;  /* 0x0009700901007387 */ /* 0x0001e60000100800 */
[----:B0-----:R-:W3:Y:S01]  /*448e0*/  LDL.LU R9, [R1+0x2f4] ;  /* 0x0002f40001097983 */ /* 0x001ee20000300800 */
[----:B------:R-:W3:Y:S02]  /*448f0*/  LDL.LU R18, [R1+0x2e0] ;  /* 0x0002e00001127983 */ /* 0x000ee40000300800 */
[----:B------:R-:W3:Y:S02]  /*44900*/  LDL.LU R7, [R1+0x2e4] ;  /* 0x0002e40001077983 */ /* 0x000ee40000300800 */
[----:B------:R-:W3:Y:S01]  /*44910*/  LDL.LU R8, [R1+0x2d0] ;  /* 0x0002d00001087983 */ /* 0x000ee20000300800 */
[----:B------:R-:W3:Y:S01]  /*44920*/  LDL.LU R29, [R1+0x2d4] ;  /* 0x0002d400011d7983 */ /* 0x000ee20000300800 */
[----:B------:R-:W3:Y:S02]  /*44930*/  LDL.LU R28, [R1+0x2b0] ;  /* 0x0002b000011c7983 */ /* 0x000ee40000300800 */
[----:B------:R-:W3:Y:S02]  /*44940*/  LDL.LU R27, [R1+0x2b4] ;  /* 0x0002b400011b7983 */ /* 0x000ee40000300800 */
[----:B------:R-:W3:Y:S01]  /*44950*/  LDL.64 R4, [R1+0x1010] ;  /* 0x0010100001047983 */ /* 0x000ee20000100a00 */
[----:B------:R-:W3:Y:S01]  /*44960*/  LDL.LU R11, [R1+0x2f8] ;  /* 0x0002f800010b7983 */ /* 0x000ee20000300800 */
[----:B------:R-:W3:Y:S02]  /*44970*/  LDL.LU R10, [R1+0x2fc] ;  /* 0x0002fc00010a7983 */ /* 0x000ee40000300800 */
[----:B------:R-:W3:Y:S02]  /*44980*/  LDL.LU R20, [R1+0x2e8] ;  /* 0x0002e80001147983 */ /* 0x000ee40000300800 */
[----:B------:R-:W3:Y:S01]  /*44990*/  LDL.LU R19, [R1+0x2ec] ;  /* 0x0002ec0001137983 */ /* 0x000ee20000300800 */
[----:B------:R-:W3:Y:S01]  /*449a0*/  LDL.LU R17, [R1+0x2d8] ;  /* 0x0002d80001117983 */ /* 0x000ee20000300800 */
[----:B------:R-:W3:Y:S02]  /*449b0*/  LDL.LU R15, [R1+0x2dc] ;  /* 0x0002dc00010f7983 */ /* 0x000ee40000300800 */
[----:B------:R-:W3:Y:S02]  /*449c0*/  LDL.LU R14, [R1+0x2b8] ;  /* 0x0002b800010e7983 */ /* 0x000ee40000300800 */
[----:B-1----:R-:W3:Y:S01]  /*449d0*/  LDL.LU R3, [R1+0x2bc] ;  /* 0x0002bc0001037983 */ /* 0x002ee20000300800 */
[----:B------:R-:W3:Y:S01]  /*449e0*/  LDL.LU R2, [R1+0x974] ;  /* 0x0009740001027983 */ /* 0x000ee20000300800 */
[----:B------:R-:W3:Y:S02]  /*449f0*/  LDL.LU R26, [R1+0x8e4] ;  /* 0x0008e400011a7983 */ /* 0x000ee40000300800 */
[----:B------:R-:W3:Y:S02]  /*44a00*/  LDL R25, [R1+0x880] ;  /* 0x0008800001197983 */ /* 0x000ee40000100800 */
[----:B----4-:R0:W-:Y:S02]  /*44a10*/  STL [R1+0x4dc], R22 ;  /* 0x0004dc1601007387 */ /* 0x0101e40000100800 */
[----:B0-----:R-:W4:Y:S04]  /*44a20*/  LDL.LU R22, [R1+0x8e8] ;  /* 0x0008e80001167983 */ /* 0x001f280000300800 */
[----:B--2---:R0:W-:Y:S04]  /*44a30*/  STL [R1+0x4d8], R21 ;  /* 0x0004d81501007387 */ /* 0x0041e80000100800 */
[----:B0-----:R-:W4:Y:S01]  /*44a40*/  LDL R21, [R1+0x878] ;  /* 0x0008780001157983 */ /* 0x001f220000100800 */
[----:B---3--:R-:W-:-:S05]  /*44a50*/  FMUL R24, R0, R24 ;  /* 0x0000001800187220 */ /* 0x008fca0000400000 */
[----:B------:R0:W-:Y:S01]  /*44a60*/  STL [R1+0x260], R24 ;  /* 0x0002601801007387 */ /* 0x0001e20000100800 */
[----:B------:R-:W-:-:S03]  /*44a70*/  FMUL R9, R0, R9 ;  /* 0x0000000900097220 */ /* 0x000fc60000400000 */
[----:B0-----:R-:W2:Y:S02]  /*44a80*/  LDL.LU R24, [R1+0x3300] ;  /* 0x0033000001187983 */ /* 0x001ea40000300800 */
[----:B------:R0:W-:Y:S02]  /*44a90*/  STL [R1+0x264], R9 ;  /* 0x0002640901007387 */ /* 0x0001e40000100800 */
[----:B0-----:R-:W3:Y:S01]  /*44aa0*/  LDL.LU R9, [R1+0x32fc] ;  /* 0x0032fc0001097983 */ /* 0x001ee20000300800 */
[C---:B------:R-:W-:Y:S01]  /*44ab0*/  FMUL R18, R0.reuse, R18 ;  /* 0x0000001200127220 */ /* 0x040fe20000400000 */
[----:B------:R-:W0:Y:S04]  /*44ac0*/  MUFU.EX2 R6, R6 ;  /* 0x0000000600067308 */ /* 0x000e280000000800 */
[----:B------:R1:W-:Y:S01]  /*44ad0*/  STL [R1+0x250], R18 ;  /* 0x0002501201007387 */ /* 0x0003e20000100800 */
[----:B------:R-:W-:-:S02]  /*44ae0*/  FMUL R7, R0, R7 ;  /* 0x0000000700077220 */ /* 0x000fc40000400000 */
[C---:B------:R-:W-:Y:S01]  /*44af0*/  FMUL R8, R0.reuse, R8 ;  /* 0x0000000800087220 */ /* 0x040fe20000400000 */
[----:B-1----:R-:W4:Y:S02]  /*44b00*/  LDL.LU R18, [R1+0x32f8] ;  /* 0x0032f80001127983 */ /* 0x002f240000300800 */
[----:B------:R-:W-:Y:S02]  /*44b10*/  STL [R1+0x254], R7 ;  /* 0x0002540701007387 */ /* 0x000fe40000100800 */
[C---:B------:R-:W-:Y:S02]  /*44b20*/  FMUL R29, R0.reuse, R29 ;  /* 0x0000001d001d7220 */ /* 0x040fe40000400000 */
[----:B------:R1:W-:Y:S03]  /*44b30*/  STL [R1+0x240], R8 ;  /* 0x0002400801007387 */ /* 0x0003e60000100800 */
[----:B------:R-:W-:Y:S01]  /*44b40*/  STL [R1+0x244], R29 ;  /* 0x0002441d01007387 */ /* 0x000fe20000100800 */
[----:B-1----:R-:W-:-:S02]  /*44b50*/  FMUL R8, R0, R28 ;  /* 0x0000001c00087220 */ /* 0x002fc40000400000 */
        /* <DEDUP_REMOVED lines=11> */
[C---:B------:R-:W-:Y:S01]  /*44c10*/  FMUL R3, R6.reuse, R3 ;  /* 0x0000000306037220 */ /* 0x040fe20000400000 */
[----:B------:R0:W-:Y:S02]  /*44c20*/  STL [R1+0x258], R8 ;  /* 0x0002580801007387 */ /* 0x0001e40000100800 */
[----:B------:R1:W-:Y:S02]  /*44c30*/  STL [R1+0x25c], R0 ;  /* 0x00025c0001007387 */ /* 0x0003e40000100800 */
[----:B------:R-:W-:Y:S02]  /*44c40*/  STL [R1+0x248], R17 ;  /* 0x0002481101007387 */ /* 0x000fe40000100800 */
[----:B0-----:R-:W-:-:S02]  /*44c50*/  FMUL R8, R6, R15 ;  /* 0x0000000f06087220 */ /* 0x001fc40000400000 */
[----:B-1----:R-:W-:-:S03]  /*44c60*/  FMUL R0, R6, R14 ;  /* 0x0000000e06007220 */ /* 0x002fc60000400000 */
[----:B------:R-:W-:Y:S02]  /*44c70*/  STL [R1+0x24c], R8 ;  /* 0x00024c0801007387 */ /* 0x000fe40000100800 */
[----:B------:R2:W-:Y:S02]  /*44c80*/  STL [R1+0x238], R0 ;  /* 0x0002380001007387 */ /* 0x0005e40000100800 */
[----:B------:R-:W-:Y:S02]  /*44c90*/  STL [R1+0x23c], R3 ;  /* 0x00023c0301007387 */ /* 0x000fe40000100800 */
[----:B------:R-:W-:-:S05]  /*44ca0*/  IMAD.WIDE R4, R16, 0x2, R4 ;  /* 0x0000000210047825 */ /* 0x000fca00078e0204 */
[----:B------:R0:W4:Y:S01]  /*44cb0*/  LDG.E.U16 R19, [R4.64] ;  /* 0x0000000404137981 */ /* 0x000122000c1e1500 */
[----:B--2---:R-:W-:Y:S02]  /*44cc0*/  FADD R0, -R23, R24 ;  /* 0x0000001817007221 */ /* 0x004fe40000000100 */
[----:B---3--:R-:W-:-:S05]  /*44cd0*/  FFMA R2, R6, R2, R9 ;  /* 0x0000000206027223 */ /* 0x008fca0000000009 */
[----:B------:R1:W-:Y:S01]  /*44ce0*/  STL [R1+0x974], R2 ;  /* 0x0009740201007387 */ /* 0x0003e20000100800 */
[----:B------:R-:W3:Y:S02]  /*44cf0*/  LDL.LU R24, [R1+0x8ec] ;  /* 0x0008ec0001187983 */ /* 0x000ee40000300800 */
[----:B------:R-:W3:Y:S02]  /*44d00*/  LDL R23, [R1+0x874] ;  /* 0x0008740001177983 */ /* 0x000ee40000100800 */
[----:B------:R-:W3:Y:S01]  /*44d10*/  LDL.LU R9, [R1+0x978] ;  /* 0x0009780001097983 */ /* 0x000ee20000300800 */
[----:B----4-:R-:W3:Y:S01]  /*44d20*/  LDS R7, [R18.X16+0x42400] ;  /* 0x0424000012077984 */ /* 0x010ee2000000c800 */
[----:B-1----:R-:W-:-:S04]  /*44d30*/  IMAD.WIDE R2, R16, 0x2, R12 ;  /* 0x0000000210027825 */ /* 0x002fc800078e020c */
[----:B------:R-:W-:Y:S01]  /*44d40*/  FMUL R0, R0, 1.4426950216293334961 ;  /* 0x3fb8aa3b00007820 */ /* 0x000fe20000400000 */
[----:B------:R-:W4:Y:S04]  /*44d50*/  LDL.LU R28, [R1+0x5b0] ;  /* 0x0005b000011c7983 */ /* 0x000f280000300800 */
[----:B------:R1:W3:Y:S01]  /*44d60*/  LDG.E.U16 R15, [R2.64] ;  /* 0x00000004020f7981 */ /* 0x0002e2000c1e1500 */
[----:B------:R-:W3:Y:S02]  /*44d70*/  LDL.LU R27, [R1+0x5b4] ;  /* 0x0005b400011b7983 */ /* 0x000ee40000300800 */
[----:B0-----:R-:W-:Y:S01]  /*44d80*/  FADD R4, -R25, R26 ;  /* 0x0000001a19047221 */ /* 0x001fe20000000100 */
[----:B------:R-:W0:Y:S01]  /*44d90*/  LDS R5, [R18.X16+0x42600] ;  /* 0x0426000012057984 */ /* 0x000e22000000c800 */
[----:B------:R-:W3:Y:S03]  /*44da0*/  MUFU.EX2 R0, R0 ;  /* 0x0000000000007308 */ /* 0x000ee60000000800 */
[----:B------:R-:W3:Y:S01]  /*44db0*/  LDL.LU R26, [R1+0x5a0] ;  /* 0x0005a000011a7983 */ /* 0x000ee20000300800 */
[----:B------:R-:W3:Y:S02]  /*44dc0*/  LDL.LU R25, [R1+0x5a4] ;  /* 0x0005a40001197983 */ /* 0x000ee40000300800 */
[----:B------:R-:W3:Y:S02]  /*44dd0*/  LDL.LU R13, [R1+0x320] ;  /* 0x00032000010d7983 */ /* 0x000ee40000300800 */
[----:B------:R-:W3:Y:S01]  /*44de0*/  LDL.LU R12, [R1+0x324] ;  /* 0x00032400010c7983 */ /* 0x000ee20000300800 */
[----:B------:R-:W0:Y:S01]  /*44df0*/  LDS R8, [R18.X16+0x42800] ;  /* 0x0428000012087984 */ /* 0x000e22000000c800 */
[----:B-1----:R-:W-:-:S03]  /*44e00*/  IMAD.WIDE R2, R16, 0x2, R10 ;  /* 0x0000000210027825 */ /* 0x002fc600078e020a */
[----:B------:R-:W3:Y:S04]  /*44e10*/  LDL.LU R11, [R1+0x2a0] ;  /* 0x0002a000010b7983 */ /* 0x000ee80000300800 */
[----:B------:R1:W3:Y:S01]  /*44e20*/  LDG.E.U16 R29, [R2.64] ;  /* 0x00000004021d7981 */ /* 0x0002e2000c1e1500 */
[----:B------:R-:W3:Y:S02]  /*44e30*/  LDL.LU R10, [R1+0x2a4] ;  /* 0x0002a400010a7983 */ /* 0x000ee40000300800 */
[----:B------:R-:W3:Y:S02]  /*44e40*/  LDL.LU R17, [R1+0x32c] ;  /* 0x00032c0001117983 */ /* 0x000ee40000300800 */
[----:B------:R-:W3:Y:S01]  /*44e50*/  LDL.LU R14, [R1+0x2ac] ;  /* 0x0002ac00010e7983 */ /* 0x000ee20000300800 */
[----:B------:R-:W0:Y:S01]  /*44e60*/  LDL.LU R6, [R1+0x97c] ;  /* 0x00097c0001067983 */ /* 0x000e220000300800 */
[----:B-1----:R-:W-:-:S03]  /*44e70*/  FADD R3, -R21, R22 ;  /* 0x0000001615037221 */ /* 0x002fc60000000100 */
[----:B------:R-:W3:Y:S01]  /*44e80*/  LDL.LU R22, [R1+0x5b8] ;  /* 0x0005b80001167983 */ /* 0x000ee20000300800 */
[----:B------:R-:W3:Y:S02]  /*44e90*/  LDL.LU R21, [R1+0x5bc] ;  /* 0x0005bc0001157983 */ /* 0x000ee40000300800 */
[----:B------:R-:W3:Y:S02]  /*44ea0*/  LDL.LU R20, [R1+0x5a8] ;  /* 0x0005a80001147983 */ /* 0x000ee40000300800 */
[----:B---3--:R-:W-:-:S05]  /*44eb0*/  FFMA R9, R0, R9, R7 ;  /* 0x0000000900097223 */ /* 0x008fca0000000007 */
[----:B------:R1:W-:Y:S01]  /*44ec0*/  STL [R1+0x978], R9 ;  /* 0x0009780901007387 */ /* 0x0003e20000100800 */
[----:B------:R3:W-:Y:S03]  /*44ed0*/  STL [R1+0x4d4], R19 ;  /* 0x0004d41301007387 */ /* 0x0007e60000100800 */
[----:B-1----:R-:W2:Y:S01]  /*44ee0*/  LDL.LU R9, [R1+0x5ac] ;  /* 0x0005ac0001097983 */ /* 0x002ea20000300800 */
[----:B------:R-:W-:Y:S02]  /*44ef0*/  FMUL R2, R4, 1.4426950216293334961 ;  /* 0x3fb8aa3b04027820 */ /* 0x000fe40000400000 */
[C---:B----4-:R-:W-:Y:S02]  /*44f00*/  FMUL R7, R0.reuse, R28 ;  /* 0x0000001c00077220 */ /* 0x050fe40000400000 */
[----:B---3--:R-:W3:Y:S01]  /*44f10*/  LDL.LU R19, [R1+0x328] ;  /* 0x0003280001137983 */ /* 0x008ee20000300800 */
[----:B------:R1:W-:Y:S01]  /*44f20*/  STL [R1+0x4d0], R15 ;  /* 0x0004d00f01007387 */ /* 0x0003e20000100800 */
[----:B------:R-:W-:-:S02]  /*44f30*/  FMUL R27, R0, R27 ;  /* 0x0000001b001b7220 */ /* 0x000fc40000400000 */
[----:B------:R-:W-:Y:S01]  /*44f40*/  FMUL R4, R3, 1.4426950216293334961 ;  /* 0x3fb8aa3b03047820 */ /* 0x000fe20000400000 */
[----:B------:R-:W4:Y:S01]  /*44f50*/  MUFU.EX2 R2, R2 ;  /* 0x0000000200027308 */ /* 0x000f220000000800 */
[C---:B------:R-:W-:Y:S01]  /*44f60*/  FMUL R3, R0.reuse, R26 ;  /* 0x0000001a00037220 */ /* 0x040fe20000400000 */
[----:B-1----:R-:W3:Y:S01]  /*44f70*/  LDL.LU R15, [R1+0x2a8] ;  /* 0x0002a800010f7983 */ /* 0x002ee20000300800 */
[----:B------:R1:W-:Y:S02]  /*44f80*/  STL [R1+0x220], R7 ;  /* 0x0002200701007387 */ /* 0x0003e40000100800 */
[----:B------:R-:W-:Y:S02]  /*44f90*/  STL [R1+0x224], R27 ;  /* 0x0002241b01007387 */ /* 0x000fe40000100800 */
[C---:B------:R-:W-:Y:S02]  /*44fa0*/  FMUL R13, R0.reuse, R13 ;  /* 0x0000000d000d7220 */ /* 0x040fe40000400000 */
[C---:B-1----:R-:W-:Y:S01]  /*44fb0*/  FMUL R7, R0.reuse, R25 ;  /* 0x0000001900077220 */ /* 0x042fe20000400000 */
[----:B------:R-:W-:Y:S01]  /*44fc0*/  STL [R1+0x4cc], R29 ;  /* 0x0004cc1d01007387 */ /* 0x000fe20000100800 */
[----:B------:R1:W-:Y:S03]  /*44fd0*/  STL [R1+0x210], R3 ;  /* 0x0002100301007387 */ /* 0x0003e60000100800 */
[----:B------:R0:W-:Y:S01]  /*44fe0*/  STL [R1+0x214], R7 ;  /* 0x0002140701007387 */ /* 0x0001e20000100800 */
[----:B------:R4:W-:Y:S02]  /*44ff0*/  STL [R1+0x200], R13 ;  /* 0x0002000d01007387 */ /* 0x0009e40000100800 */
[----:B-1----:R-:W-:-:S02]  /*45000*/  FMUL R3, R0, R12 ;  /* 0x0000000c00037220 */ /* 0x002fc40000400000 */
[C---:B0-----:R-:W-:Y:S02]  /*45010*/  FMUL R7, R0.reuse, R11 ;  /* 0x0000000b00077220 */ /* 0x041fe40000400000 */
[----:B------:R-:W-:Y:S01]  /*45020*/  FMUL R0, R0, R10 ;  /* 0x0000000a00007220 */ /* 0x000fe20000400000 */
[----:B------:R-:W-:Y:S02]  /*45030*/  STL [R1+0x204], R3 ;  /* 0x0002040301007387 */ /* 0x000fe40000100800 */
[----:B------:R-:W-:Y:S02]  /*45040*/  STL [R1+0x1f0], R7 ;  /* 0x0001f00701007387 */ /* 0x000fe40000100800 */
[----:B----4-:R-:W4:Y:S01]  /*45050*/  LDL.64 R12, [R1+0xff8] ;  /* 0x000ff800010c7983 */ /* 0x010f220000100a00 */
[----:B------:R0:W-:Y:S01]  /*45060*/  STL [R1+0x1f4], R0 ;  /* 0x0001f40001007387 */ /* 0x0001e20000100800 */
[----:B------:R-:W-:-:S03]  /*45070*/  FMUL R21, R2, R21 ;  /* 0x0000001502157220 */ /* 0x000fc60000400000 */
[----:B------:R-:W4:Y:S01]  /*45080*/  LDL.64 R10, [R1+0xff0] ;  /* 0x000ff000010a7983 */ /* 0x000f220000100a00 */
[C---:B------:R-:W-:Y:S02]  /*45090*/  FMUL R20, R2.reuse, R20 ;  /* 0x0000001402147220 */ /* 0x040fe40000400000 */
[C---:B------:R-:W-:Y:S01]  /*450a0*/  FFMA R6, R2.reuse, R6, R5 ;  /* 0x0000000602067223 */ /* 0x040fe20000000005 */
[----:B------:R-:W1:Y:S01]  /*450b0*/  LDS R7, [R18.X16+0x42a00] ;  /* 0x042a000012077984 */ /* 0x000e62000000c800 */
[----:B0-----:R0:W1:Y:S02]  /*450c0*/  MUFU.EX2 R0, R4 ;  /* 0x0000000400007308 */ /* 0x0010640000000800 */
[----:B0-----:R-:W-:-:S05]  /*450d0*/  FMUL R4, R2, R22 ;  /* 0x0000001602047220 */ /* 0x001fca0000400000 */
[----:B------:R2:W-:Y:S01]  /*450e0*/  STL [R1+0x228], R4 ;  /* 0x0002280401007387 */ /* 0x0005e20000100800 */
[----:B------:R0:W-:Y:S02]  /*450f0*/  STL [R1+0x22c], R21 ;  /* 0x00022c1501007387 */ /* 0x0001e40000100800 */
[C---:B--2---:R-:W-:Y:S02]  /*45100*/  FMUL R4, R2.reuse, R9 ;  /* 0x0000000902047220 */ /* 0x044fe40000400000 */
[----:B------:R-:W1:Y:S01]  /*45110*/  LDL.LU R9, [R1+0x980] ;  /* 0x0009800001097983 */ /* 0x000e620000300800 */
[----:B------:R-:W-:Y:S02]  /*45120*/  STL [R1+0x218], R20 ;  /* 0x0002181401007387 */ /* 0x000fe40000100800 */
[C---:B---3--:R-:W-:Y:S01]  /*45130*/  FMUL R19, R2.reuse, R19 ;  /* 0x0000001302137220 */ /* 0x048fe20000400000 */
[----:B------:R2:W-:Y:S04]  /*45140*/  STL [R1+0x21c], R4 ;  /* 0x00021c0401007387 */ /* 0x0005e80000100800 */
[----:B------:R-:W3:Y:S01]  /*45150*/  LDL.LU R25, [R1+0x8f0] ;  /* 0x0008f00001197983 */ /* 0x000ee20000300800 */
[----:B------:R-:W-:Y:S02]  /*45160*/  STL [R1+0x208], R19 ;  /* 0x0002081301007387 */ /* 0x000fe40000100800 */
[----:B0-----:R-:W3:Y:S02]  /*45170*/  LDL R21, [R1+0x870] ;  /* 0x0008700001157983 */ /* 0x001ee40000100800 */
[----:B--2---:R-:W-:-:S02]  /*45180*/  FMUL R4, R2, R17 ;  /* 0x0000001102047220 */ /* 0x004fc40000400000 */
[----:B------:R-:W-:-:S03]  /*45190*/  FMUL R15, R2, R15 ;  /* 0x0000000f020f7220 */ /* 0x000fc60000400000 */
[----:B------:R0:W-:Y:S02]  /*451a0*/  STL [R1+0x20c], R4 ;  /* 0x00020c0401007387 */ /* 0x0001e40000100800 */
[----:B------:R-:W-:Y:S02]  /*451b0*/  STL [R1+0x1f8], R15 ;  /* 0x0001f80f01007387 */ /* 0x000fe40000100800 */
[----:B------:R2:W-:Y:S02]  /*451c0*/  STL [R1+0x97c], R6 ;  /* 0x00097c0601007387 */ /* 0x0005e40000100800 */
[----:B------:R-:W-:Y:S02]  /*451d0*/  FADD R3, -R23, R24 ;  /* 0x0000001817037221 */ /* 0x000fe40000000100 */
[----:B0-----:R-:W-:-:S05]  /*451e0*/  FMUL R4, R2, R14 ;  /* 0x0000000e02047220 */ /* 0x001fca0000400000 */
[----:B------:R4:W-:Y:S01]  /*451f0*/  STL [R1+0x1fc], R4 ;  /* 0x0001fc0401007387 */ /* 0x0009e20000100800 */
[----:B--2---:R-:W-:Y:S02]  /*45200*/  FMUL R6, R3, 1.4426950216293334961 ;  /* 0x3fb8aa3b03067820 */ /* 0x004fe40000400000 */
[----:B------:R-:W2:Y:S02]  /*45210*/  LDL.LU R23, [R1+0x8f4] ;  /* 0x0008f40001177983 */ /* 0x000ea40000300800 */
[----:B------:R-:W2:Y:S02]  /*45220*/  LDL R22, [R1+0x868] ;  /* 0x0008680001167983 */ /* 0x000ea40000100800 */
[----:B----4-:R-:W-:-:S04]  /*45230*/  IMAD.WIDE R4, R16, 0x2, R12 ;  /* 0x0000000210047825 */ /* 0x010fc800078e020c */
[----:B------:R-:W-:Y:S02]  /*45240*/  IMAD.WIDE R2, R16, 0x2, R10 ;  /* 0x0000000210027825 */ /* 0x000fe400078e020a */
[----:B------:R0:W4:Y:S04]  /*45250*/  LDG.E.U16 R10, [R4.64] ;  /* 0x00000004040a7981 */ /* 0x000128000c1e1500 */
[----:B------:R1:W2:Y:S04]  /*45260*/  LDG.E.U16 R2, [R2.64] ;  /* 0x0000000402027981 */ /* 0x0002a8000c1e1500 */
[----:B0-----:R-:W2:Y:S01]  /*45270*/  LDL.64 R4, [R1+0xfe8] ;  /* 0x000fe80001047983 */ /* 0x001ea20000100a00 */
[----:B-1----:R-:W-:-:S05]  /*45280*/  FFMA R9, R0, R9, R8 ;  /* 0x0000000900097223 */ /* 0x002fca0000000008 */
[----:B------:R0:W-:Y:S04]  /*45290*/  STL [R1+0x980], R9 ;  /* 0x0009800901007387 */ /* 0x0001e80000100800 */
        /* <DEDUP_REMOVED lines=13> */
[----:B------:R-:W3:Y:S01]  /*45370*/  LDL.LU R11, [R1+0x5dc] ;  /* 0x0005dc00010b7983 */ /* 0x000ee20000300800 */
[----:B------:R-:W0:Y:S02]  /*45380*/  MUFU.EX2 R6, R6 ;  /* 0x0000000600067308 */ /* 0x000e240000000800 */
[----:B----4-:R1:W-:Y:S04]  /*45390*/  STL [R1+0x4c8], R10 ;  /* 0x0004c80a01007387 */ /* 0x0103e80000100800 */
[----:B-1----:R-:W4:Y:S01]  /*453a0*/  LDL.LU R10, [R1+0x5c8] ;  /* 0x0005c800010a7983 */ /* 0x002f220000300800 */
[----:B------:R-:W4:Y:S02]  /*453b0*/  LDL.LU R3, [R1+0x5cc] ;  /* 0x0005cc0001037983 */ /* 0x000f240000300800 */
[----:B--2---:R1:W-:Y:S02]  /*453c0*/  STL [R1+0x4c4], R2 ;  /* 0x0004c40201007387 */ /* 0x0043e40000100800 */
[----:B-1----:R-:W2:Y:S01]  /*453d0*/  LDL.LU R2, [R1+0x984] ;  /* 0x0009840001027983 */ /* 0x002ea20000300800 */
[----:B---3--:R-:W-:-:S02]  /*453e0*/  FMUL R8, R0, R9 ;  /* 0x0000000900087220 */ /* 0x008fc40000400000 */
[C---:B------:R-:W-:Y:S02]  /*453f0*/  FMUL R28, R0.reuse, R28 ;  /* 0x0000001c001c7220 */ /* 0x040fe40000400000 */
[C---:B------:R-:W-:Y:S01]  /*45400*/  FMUL R27, R0.reuse, R27 ;  /* 0x0000001b001b7220 */ /* 0x040fe20000400000 */
[----:B------:R-:W1:Y:S04]  /*45410*/  LDS R9, [R18.X16+0x42c00] ;  /* 0x042c000012097984 */ /* 0x000e68000000c800 */
[----:B------:R3:W-:Y:S02]  /*45420*/  STL [R1+0x2c0], R8 ;  /* 0x0002c00801007387 */ /* 0x0007e40000100800 */
[----:B---3--:R-:W-:-:S05]  /*45430*/  FMUL R8, R0, R29 ;  /* 0x0000001d00087220 */ /* 0x008fca0000400000 */
[----:B------:R3:W-:Y:S01]  /*45440*/  STL [R1+0x2c4], R8 ;  /* 0x0002c40801007387 */ /* 0x0007e20000100800 */
[----:B------:R-:W-:Y:S02]  /*45450*/  STL [R1+0x2b0], R28 ;  /* 0x0002b01c01007387 */ /* 0x000fe40000100800 */
[C---:B------:R-:W-:Y:S02]  /*45460*/  FMUL R20, R0.reuse, R20 ;  /* 0x0000001400147220 */ /* 0x040fe40000400000 */
[----:B------:R-:W-:Y:S02]  /*45470*/  STL [R1+0x2b4], R27 ;  /* 0x0002b41b01007387 */ /* 0x000fe40000100800 */
[C---:B------:R-:W-:Y:S02]  /*45480*/  FMUL R15, R0.reuse, R15 ;  /* 0x0000000f000f7220 */ /* 0x040fe40000400000 */
[----:B---3--:R-:W-:-:S05]  /*45490*/  FMUL R8, R0, R26 ;  /* 0x0000001a00087220 */ /* 0x008fca0000400000 */
[----:B------:R3:W-:Y:S01]  /*454a0*/  STL [R1+0x2a0], R8 ;  /* 0x0002a00801007387 */ /* 0x0007e20000100800 */
[----:B------:R1:W-:Y:S02]  /*454b0*/  STL [R1+0x2a4], R20 ;  /* 0x0002a41401007387 */ /* 0x0003e40000100800 */
[----:B------:R1:W-:Y:S02]  /*454c0*/  STL [R1+0x2d0], R15 ;  /* 0x0002d00f01007387 */ /* 0x0003e40000100800 */
[----:B0-----:R-:W-:Y:S02]  /*454d0*/  FMUL R13, R6, R13 ;  /* 0x0000000d060d7220 */ /* 0x001fe40000400000 */
[----:B---3--:R-:W-:Y:S02]  /*454e0*/  FMUL R8, R0, R14 ;  /* 0x0000000e00087220 */ /* 0x008fe40000400000 */
[----:B------:R-:W-:-:S03]  /*454f0*/  FADD R0, -R21, R25 ;  /* 0x0000001915007221 */ /* 0x000fc60000000100 */
[----:B------:R0:W-:Y:S01]  /*45500*/  STL [R1+0x2d4], R8 ;  /* 0x0002d40801007387 */ /* 0x0001e20000100800 */
[----:B-1----:R-:W3:Y:S02]  /*45510*/  LDL.64 R20, [R1+0xfe0] ;  /* 0x000fe00001147983 */ /* 0x002ee40000100a00 */
[----:B------:R1:W-:Y:S02]  /*45520*/  STL [R1+0x2c8], R13 ;  /* 0x0002c80d01007387 */ /* 0x0003e40000100800 */
[----:B------:R-:W3:Y:S02]  /*45530*/  LDL.64 R14, [R1+0xfd8] ;  /* 0x000fd800010e7983 */ /* 0x000ee40000100a00 */
[----:B0-----:R-:W-:-:S05]  /*45540*/  FMUL R8, R6, R12 ;  /* 0x0000000c06087220 */ /* 0x001fca0000400000 */
[----:B------:R0:W-:Y:S01]  /*45550*/  STL [R1+0x2cc], R8 ;  /* 0x0002cc0801007387 */ /* 0x0001e20000100800 */
[----:B-1----:R-:W3:Y:S02]  /*45560*/  LDL.64 R12, [R1+0xfd0] ;  /* 0x000fd000010c7983 */ /* 0x002ee40000100a00 */
[C---:B------:R-:W-:Y:S02]  /*45570*/  FMUL R24, R6.reuse, R24 ;  /* 0x0000001806187220 */ /* 0x040fe40000400000 */
[C---:B------:R-:W-:Y:S02]  /*45580*/  FMUL R17, R6.reuse, R17 ;  /* 0x0000001106117220 */ /* 0x040fe40000400000 */
[C---:B------:R-:W-:Y:S02]  /*45590*/  FMUL R11, R6.reuse, R11 ;  /* 0x0000000b060b7220 */ /* 0x040fe40000400000 */
[C---:B0-----:R-:W-:Y:S01]  /*455a0*/  FMUL R8, R6.reuse, R19 ;  /* 0x0000001306087220 */ /* 0x041fe20000400000 */
[----:B------:R-:W-:Y:S01]  /*455b0*/  STL [R1+0x2b8], R24 ;  /* 0x0002b81801007387 */ /* 0x000fe20000100800 */
[----:B----4-:R-:W-:-:S03]  /*455c0*/  FMUL R3, R6, R3 ;  /* 0x0000000306037220 */ /* 0x010fc60000400000 */
[----:B------:R0:W-:Y:S01]  /*455d0*/  STL [R1+0x2bc], R8 ;  /* 0x0002bc0801007387 */ /* 0x0001e20000100800 */
[C---:B--2---:R-:W-:Y:S02]  /*455e0*/  FFMA R2, R6.reuse, R2, R7 ;  /* 0x0000000206027223 */ /* 0x044fe40000000007 */
[----:B------:R-:W-:Y:S02]  /*455f0*/  STL [R1+0x2a8], R17 ;  /* 0x0002a81101007387 */ /* 0x000fe40000100800 */
[----:B------:R-:W-:Y:S02]  /*45600*/  STL [R1+0x2ac], R11 ;  /* 0x0002ac0b01007387 */ /* 0x000fe40000100800 */
[----:B0-----:R-:W-:Y:S02]  /*45610*/  FMUL R8, R6, R10 ;  /* 0x0000000a06087220 */ /* 0x001fe40000400000 */
[----:B------:R-:W-:Y:S01]  /*45620*/  FMUL R0, R0, 1.4426950216293334961 ;  /* 0x3fb8aa3b00007820 */ /* 0x000fe20000400000 */
[----:B------:R-:W0:Y:S04]  /*45630*/  LDS R10, [R18.X16+0x42e00] ;  /* 0x042e0000120a7984 */ /* 0x000e28000000c800 */
[----:B------:R-:W-:Y:S01]  /*45640*/  STL [R1+0x2d8], R8 ;  /* 0x0002d80801007387 */ /* 0x000fe20000100800 */
[----:B------:R-:W-:Y:S02]  /*45650*/  STL [R1+0x2dc], R3 ;  /* 0x0002dc0301007387 */ /* 0x000fe40000100800 */
[----:B------:R1:W-:Y:S02]  /*45660*/  STL [R1+0x984], R2 ;  /* 0x0009840201007387 */ /* 0x0003e40000100800 */
[----:B-1----:R-:W-:-:S04]  /*45670*/  IMAD.WIDE R2, R16, 0x2, R4 ;  /* 0x0000000210027825 */ /* 0x002fc800078e0204 */
[----:B------:R-:W-:Y:S01]  /*45680*/  FADD R4, -R22, R23 ;  /* 0x0000001716047221 */ /* 0x000fe20000000100 */
[----:B------:R1:W2:Y:S03]  /*45690*/  LDG.E.U16 R17, [R2.64] ;  /* 0x0000000402117981 */ /* 0x0002a6000c1e1500 */
[----:B-1----:R-:W-:-:S04]  /*456a0*/  FMUL R2, R4, 1.4426950216293334961 ;  /* 0x3fb8aa3b04027820 */ /* 0x002fc80000400000 */
[----:B------:R1:W-:Y:S01]  /*456b0*/  MUFU.EX2 R8, R2 ;  /* 0x0000000200087308 */ /* 0x0003e20000000800 */
[----:B---3--:R-:W-:-:S04]  /*456c0*/  IMAD.WIDE R6, R16, 0x2, R20 ;  /* 0x0000000210067825 */ /* 0x008fc800078e0214 */
[C---:B------:R-:W-:Y:S02]  /*456d0*/  IMAD.WIDE R4, R16.reuse, 0x2, R14 ;  /* 0x0000000210047825 */ /* 0x040fe400078e020e */
[----:B------:R3:W4:Y:S04]  /*456e0*/  LDG.E.U16 R7, [R6.64] ;  /* 0x0000000406077981 */ /* 0x000728000c1e1500 */
[----:B------:R0:W4:Y:S01]  /*456f0*/  LDG.E.U16 R19, [R4.64] ;  /* 0x0000000404137981 */ /* 0x000122000c1e1500 */
[----:B-1----:R-:W-:-:S03]  /*45700*/  IMAD.WIDE R2, R16, 0x2, R12 ;  /* 0x0000000210027825 */ /* 0x002fc600078e020c */
[----:B------:R-:W4:Y:S01]  /*45710*/  LDL.LU R12, [R1+0x62c] ;  /* 0x00062c00010c7983 */ /* 0x000f220000300800 */
[----:B------:R-:W4:Y:S02]  /*45720*/  LDL.64 R14, [R1+0xfc8] ;  /* 0x000fc800010e7983 */ /* 0x000f240000100a00 */
[----:B------:R-:W4:Y:S02]  /*45730*/  LDL.LU R11, [R1+0x988] ;  /* 0x00098800010b7983 */ /* 0x000f240000300800 */
[----:B------:R-:W4:Y:S01]  /*45740*/  LDL.LU R13, [R1+0x628] ;  /* 0x00062800010d7983 */ /* 0x000f220000300800 */
[----:B---3--:R-:W3:Y:S01]  /*45750*/  LDL.LU R6, [R1+0x98c] ;  /* 0x00098c0001067983 */ /* 0x008ee20000300800 */
[----:B------:R-:W3:Y:S02]  /*45760*/  LDL.LU R29, [R1+0x630] ;  /* 0x00063000011d7983 */ /* 0x000ee40000300800 */
[----:B------:R-:W3:Y:S01]  /*45770*/  LDL.LU R28, [R1+0x634] ;  /* 0x00063400011c7983 */ /* 0x000ee20000300800 */
[----:B------:R-:W3:Y:S01]  /*45780*/  LDG.E.U16 R3, [R2.64] ;  /* 0x0000000402037981 */ /* 0x000ee2000c1e1500 */
[----:B------:R-:W3:Y:S02]  /*45790*/  LDL.LU R27, [R1+0x620] ;  /* 0x00062000011b7983 */ /* 0x000ee40000300800 */
[----:B------:R-:W3:Y:S02]  /*457a0*/  LDL.LU R26, [R1+0x624] ;  /* 0x00062400011a7983 */ /* 0x000ee40000300800 */
[----:B------:R-:W3:Y:S01]  /*457b0*/  LDL.LU R25, [R1+0x610] ;  /* 0x0006100001197983 */ /* 0x000ee20000300800 */
[----:B------:R-:W1:Y:S01]  /*457c0*/  MUFU.EX2 R0, R0 ;  /* 0x0000000000007308 */ /* 0x000e620000000800 */
[----:B------:R-:W3:Y:S01]  /*457d0*/  LDL.LU R24, [R1+0x614] ;  /* 0x0006140001187983 */ /* 0x000ee20000300800 */
[----:B------:R-:W3:Y:S02]  /*457e0*/  LDL.LU R23, [R1+0x600] ;  /* 0x0006000001177983 */ /* 0x000ee40000300800 */
[----:B------:R-:W3:Y:S02]  /*457f0*/  LDL.LU R22, [R1+0x604] ;  /* 0x0006040001167983 */ /* 0x000ee40000300800 */
[----:B------:R-:W3:Y:S01]  /*45800*/  LDL.LU R21, [R1+0x638] ;  /* 0x0006380001157983 */ /* 0x000ee20000300800 */
[----:B------:R-:W3:Y:S04]  /*45810*/  LDL.LU R20, [R1+0x63c] ;  /* 0x00063c0001147983 */ /* 0x000ee80000300800 */
[----:B--2---:R2:W-:Y:S04]  /*45820*/  STL [R1+0x4c0], R17 ;  /* 0x0004c01101007387 */ /* 0x0045e80000100800 */
[----:B--2---:R-:W2:Y:S04]  /*45830*/  LDL.LU R17, [R1+0x61c] ;  /* 0x00061c0001117983 */ /* 0x004ea80000300800 */
[----:B----4-:R4:W-:Y:S04]  /*45840*/  STL [R1+0x4bc], R7 ;  /* 0x0004bc0701007387 */ /* 0x0109e80000100800 */
[----:B----4-:R-:W4:Y:S01]  /*45850*/  LDL.LU R7, [R1+0x60c] ;  /* 0x00060c0001077983 */ /* 0x010f220000300800 */
[----:B0-----:R-:W4:Y:S02]  /*45860*/  LDL.64 R4, [R1+0xfc0] ;  /* 0x000fc00001047983 */ /* 0x001f240000100a00 */
[----:B------:R0:W-:Y:S02]  /*45870*/  STL [R1+0x4b8], R19 ;  /* 0x0004b81301007387 */ /* 0x0001e40000100800 */
[C---:B-1----:R-:W-:Y:S01]  /*45880*/  FFMA R11, R0.reuse, R11, R9 ;  /* 0x0000000b000b7223 */ /* 0x042fe20000000009 */
[----:B0-----:R-:W4:Y:S04]  /*45890*/  LDL.LU R19, [R1+0x618] ;  /* 0x0006180001137983 */ /* 0x001f280000300800 */
[----:B------:R0:W-:Y:S02]  /*458a0*/  STL [R1+0x988], R11 ;  /* 0x0009880b01007387 */ /* 0x0001e40000100800 */
[----:B0-----:R-:W4:Y:S01]  /*458b0*/  LDL.LU R11, [R1+0x608] ;  /* 0x00060800010b7983 */ /* 0x001f220000300800 */
[----:B---3--:R-:W-:-:S02]  /*458c0*/  FMUL R29, R0, R29 ;  /* 0x0000001d001d7220 */ /* 0x008fc40000400000 */
[C---:B------:R-:W-:Y:S02]  /*458d0*/  FMUL R9, R0.reuse, R28 ;  /* 0x0000001c00097220 */ /* 0x040fe40000400000 */
[----:B------:R0:W-:Y:S02]  /*458e0*/  STL [R1+0x4b4], R3 ;  /* 0x0004b40301007387 */ /* 0x0001e40000100800 */
[C---:B------:R-:W-:Y:S02]  /*458f0*/  FMUL R27, R0.reuse, R27 ;  /* 0x0000001b001b7220 */ /* 0x040fe40000400000 */
[C---:B------:R-:W-:Y:S02]  /*45900*/  FMUL R26, R0.reuse, R26 ;  /* 0x0000001a001a7220 */ /* 0x040fe40000400000 */
[C---:B------:R-:W-:Y:S01]  /*45910*/  FMUL R24, R0.reuse, R24 ;  /* 0x0000001800187220 */ /* 0x040fe20000400000 */
[----:B0-----:R-:W3:Y:S01]  /*45920*/  LDL.64 R2, [R1+0xfb8] ;  /* 0x000fb80001027983 */ /* 0x001ee20000100a00 */
[----:B------:R-:W-:Y:S02]  /*45930*/  STL [R1+0x2e0], R29 ;  /* 0x0002e01d01007387 */ /* 0x000fe40000100800 */
[----:B------:R0:W-:Y:S02]  /*45940*/  STL [R1+0x2e4], R9 ;  /* 0x0002e40901007387 */ /* 0x0001e40000100800 */
[----:B------:R-:W-:Y:S01]  /*45950*/  STL [R1+0x2f0], R27 ;  /* 0x0002f01b01007387 */ /* 0x000fe20000100800 */
[----:B------:R-:W-:Y:S01]  /*45960*/  STL [R1+0x2f4], R26 ;  /* 0x0002f41a01007387 */ /* 0x000fe20000100800 */
[----:B------:R-:W-:-:S02]  /*45970*/  FMUL R23, R0, R23 ;  /* 0x0000001700177220 */ /* 0x000fc40000400000 */
[----:B0-----:R-:W-:-:S05]  /*45980*/  FMUL R9, R0, R25 ;  /* 0x0000001900097220 */ /* 0x001fca0000400000 */
[----:B------:R0:W-:Y:S01]  /*45990*/  STL [R1+0x300], R9 ;  /* 0x0003000901007387 */ /* 0x0001e20000100800 */
[----:B------:R1:W-:Y:S02]  /*459a0*/  STL [R1+0x304], R24 ;  /* 0x0003041801007387 */ /* 0x0003e40000100800 */
[----:B------:R-:W-:Y:S02]  /*459b0*/  STL [R1+0x310], R23 ;  /* 0x0003101701007387 */ /* 0x000fe40000100800 */
[----:B------:R-:W-:Y:S02]  /*459c0*/  FMUL R20, R8, R20 ;  /* 0x0000001408147220 */ /* 0x000fe40000400000 */
[----:B0-----:R-:W-:Y:S02]  /*459d0*/  FMUL R9, R0, R22 ;  /* 0x0000001600097220 */ /* 0x001fe40000400000 */
[----:B------:R-:W-:-:S03]  /*459e0*/  FMUL R0, R8, R21 ;  /* 0x0000001508007220 */ /* 0x000fc60000400000 */
[----:B------:R0:W-:Y:S02]  /*459f0*/  STL [R1+0x314], R9 ;  /* 0x0003140901007387 */ /* 0x0001e40000100800 */
[----:B------:R2:W-:Y:S02]  /*45a00*/  STL [R1+0x2e8], R0 ;  /* 0x0002e80001007387 */ /* 0x0005e40000100800 */
[----:B------:R-:W-:Y:S02]  /*45a10*/  STL [R1+0x2ec], R20 ;  /* 0x0002ec1401007387 */ /* 0x000fe40000100800 */
[----:B-1----:R-:W3:Y:S02]  /*45a20*/  LDL.64 R24, [R1+0xfb0] ;  /* 0x000fb00001187983 */ /* 0x002ee40000100a00 */
[C---:B0-----:R-:W-:Y:S02]  /*45a30*/  FMUL R9, R8.reuse, R13 ;  /* 0x0000000d08097220 */ /* 0x041fe40000400000 */
[----:B--2---:R-:W-:-:S03]  /*45a40*/  FMUL R0, R8, R12 ;  /* 0x0000000c08007220 */ /* 0x004fc60000400000 */
[----:B------:R-:W-:Y:S01]  /*45a50*/  STL [R1+0x2f8], R9 ;  /* 0x0002f80901007387 */ /* 0x000fe20000100800 */
[----:B------:R-:W3:Y:S02]  /*45a60*/  LDL.64 R12, [R1+0xfa8] ;  /* 0x000fa800010c7983 */ /* 0x000ee40000100a00 */
[----:B------:R0:W-:Y:S02]  /*45a70*/  STL [R1+0x2fc], R0 ;  /* 0x0002fc0001007387 */ /* 0x0001e40000100800 */
[----:B------:R-:W3:Y:S02]  /*45a80*/  LDL.64 R22, [R1+0xfa0] ;  /* 0x000fa00001167983 */ /* 0x000ee40000100a00 */
[C---:B------:R-:W-:Y:S02]  /*45a90*/  FFMA R6, R8.reuse, R6, R10 ;  /* 0x0000000608067223 */ /* 0x040fe4000000000a */
[C---:B0-----:R-:W-:Y:S02]  /*45aa0*/  FMUL R0, R8.reuse, R17 ;  /* 0x0000001108007220 */ /* 0x041fe40000400000 */
[----:B----4-:R-:W-:-:S05]  /*45ab0*/  FMUL R9, R8, R19 ;  /* 0x0000001308097220 */ /* 0x010fca0000400000 */
[----:B------:R0:W-:Y:S01]  /*45ac0*/  STL [R1+0x308], R9 ;  /* 0x0003080901007387 */ /* 0x0001e20000100800 */
[----:B------:R1:W-:Y:S02]  /*45ad0*/  STL [R1+0x30c], R0 ;  /* 0x00030c0001007387 */ /* 0x0003e40000100800 */
[C---:B0-----:R-:W-:Y:S02]  /*45ae0*/  FMUL R9, R8.reuse, R11 ;  /* 0x0000000b08097220 */ /* 0x041fe40000400000 */
[----:B-1----:R-:W-:-:S03]  /*45af0*/  FMUL R0, R8, R7 ;  /* 0x0000000708007220 */ /* 0x002fc60000400000 */
[----:B------:R0:W-:Y:S01]  /*45b00*/  STL [R1+0x318], R9 ;  /* 0x0003180901007387 */ /* 0x0001e20000100800 */
[----:B------:R1:W-:Y:S02]  /*45b10*/  STL [R1+0x98c], R6 ;  /* 0x00098c0601007387 */ /* 0x0003e40000100800 */
[----:B------:R4:W-:Y:S02]  /*45b20*/  STL [R1+0x31c], R0 ;  /* 0x00031c0001007387 */ /* 0x0009e40000100800 */
[----:B------:R-:W2:Y:S02]  /*45b30*/  LDL.64 R10, [R1+0xf98] ;  /* 0x000f9800010a7983 */ /* 0x000ea40000100a00 */
[C---:B------:R-:W-:Y:S01]  /*45b40*/  IMAD.WIDE R4, R16.reuse, 0x2, R4 ;  /* 0x0000000210047825 */ /* 0x040fe200078e0204 */
[----:B------:R-:W2:Y:S03]  /*45b50*/  LDL.64 R20, [R1+0xf88] ;  /* 0x000f880001147983 */ /* 0x000ea60000100a00 */
[C---:B---3--:R-:W-:Y:S01]  /*45b60*/  IMAD.WIDE R2, R16.reuse, 0x2, R2 ;  /* 0x0000000210027825 */ /* 0x048fe200078e0202 */
[----:B------:R3:W2:Y:S04]  /*45b70*/  LDG.E.U16 R17, [R4.64] ;  /* 0x0000000404117981 */ /* 0x0006a8000c1e1500 */
[----:B0-----:R-:W2:Y:S01]  /*45b80*/  LDL.64 R8, [R1+0xf80] ;  /* 0x000f800001087983 */ /* 0x001ea20000100a00 */
[----:B-1----:R-:W-:-:S04]  /*45b90*/  IMAD.WIDE R6, R16, 0x2, R14 ;  /* 0x0000000210067825 */ /* 0x002fc800078e020e */
[----:B------:R-:W2:Y:S01]  /*45ba0*/  LDL.64 R14, [R1+0xf90] ;  /* 0x000f9000010e7983 */ /* 0x000ea20000100a00 */
[----:B------:R0:W2:Y:S04]  /*45bb0*/  LDG.E.U16 R19, [R2.64] ;  /* 0x0000000402137981 */ /* 0x0000a8000c1e1500 */
[----:B----4-:R1:W4:Y:S02]  /*45bc0*/  LDG.E.U16 R0, [R6.64] ;  /* 0x0000000406007981 */ /* 0x010324000c1e1500 */
[----:B-1----:R-:W-:-:S05]  /*45bd0*/  IMAD.WIDE R6, R16, 0x2, R24 ;  /* 0x0000000210067825 */ /* 0x002fca00078e0218 */
[----:B------:R2:W4:Y:S01]  /*45be0*/  LDG.E.U16 R29, [R6.64] ;  /* 0x00000004061d7981 */ /* 0x000522000c1e1500 */
[----:B---3--:R-:W-:-:S03]  /*45bf0*/  IMAD.WIDE R4, R16, 0x2, R12 ;  /* 0x0000000210047825 */ /* 0x008fc600078e020c */
[----:B------:R-:W3:Y:S01]  /*45c00*/  LDL.64 R12, [R1+0xf78] ;  /* 0x000f7800010c7983 */ /* 0x000ee20000100a00 */
[----:B0-----:R-:W-:-:S04]  /*45c10*/  IMAD.WIDE R2, R16, 0x2, R22 ;  /* 0x0000000210027825 */ /* 0x001fc800078e0216 */
[----:B------:R-:W3:Y:S01]  /*45c20*/  LDL.64 R22, [R1+0xf70] ;  /* 0x000f700001167983 */ /* 0x000ee20000100a00 */
[----:B------:R0:W3:Y:S04]  /*45c30*/  LDG.E.U16 R26, [R4.64] ;  /* 0x00000004041a7981 */ /* 0x0000e8000c1e1500 */
[----:B------:R1:W3:Y:S01]  /*45c40*/  LDG.E.U16 R27, [R2.64] ;  /* 0x00000004021b7981 */ /* 0x0002e2000c1e1500 */
[----:B--2---:R-:W-:-:S03]  /*45c50*/  IMAD.WIDE R6, R16, 0x2, R10 ;  /* 0x0000000210067825 */ /* 0x004fc600078e020a */
[----:B------:R-:W2:Y:S01]  /*45c60*/  LDL.64 R10, [R1+0xf68] ;  /* 0x000f6800010a7983 */ /* 0x000ea20000100a00 */
[----:B-1----:R-:W-:-:S04]  /*45c70*/  IMAD.WIDE R2, R16, 0x2, R20 ;  /* 0x0000000210027825 */ /* 0x002fc800078e0214 */
[----:B------:R-:W2:Y:S01]  /*45c80*/  LDL.64 R20, [R1+0xf58] ;  /* 0x000f580001147983 */ /* 0x000ea20000100a00 */
[----:B------:R1:W2:Y:S01]  /*45c90*/  LDG.E.U16 R28, [R6.64] ;  /* 0x00000004061c7981 */ /* 0x0002a2000c1e1500 */
[----:B0-----:R-:W-:-:S03]  /*45ca0*/  IMAD.WIDE R4, R16, 0x2, R14 ;  /* 0x0000000210047825 */ /* 0x001fc600078e020e */
[----:B------:R-:W2:Y:S01]  /*45cb0*/  LDL.64 R14, [R1+0xf60] ;  /* 0x000f6000010e7983 */ /* 0x000ea20000100a00 */
[----:B----4-:R0:W-:Y:S03]  /*45cc0*/  STL [R1+0x4b0], R0 ;  /* 0x0004b00001007387 */ /* 0x0101e60000100800 */
[----:B------:R4:W-:Y:S01]  /*45cd0*/  STL [R1+0x4ac], R17 ;  /* 0x0004ac1101007387 */ /* 0x0009e20000100800 */
[----:B-1----:R-:W-:-:S03]  /*45ce0*/  IMAD.WIDE R6, R16, 0x2, R8 ;  /* 0x0000000210067825 */ /* 0x002fc600078e0208 */
[----:B------:R-:W2:Y:S04]  /*45cf0*/  LDL.64 R8, [R1+0xf50] ;  /* 0x000f500001087983 */ /* 0x000ea80000100a00 */
[----:B0-----:R3:W2:Y:S04]  /*45d00*/  LDG.E.U16 R0, [R4.64] ;  /* 0x0000000404007981 */ /* 0x0016a8000c1e1500 */
[----:B----4-:R0:W4:Y:S01]  /*45d10*/  LDG.E.U16 R17, [R2.64] ;  /* 0x0000000402117981 */ /* 0x010122000c1e1500 */
[----:B---3--:R-:W-:-:S03]  /*45d20*/  IMAD.WIDE R4, R16, 0x2, R12 ;  /* 0x0000000210047825 */ /* 0x008fc600078e020c */
[----:B------:R-:W3:Y:S01]  /*45d30*/  LDL.64 R12, [R1+0xf48] ;  /* 0x000f4800010c7983 */ /* 0x000ee20000100a00 */
[----:B0-----:R-:W-:-:S04]  /*45d40*/  IMAD.WIDE R2, R16, 0x2, R22 ;  /* 0x0000000210027825 */ /* 0x001fc800078e0216 */
[----:B------:R-:W4:Y:S02]  /*45d50*/  LDL.64 R22, [R1+0xf40] ;  /* 0x000f400001167983 */ /* 0x000f240000100a00 */
[----:B------:R0:W-:Y:S01]  /*45d60*/  STL [R1+0x4a8], R19 ;  /* 0x0004a81301007387 */ /* 0x0001e20000100800 */
[----:B------:R1:W4:Y:S04]  /*45d70*/  LDG.E.U16 R24, [R4.64] ;  /* 0x0000000404187981 */ /* 0x000328000c1e1500 */
[----:B------:R1:W4:Y:S04]  /*45d80*/  LDG.E.U16 R25, [R2.64] ;  /* 0x0000000402197981 */ /* 0x000328000c1e1500 */
[----:B0-----:R2:W4:Y:S02]  /*45d90*/  LDG.E.U16 R19, [R6.64] ;  /* 0x0000000406137981 */ /* 0x001524000c1e1500 */
[----:B--2---:R-:W-:-:S02]  /*45da0*/  IMAD.WIDE R6, R16, 0x2, R10 ;  /* 0x0000000210067825 */ /* 0x004fc400078e020a */
[----:B------:R-:W2:Y:S02]  /*45db0*/  LDL.64 R10, [R1+0xf38] ;  /* 0x000f3800010a7983 */ /* 0x000ea40000100a00 */
[----:B-1----:R-:W-:-:S04]  /*45dc0*/  IMAD.WIDE R2, R16, 0x2, R20 ;  /* 0x0000000210027825 */ /* 0x002fc800078e0214 */
[----:B------:R-:W2:Y:S02]  /*45dd0*/  LDL.64 R20, [R1+0xf28] ;  /* 0x000f280001147983 */ /* 0x000ea40000100a00 */
[C---:B------:R-:W-:Y:S02]  /*45de0*/  IMAD.WIDE R4, R16.reuse, 0x2, R14 ;  /* 0x0000000210047825 */ /* 0x040fe400078e020e */
[----:B------:R-:W2:Y:S02]  /*45df0*/  LDL.64 R14, [R1+0xf30] ;  /* 0x000f3000010e7983 */ /* 0x000ea40000100a00 */
[----:B------:R0:W-:Y:S02]  /*45e00*/  STL [R1+0x4a4], R29 ;  /* 0x0004a41d01007387 */ /* 0x0001e40000100800 */
[----:B------:R1:W-:Y:S02]  /*45e10*/  STL [R1+0x4a0], R26 ;  /* 0x0004a01a01007387 */ /* 0x0003e40000100800 */
[----:B------:R1:W-:Y:S01]  /*45e20*/  STL [R1+0x49c], R27 ;  /* 0x00049c1b01007387 */ /* 0x0003e20000100800 */
[----:B0-----:R0:W2:Y:S04]  /*45e30*/  LDG.E.U16 R29, [R6.64] ;  /* 0x00000004061d7981 */ /* 0x0010a8000c1e1500 */
[----:B-1----:R3:W2:Y:S04]  /*45e40*/  LDG.E.U16 R26, [R4.64] ;  /* 0x00000004041a7981 */ /* 0x0026a8000c1e1500 */
[----:B------:R4:W2:Y:S01]  /*45e50*/  LDG.E.U16 R27, [R2.64] ;  /* 0x00000004021b7981 */ /* 0x0008a2000c1e1500 */
[----:B0-----:R-:W-:-:S03]  /*45e60*/  IMAD.WIDE R6, R16, 0x2, R8 ;  /* 0x0000000210067825 */ /* 0x001fc600078e0208 */
[----:B------:R-:W2:Y:S01]  /*45e70*/  LDL.64 R8, [R1+0xf20] ;  /* 0x000f200001087983 */ /* 0x000ea20000100a00 */
[----:B---3--:R-:W-:-:S03]  /*45e80*/  IMAD.WIDE R4, R16, 0x2, R12 ;  /* 0x0000000210047825 */ /* 0x008fc600078e020c */
[----:B------:R-:W3:Y:S01]  /*45e90*/  LDL.64 R12, [R1+0xf18] ;  /* 0x000f1800010c7983 */ /* 0x000ee20000100a00 */
[----:B----4-:R-:W-:-:S04]  /*45ea0*/  IMAD.WIDE R2, R16, 0x2, R22 ;  /* 0x0000000210027825 */ /* 0x010fc800078e0216 */
[----:B------:R-:W4:Y:S02]  /*45eb0*/  LDL.64 R22, [R1+0xf10] ;  /* 0x000f100001167983 */ /* 0x000f240000100a00 */
[----:B------:R0:W-:Y:S01]  /*45ec0*/  STL [R1+0x498], R28 ;  /* 0x0004981c01007387 */ /* 0x0001e20000100800 */
[----:B------:R1:W-:Y:S01]  /*45ed0*/  STL [R1+0x494], R0 ;  /* 0x0004940001007387 */ /* 0x0003e20000100800 */
[----:B------:R1:W-:Y:S03]  /*45ee0*/  STL [R1+0x490], R17 ;  /* 0x0004901101007387 */ /* 0x0003e60000100800 */
[----:B0-----:R2:W4:Y:S04]  /*45ef0*/  LDG.E.U16 R28, [R6.64] ;  /* 0x00000004061c7981 */ /* 0x001528000c1e1500 */
[----:B-1----:R0:W4:Y:S04]  /*45f00*/  LDG.E.U16 R0, [R4.64] ;  /* 0x0000000404007981 */ /* 0x002128000c1e1500 */
[----:B------:R1:W4:Y:S01]  /*45f10*/  LDG.E.U16 R17, [R2.64] ;  /* 0x0000000402117981 */ /* 0x000322000c1e1500 */
[----:B--2---:R-:W-:-:S03]  /*45f20*/  IMAD.WIDE R6, R16, 0x2, R10 ;  /* 0x0000000210067825 */ /* 0x004fc600078e020a */
[----:B------:R-:W2:Y:S01]  /*45f30*/  LDL.64 R10, [R1+0xf08] ;  /* 0x000f0800010a7983 */ /* 0x000ea20000100a00 */
[----:B-1----:R-:W-:-:S04]  /*45f40*/  IMAD.WIDE R2, R16, 0x2, R20 ;  /* 0x0000000210027825 */ /* 0x002fc800078e0214 */
[----:B------:R-:W2:Y:S02]  /*45f50*/  LDL.64 R20, [R1+0xef8] ;  /* 0x000ef80001147983 */ /* 0x000ea40000100a00 */
[C---:B0-----:R-:W-:Y:S02]  /*45f60*/  IMAD.WIDE R4, R16.reuse, 0x2, R14 ;  /* 0x0000000210047825 */ /* 0x041fe400078e020e */
        /* <DEDUP_REMOVED lines=22> */
[C---:B0-----:R-:W-:Y:S02]  /*460d0*/  IMAD.WIDE R4, R16.reuse, 0x2, R14 ;  /* 0x0000000210047825 */ /* 0x041fe400078e020e */
[----:B------:R-:W2:Y:S02]  /*460e0*/  LDL.64 R14, [R1+0xed0] ;  /* 0x000ed000010e7983 */ /* 0x000ea40000100a00 */
[----:B------:R0:W-:Y:S02]  /*460f0*/  STL [R1+0x474], R28 ;  /* 0x0004741c01007387 */ /* 0x0001e40000100800 */
[----:B------:R-:W2:Y:S02]  /*46100*/  LDL.64 R20, [R1+0xec8] ;  /* 0x000ec80001147983 */ /* 0x000ea40000100a00 */
[----:B------:R1:W-:Y:S01]  /*46110*/  STL [R1+0x470], R0 ;  /* 0x0004700001007387 */ /* 0x0003e20000100800 */
[----:B------:R1:W-:Y:S04]  /*46120*/  STL [R1+0x46c], R17 ;  /* 0x00046c1101007387 */ /* 0x0003e80000100800 */
[----:B0-----:R0:W2:Y:S04]  /*46130*/  LDG.E.U16 R28, [R6.64] ;  /* 0x00000004061c7981 */ /* 0x0010a8000c1e1500 */
[----:B-1----:R3:W2:Y:S04]  /*46140*/  LDG.E.U16 R0, [R4.64] ;  /* 0x0000000404007981 */ /* 0x0026a8000c1e1500 */
[----:B------:R1:W2:Y:S01]  /*46150*/  LDG.E.U16 R17, [R2.64] ;  /* 0x0000000402117981 */ /* 0x0002a2000c1e1500 */
[----:B0-----:R-:W-:-:S03]  /*46160*/  IMAD.WIDE R6, R16, 0x2, R8 ;  /* 0x0000000210067825 */ /* 0x001fc600078e0208 */
[----:B------:R-:W2:Y:S01]  /*46170*/  LDL.64 R8, [R1+0xec0] ;  /* 0x000ec00001087983 */ /* 0x000ea20000100a00 */
[----:B---3--:R-:W-:-:S03]  /*46180*/  IMAD.WIDE R4, R16, 0x2, R12 ;  /* 0x0000000210047825 */ /* 0x008fc600078e020c */
[----:B------:R-:W3:Y:S01]  /*46190*/  LDL.64 R12, [R1+0xeb8] ;  /* 0x000eb800010c7983 */ /* 0x000ee20000100a00 */
[----:B------:R0:W-:Y:S02]  /*461a0*/  STL [R1+0x468], R19 ;  /* 0x0004681301007387 */ /* 0x0001e40000100800 */
[----:B------:R-:W-:Y:S02]  /*461b0*/  STL [R1+0x460], R25 ;  /* 0x0004601901007387 */ /* 0x000fe40000100800 */
[----:B------:R1:W-:Y:S01]  /*461c0*/  STL [R1+0x464], R24 ;  /* 0x0004641801007387 */ /* 0x0003e20000100800 */
[----:B0-----:R2:W3:Y:S04]  /*461d0*/  LDG.E.U16 R19, [R6.64] ;  /* 0x0000000406137981 */ /* 0x0014e8000c1e1500 */
[----:B-1----:R-:W3:Y:S01]  /*461e0*/  LDL.64 R24, [R1+0xeb0] ;  /* 0x000eb00001187983 */ /* 0x002ee20000100a00 */
[----:B----4-:R0:W-:Y:S02]  /*461f0*/  STL [R1+0x45c], R29 ;  /* 0x00045c1d01007387 */ /* 0x0101e40000100800 */
[----:B------:R1:W-:Y:S01]  /*46200*/  STL [R1+0x458], R26 ;  /* 0x0004581a01007387 */ /* 0x0003e20000100800 */
[----:B0-----:R0:W4:Y:S01]  /*46210*/  LDG.E.U16 R29, [R4.64] ;  /* 0x00000004041d7981 */ /* 0x001122000c1e1500 */
[----:B--2---:R-:W-:-:S03]  /*46220*/  IMAD.WIDE R6, R16, 0x2, R10 ;  /* 0x0000000210067825 */ /* 0x004fc600078e020a */
[----:B------:R-:W2:Y:S01]  /*46230*/  LDL.64 R10, [R1+0xea8] ;  /* 0x000ea800010a7983 */ /* 0x000ea20000100a00 */
[----:B------:R-:W-:-:S04]  /*46240*/  IMAD.WIDE R2, R16, 0x2, R22 ;  /* 0x0000000210027825 */ /* 0x000fc800078e0216 */
[----:B------:R-:W4:Y:S01]  /*46250*/  LDL.64 R22, [R1+0xea0] ;  /* 0x000ea00001167983 */ /* 0x000f220000100a00 */
[----:B-1----:R1:W4:Y:S01]  /*46260*/  LDG.E.U16 R26, [R2.64] ;  /* 0x00000004021a7981 */ /* 0x002322000c1e1500 */
[----:B0-----:R-:W-:-:S04]  /*46270*/  IMAD.WIDE R4, R16, 0x2, R14 ;  /* 0x0000000210047825 */ /* 0x001fc800078e020e */
[----:B------:R-:W4:Y:S02]  /*46280*/  LDL.64 R14, [R1+0xe98] ;  /* 0x000e9800010e7983 */ /* 0x000f240000100a00 */
[----:B------:R0:W-:Y:S02]  /*46290*/  STL [R1+0x454], R27 ;  /* 0x0004541b01007387 */ /* 0x0001e40000100800 */
[C---:B-1----:R-:W-:Y:S01]  /*462a0*/  IMAD.WIDE R2, R16.reuse, 0x2, R20 ;  /* 0x0000000210027825 */ /* 0x042fe200078e0214 */
[----:B------:R1:W-:Y:S04]  /*462b0*/  STL [R1+0x450], R28 ;  /* 0x0004501c01007387 */ /* 0x0003e80000100800 */
[----:B0-----:R0:W4:Y:S01]  /*462c0*/  LDG.E.U16 R27, [R6.64] ;  /* 0x00000004061b7981 */ /* 0x001122000c1e1500 */
[----:B------:R0:W-:Y:S02]  /*462d0*/  STL [R1+0x44c], R0 ;  /* 0x00044c0001007387 */ /* 0x0001e40000100800 */
[----:B------:R-:W4:Y:S01]  /*462e0*/  LDL.64 R20, [R1+0xe88] ;  /* 0x000e880001147983 */ /* 0x000f220000100a00 */
[----:B-1----:R3:W4:Y:S04]  /*462f0*/  LDG.E.U16 R28, [R4.64] ;  /* 0x00000004041c7981 */ /* 0x002728000c1e1500 */
[----:B0-----:R0:W4:Y:S01]  /*46300*/  LDG.E.U16 R0, [R2.64] ;  /* 0x0000000402007981 */ /* 0x001122000c1e1500 */
[----:B------:R-:W-:-:S04]  /*46310*/  IMAD.WIDE R6, R16, 0x2, R8 ;  /* 0x0000000210067825 */ /* 0x000fc800078e0208 */
[----:B------:R-:W4:Y:S02]  /*46320*/  LDL.64 R8, [R1+0xe90] ;  /* 0x000e900001087983 */ /* 0x000f240000100a00 */
[C---:B---3--:R-:W-:Y:S02]  /*46330*/  IMAD.WIDE R4, R16.reuse, 0x2, R12 ;  /* 0x0000000210047825 */ /* 0x048fe400078e020c */
[----:B------:R-:W3:Y:S02]  /*46340*/  LDL.64 R12, [R1+0xe80] ;  /* 0x000e8000010c7983 */ /* 0x000ee40000100a00 */
[----:B------:R1:W-:Y:S02]  /*46350*/  STL [R1+0x448], R17 ;  /* 0x0004481101007387 */ /* 0x0003e40000100800 */
[C---:B0-----:R-:W-:Y:S01]  /*46360*/  IMAD.WIDE R2, R16.reuse, 0x2, R24 ;  /* 0x0000000210027825 */ /* 0x041fe200078e0218 */
[----:B-1----:R0:W3:Y:S04]  /*46370*/  LDG.E.U16 R17, [R4.64] ;  /* 0x0000000404117981 */ /* 0x0020e8000c1e1500 */
[----:B------:R2:W3:Y:S04]  /*46380*/  LDG.E.U16 R25, [R6.64] ;  /* 0x0000000406197981 */ /* 0x0004e8000c1e1500 */
[----:B------:R1:W-:Y:S04]  /*46390*/  STL [R1+0x444], R19 ;  /* 0x0004441301007387 */ /* 0x0003e80000100800 */
[----:B-1----:R1:W3:Y:S01]  /*463a0*/  LDG.E.U16 R19, [R2.64] ;  /* 0x0000000402137981 */ /* 0x0022e2000c1e1500 */
[----:B--2---:R-:W-:-:S03]  /*463b0*/  IMAD.WIDE R6, R16, 0x2, R10 ;  /* 0x0000000210067825 */ /* 0x004fc600078e020a */
[----:B------:R-:W2:Y:S01]  /*463c0*/  LDL.64 R10, [R1+0xe78] ;  /* 0x000e7800010a7983 */ /* 0x000ea20000100a00 */
[----:B----4-:R4:W-:Y:S03]  /*463d0*/  STL [R1+0x440], R29 ;  /* 0x0004401d01007387 */ /* 0x0109e60000100800 */
[----:B----4-:R4:W2:Y:S01]  /*463e0*/  LDG.E.U16 R29, [R6.64] ;  /* 0x00000004061d7981 */ /* 0x0108a2000c1e1500 */
[----:B0-----:R-:W-:-:S04]  /*463f0*/  IMAD.WIDE R4, R16, 0x2, R22 ;  /* 0x0000000210047825 */ /* 0x001fc800078e0216 */
[C---:B-1----:R-:W-:Y:S01]  /*46400*/  IMAD.WIDE R2, R16.reuse, 0x2, R14 ;  /* 0x0000000210027825 */ /* 0x042fe200078e020e */
[----:B------:R-:W-:Y:S03]  /*46410*/  STL [R1+0x438], R27 ;  /* 0x0004381b01007387 */ /* 0x000fe60000100800 */
[----:B------:R0:W-:Y:S02]  /*46420*/  STL [R1+0x43c], R26 ;  /* 0x00043c1a01007387 */ /* 0x0001e40000100800 */
[----:B------:R-:W2:Y:S01]  /*46430*/  LDL.64 R14, [R1+0xe68] ;  /* 0x000e6800010e7983 */ /* 0x000ea20000100a00 */
[----:B0-----:R-:W2:Y:S01]  /*46440*/  LDL.64 R26, [R1+0xe70] ;  /* 0x000e7000011a7983 */ /* 0x001ea20000100a00 */
[----:B------:R0:W-:Y:S02]  /*46450*/  STL [R1+0x434], R28 ;  /* 0x0004341c01007387 */ /* 0x0001e40000100800 */
[----:B------:R1:W-:Y:S02]  /*46460*/  STL [R1+0x430], R0 ;  /* 0x0004300001007387 */ /* 0x0003e40000100800 */
[----:B----4-:R-:W-:-:S02]  /*46470*/  IMAD.WIDE R6, R16, 0x2, R8 ;  /* 0x0000000210067825 */ /* 0x010fc400078e0208 */
[----:B------:R-:W4:Y:S04]  /*46480*/  LDL.64 R8, [R1+0xe60] ;  /* 0x000e600001087983 */ /* 0x000f280000100a00 */
[----:B0-----:R0:W4:Y:S04]  /*46490*/  LDG.E.U16 R28, [R4.64] ;  /* 0x00000004041c7981 */ /* 0x001128000c1e1500 */
[----:B-1----:R3:W4:Y:S01]  /*464a0*/  LDG.E.U16 R0, [R2.64] ;  /* 0x0000000402007981 */ /* 0x002722000c1e1500 */
[----:B0-----:R-:W-:-:S04]  /*464b0*/  IMAD.WIDE R4, R16, 0x2, R20 ;  /* 0x0000000210047825 */ /* 0x001fc800078e0214 */
[C---:B---3--:R-:W-:Y:S01]  /*464c0*/  IMAD.WIDE R2, R16.reuse, 0x2, R12 ;  /* 0x0000000210027825 */ /* 0x048fe200078e020c */
[----:B------:R0:W-:Y:S03]  /*464d0*/  STL [R1+0x42c], R25 ;  /* 0x00042c1901007387 */ /* 0x0001e60000100800 */
[----:B------:R-:W4:Y:S01]  /*464e0*/  LDL.64 R22, [R1+0xe50] ;  /* 0x000e500001167983 */ /* 0x000f220000100a00 */
[----:B0-----:R-:W4:Y:S01]  /*464f0*/  LDL.64 R24, [R1+0xe58] ;  /* 0x000e580001187983 */ /* 0x001f220000100a00 */
[----:B------:R0:W-:Y:S02]  /*46500*/  STL [R1+0x428], R17 ;  /* 0x0004281101007387 */ /* 0x0001e40000100800 */
[----:B------:R1:W-:Y:S01]  /*46510*/  STL [R1+0x424], R19 ;  /* 0x0004241301007387 */ /* 0x0003e20000100800 */
[----:B0-----:R0:W4:Y:S04]  /*46520*/  LDG.E.U16 R17, [R6.64] ;  /* 0x0000000406117981 */ /* 0x001128000c1e1500 */
[----:B-1----:R1:W4:Y:S04]  /*46530*/  LDG.E.U16 R19, [R4.64] ;  /* 0x0000000404137981 */ /* 0x002328000c1e1500 */
[----:B--2---:R2:W-:Y:S01]  /*46540*/  STL [R1+0x420], R29 ;  /* 0x0004201d01007387 */ /* 0x0045e20000100800 */
[----:B0-----:R-:W-:-:S04]  /*46550*/  IMAD.WIDE R6, R16, 0x2, R10 ;  /* 0x0000000210067825 */ /* 0x001fc800078e020a */
[----:B------:R-:W3:Y:S02]  /*46560*/  LDL.64 R20, [R1+0xe48] ;  /* 0x000e480001147983 */ /* 0x000ee40000100a00 */
[----:B------:R-:W3:Y:S01]  /*46570*/  LDL.64 R12, [R1+0xe40] ;  /* 0x000e4000010c7983 */ /* 0x000ee20000100a00 */
[----:B------:R-:W3:Y:S04]  /*46580*/  LDL.64 R10, [R1+0xe38] ;  /* 0x000e3800010a7983 */ /* 0x000ee80000100a00 */
[----:B--2---:R0:W2:Y:S01]  /*46590*/  LDG.E.U16 R29, [R2.64] ;  /* 0x00000004021d7981 */ /* 0x0040a2000c1e1500 */
[----:B-1----:R-:W-:-:S04]  /*465a0*/  IMAD.WIDE R4, R16, 0x2, R26 ;  /* 0x0000000210047825 */ /* 0x002fc800078e021a */
[C---:B0-----:R-:W-:Y:S01]  /*465b0*/  IMAD.WIDE R2, R16.reuse, 0x2, R14 ;  /* 0x0000000210027825 */ /* 0x041fe200078e020e */
[----:B----4-:R0:W-:Y:S03]  /*465c0*/  STL [R1+0x41c], R28 ;  /* 0x00041c1c01007387 */ /* 0x0101e60000100800 */
[----:B------:R1:W-:Y:S01]  /*465d0*/  STL [R1+0x418], R0 ;  /* 0x0004180001007387 */ /* 0x0003e20000100800 */
[----:B0-----:R0:W2:Y:S04]  /*465e0*/  LDG.E.U16 R28, [R6.64] ;  /* 0x00000004061c7981 */ /* 0x0010a8000c1e1500 */
[----:B-1----:R1:W2:Y:S01]  /*465f0*/  LDG.E.U16 R0, [R4.64] ;  /* 0x0000000404007981 */ /* 0x0022a2000c1e1500 */
[----:B0-----:R-:W-:-:S04]  /*46600*/  IMAD.WIDE R6, R16, 0x2, R8 ;  /* 0x0000000210067825 */ /* 0x001fc800078e0208 */
[C---:B-1----:R-:W-:Y:S02]  /*46610*/  IMAD.WIDE R4, R16.reuse, 0x2, R24 ;  /* 0x0000000210047825 */ /* 0x042fe400078e0218 */
[----:B------:R3:W2:Y:S04]  /*46620*/  LDG.E.U16 R24, [R6.64] ;  /* 0x0000000406187981 */ /* 0x0006a8000c1e1500 */
[----:B------:R0:W-:Y:S01]  /*46630*/  STL [R1+0x414], R17 ;  /* 0x0004141101007387 */ /* 0x0001e20000100800 */
[----:B------:R-:W2:Y:S02]  /*46640*/  LDL.64 R14, [R1+0xe30] ;  /* 0x000e3000010e7983 */ /* 0x000ea40000100a00 */
[----:B------:R-:W2:Y:S02]  /*46650*/  LDL.64 R8, [R1+0xe28] ;  /* 0x000e280001087983 */ /* 0x000ea40000100a00 */
[----:B------:R1:W-:Y:S01]  /*46660*/  STL [R1+0x410], R19 ;  /* 0x0004101301007387 */ /* 0x0003e20000100800 */
[----:B0-----:R0:W2:Y:S04]  /*46670*/  LDG.E.U16 R17, [R2.64] ;  /* 0x0000000402117981 */ /* 0x0010a8000c1e1500 */
[----:B-1----:R1:W2:Y:S04]  /*46680*/  LDG.E.U16 R19, [R4.64] ;  /* 0x0000000404137981 */ /* 0x0022a8000c1e1500 */
[----:B--2---:R2:W-:Y:S01]  /*46690*/  STL [R1+0x40c], R29 ;  /* 0x00040c1d01007387 */ /* 0x0045e20000100800 */
[----:B------:R-:W4:Y:S02]  /*466a0*/  LDL.64 R26, [R1+0xe20] ;  /* 0x000e2000011a7983 */ /* 0x000f240000100a00 */
[----:B0-----:R-:W-:-:S04]  /*466b0*/  IMAD.WIDE R2, R16, 0x2, R22 ;  /* 0x0000000210027825 */ /* 0x001fc800078e0216 */
[C---:B---3--:R-:W-:Y:S01]  /*466c0*/  IMAD.WIDE R6, R16.reuse, 0x2, R20 ;  /* 0x0000000210067825 */ /* 0x048fe200078e0214 */
[----:B------:R-:W3:Y:S03]  /*466d0*/  LDL.64 R22, [R1+0xe18] ;  /* 0x000e180001167983 */ /* 0x000ee60000100a00 */
[----:B-1----:R-:W-:-:S04]  /*466e0*/  IMAD.WIDE R4, R16, 0x2, R12 ;  /* 0x0000000210047825 */ /* 0x002fc800078e020c */
[----:B------:R-:W3:Y:S01]  /*466f0*/  LDL.64 R12, [R1+0xe10] ;  /* 0x000e1000010c7983 */ /* 0x000ee20000100a00 */
[----:B--2---:R0:W2:Y:S02]  /*46700*/  LDG.E.U16 R29, [R2.64] ;  /* 0x00000004021d7981 */ /* 0x0040a4000c1e1500 */
[C---:B0-----:R-:W-:Y:S02]  /*46710*/  IMAD.WIDE R2, R16.reuse, 0x2, R10 ;  /* 0x0000000210027825 */ /* 0x041fe400078e020a */
[----:B------:R-:W2:Y:S04]  /*46720*/  LDL.64 R10, [R1+0xe08] ;  /* 0x000e0800010a7983 */ /* 0x000ea80000100a00 */
[----:B------:R0:W-:Y:S01]  /*46730*/  STL [R1+0x408], R28 ;  /* 0x0004081c01007387 */ /* 0x0001e20000100800 */
[----:B------:R1:W-:Y:S03]  /*46740*/  STL [R1+0x404], R0 ;  /* 0x0004040001007387 */ /* 0x0003e60000100800 */
[----:B0-----:R0:W2:Y:S04]  /*46750*/  LDG.E.U16 R28, [R6.64] ;  /* 0x00000004061c7981 */ /* 0x0010a8000c1e1500 */
[----:B-1----:R1:W2:Y:S01]  /*46760*/  LDG.E.U16 R0, [R4.64] ;  /* 0x0000000404007981 */ /* 0x0022a2000c1e1500 */
[----:B0-----:R-:W-:-:S04]  /*46770*/  IMAD.WIDE R6, R16, 0x2, R14 ;  /* 0x0000000210067825 */ /* 0x001fc800078e020e */
[C---:B-1----:R-:W-:Y:S01]  /*46780*/  IMAD.WIDE R4, R16.reuse, 0x2, R8 ;  /* 0x0000000210047825 */ /* 0x042fe200078e0208 */
[----:B------:R0:W-:Y:S03]  /*46790*/  STL [R1+0x400], R17 ;  /* 0x0004001101007387 */ /* 0x0001e60000100800 */
[----:B------:R-:W2:Y:S02]  /*467a0*/  LDL.64 R20, [R1+0xe00] ;  /* 0x000e000001147983 */ /* 0x000ea40000100a00 */
[----:B------:R-:W2:Y:S02]  /*467b0*/  LDL.64 R14, [R1+0xdf8] ;  /* 0x000df800010e7983 */ /* 0x000ea40000100a00 */
[----:B------:R-:W2:Y:S01]  /*467c0*/  LDL.64 R8, [R1+0xdf0] ;  /* 0x000df00001087983 */ /* 0x000ea20000100a00 */
[----:B------:R-:W2:Y:S01]  /*467d0*/  LDL.LU R25, [R1+0x904] ;  /* 0x0009040001197983 */ /* 0x000ea20000300800 */
[----:B------:R1:W-:Y:S03]  /*467e0*/  STL [R1+0x3fc], R24 ;  /* 0x0003fc1801007387 */ /* 0x0003e60000100800 */
[----:B0-----:R4:W2:Y:S04]  /*467f0*/  LDG.E.U16 R17, [R2.64] ;  /* 0x0000000402117981 */ /* 0x0018a8000c1e1500 */
[----:B-1----:R-:W2:Y:S01]  /*46800*/  LDL R24, [R1+0x860] ;  /* 0x0008600001187983 */ /* 0x002ea20000100800 */
[----:B------:R0:W-:Y:S03]  /*46810*/  STL [R1+0x3f8], R19 ;  /* 0x0003f81301007387 */ /* 0x0001e60000100800 */
[----:B0-----:R3:W2:Y:S01]  /*46820*/  LDG.E.U16 R19, [R4.64] ;  /* 0x0000000404137981 */ /* 0x0016a2000c1e1500 */
[----:B----4-:R-:W-:-:S03]  /*46830*/  IMAD.WIDE R2, R16, 0x2, R26 ;  /* 0x0000000210027825 */ /* 0x010fc600078e021a */
[----:B------:R0:W4:Y:S01]  /*46840*/  LDG.E.U16 R27, [R6.64] ;  /* 0x00000004061b7981 */ /* 0x000122000c1e1500 */
[----:B---3--:R-:W-:-:S03]  /*46850*/  IMAD.WIDE R4, R16, 0x2, R12 ;  /* 0x0000000210047825 */ /* 0x008fc600078e020c */
[----:B--2---:R1:W-:Y:S01]  /*46860*/  STL [R1+0x3f4], R29 ;  /* 0x0003f41d01007387 */ /* 0x0043e20000100800 */
[----:B------:R-:W2:Y:S02]  /*46870*/  LDL.64 R12, [R1+0xde8] ;  /* 0x000de800010c7983 */ /* 0x000ea40000100a00 */
[C---:B0-----:R-:W-:Y:S01]  /*46880*/  IMAD.WIDE R6, R16.reuse, 0x2, R22 ;  /* 0x0000000210067825 */ /* 0x041fe200078e0216 */
[----:B-1----:R0:W3:Y:S03]  /*46890*/  LDG.E.U16 R29, [R2.64] ;  /* 0x00000004021d7981 */ /* 0x0020e6000c1e1500 */
[C---:B0-----:R-:W-:Y:S01]  /*468a0*/  IMAD.WIDE R2, R16.reuse, 0x2, R10 ;  /* 0x0000000210027825 */ /* 0x041fe200078e020a */
[----:B------:R0:W-:Y:S03]  /*468b0*/  STL [R1+0x3f0], R28 ;  /* 0x0003f01c01007387 */ /* 0x0001e60000100800 */
[----:B------:R-:W2:Y:S02]  /*468c0*/  LDL.64 R10, [R1+0xde0] ;  /* 0x000de000010a7983 */ /* 0x000ea40000100a00 */
[----:B------:R1:W-:Y:S01]  /*468d0*/  STL [R1+0x3ec], R0 ;  /* 0x0003ec0001007387 */ /* 0x0003e20000100800 */
[----:B0-----:R0:W2:Y:S04]  /*468e0*/  LDG.E.U16 R28, [R6.64] ;  /* 0x00000004061c7981 */ /* 0x0010a8000c1e1500 */
[----:B-1----:R1:W2:Y:S01]  /*468f0*/  LDG.E.U16 R0, [R4.64] ;  /* 0x0000000404007981 */ /* 0x0022a2000c1e1500 */
[----:B0-----:R-:W-:-:S03]  /*46900*/  IMAD.WIDE R6, R16, 0x2, R20 ;  /* 0x0000000210067825 */ /* 0x001fc600078e0214 */
[----:B------:R0:W-:Y:S04]  /*46910*/  STL [R1+0x3e8], R17 ;  /* 0x0003e81101007387 */ /* 0x0001e80000100800 */
[----:B0-----:R0:W2:Y:S04]  /*46920*/  LDG.E.U16 R17, [R2.64] ;  /* 0x0000000402117981 */ /* 0x0010a8000c1e1500 */
[----:B----4-:R4:W-:Y:S04]  /*46930*/  STL [R1+0x3e4], R27 ;  /* 0x0003e41b01007387 */ /* 0x0109e80000100800 */
[----:B----4-:R-:W4:Y:S01]  /*46940*/  LDL.64 R26, [R1+0xdd8] ;  /* 0x000dd800011a7983 */ /* 0x010f220000100a00 */
[----:B------:R0:W-:Y:S02]  /*46950*/  STL [R1+0x3e0], R19 ;  /* 0x0003e01301007387 */ /* 0x0001e40000100800 */
[----:B------:R-:W4:Y:S01]  /*46960*/  LDL.64 R22, [R1+0xdd0] ;  /* 0x000dd00001167983 */ /* 0x000f220000100a00 */
[----:B0-----:R2:W4:Y:S01]  /*46970*/  LDG.E.U16 R19, [R6.64] ;  /* 0x0000000406137981 */ /* 0x001522000c1e1500 */
[----:B-1----:R-:W-:-:S03]  /*46980*/  IMAD.WIDE R4, R16, 0x2, R14 ;  /* 0x0000000210047825 */ /* 0x002fc600078e020e */
[----:B---3--:R0:W-:Y:S01]  /*46990*/  STL [R1+0x3dc], R29 ;  /* 0x0003dc1d01007387 */ /* 0x0081e20000100800 */
[----:B------:R-:W-:-:S04]  /*469a0*/  IMAD.WIDE R2, R16, 0x2, R8 ;  /* 0x0000000210027825 */ /* 0x000fc800078e0208 */
[----:B------:R-:W1:Y:S04]  /*469b0*/  LDS R8, [R18.X16+0x43000] ;  /* 0x0430000012087984 */ /* 0x000e68000000c800 */
[C---:B--2---:R-:W-:Y:S01]  /*469c0*/  IMAD.WIDE R6, R16.reuse, 0x2, R12 ;  /* 0x0000000210067825 */ /* 0x044fe200078e020c */
[----:B0-----:R0:W2:Y:S04]  /*469d0*/  LDG.E.U16 R29, [R4.64] ;  /* 0x00000004041d7981 */ /* 0x0010a8000c1e1500 */
[----:B------:R3:W-:Y:S01]  /*469e0*/  STL [R1+0x3d8], R28 ;  /* 0x0003d81c01007387 */ /* 0x0007e20000100800 */
[----:B------:R-:W2:Y:S02]  /*469f0*/  LDL.64 R20, [R1+0xdc8] ;  /* 0x000dc80001147983 */ /* 0x000ea40000100a00 */
[----:B------:R-:W2:Y:S02]  /*46a00*/  LDL.64 R14, [R1+0xdc0] ;  /* 0x000dc000010e7983 */ /* 0x000ea40000100a00 */
[----:B------:R-:W-:Y:S01]  /*46a10*/  STL [R1+0x32e4], R18 ;  /* 0x0032e41201007387 */ /* 0x000fe20000100800 */
[----:B------:R-:W2:Y:S01]  /*46a20*/  LDL.64 R12, [R1+0xdb8] ;  /* 0x000db800010c7983 */ /* 0x000ea20000100a00 */
[----:B------:R-:W1:Y:S02]  /*46a30*/  LDL.LU R9, [R1+0x990] ;  /* 0x0009900001097983 */ /* 0x000e640000300800 */
[----:B0-----:R-:W-:-:S02]  /*46a40*/  IMAD.WIDE R4, R16, 0x2, R10 ;  /* 0x0000000210047825 */ /* 0x001fc400078e020a */
[----:B------:R-:W2:Y:S02]  /*46a50*/  LDL.64 R10, [R1+0xdb0] ;  /* 0x000db000010a7983 */ /* 0x000ea40000100a00 */
[----:B------:R-:W-:Y:S02]  /*46a60*/  STL [R1+0x3d4], R0 ;  /* 0x0003d40001007387 */ /* 0x000fe40000100800 */
[----:B---3--:R-:W3:Y:S04]  /*46a70*/  LDG.E.U16 R28, [R2.64] ;  /* 0x00000004021c7981 */ /* 0x008ee8000c1e1500 */
[----:B------:R-:W-:Y:S01]  /*46a80*/  STL [R1+0x3d0], R17 ;  /* 0x0003d01101007387 */ /* 0x000fe20000100800 */
[----:B------:R-:W-:Y:S03]  /*46a90*/  STL [R1+0x32e8], R16 ;  /* 0x0032e81001007387 */ /* 0x000fe60000100800 */
[----:B----4-:R0:W-:Y:S04]  /*46aa0*/  STL [R1+0x3bc], R19 ;  /* 0x0003bc1301007387 */ /* 0x0101e80000100800 */
[----:B0-----:R-:W4:Y:S01]  /*46ab0*/  LDL.LU R19, [R1+0x908] ;  /* 0x0009080001137983 */ /* 0x001f220000300800 */
[----:B------:R-:W-:-:S04]  /*46ac0*/  FADD R0, -R24, R25 ;  /* 0x0000001918007221 */ /* 0x000fc80000000100 */
[----:B------:R-:W-:-:S06]  /*46ad0*/  FMUL R0, R0, 1.4426950216293334961 ;  /* 0x3fb8aa3b00007820 */ /* 0x000fcc0000400000 */
[----:B------:R-:W1:Y:S02]  /*46ae0*/  MUFU.EX2 R0, R0 ;  /* 0x0000000000007308 */ /* 0x000e640000000800 */
[----:B-1----:R-:W-:-:S05]  /*46af0*/  FFMA R9, R0, R9, R8 ;  /* 0x0000000900097223 */ /* 0x002fca0000000008 */
[----:B------:R-:W-:Y:S01]  /*46b00*/  STL [R1+0x990], R9 ;  /* 0x0009900901007387 */ /* 0x000fe20000100800 */
[----:B--2---:R-:W-:Y:S03]  /*46b10*/  STL [R1+0x3b8], R29 ;  /* 0x0003b81d01007387 */ /* 0x004fe60000100800 */
[----:B----4-:R-:W-:Y:S01]  /*46b20*/  STL [R1+0x32ec], R19 ;  /* 0x0032ec1301007387 */ /* 0x010fe20000100800 */
[----:B---3--:R0:W-:Y:S03]  /*46b30*/  STL [R1+0x3b4], R28 ;  /* 0x0003b41c01007387 */ /* 0x0081e60000100800 */
[----:B0-----:R-:W2:Y:S01]  /*46b40*/  LDL R28, [R1+0x840] ;  /* 0x00084000011c7983 */ /* 0x001ea20000100800 */
[----:B------:R-:W-:-:S04]  /*46b50*/  IMAD.WIDE R2, R16, 0x2, R26 ;  /* 0x0000000210027825 */ /* 0x000fc800078e021a */
[----:B------:R0:W3:Y:S02]  /*46b60*/  LDG.E.U16 R27, [R6.64] ;  /* 0x00000004061b7981 */ /* 0x0000e4000c1e1500 */
[----:B------:R1:W4:Y:S01]  /*46b70*/  LDG.E.U16 R26, [R4.64] ;  /* 0x00000004041a7981 */ /* 0x000322000c1e1500 */
[----:B0-----:R0:W3:Y:S01]  /*46b80*/  LDG.E.U16 R7, [R2.64] ;  /* 0x0000000402077981 */ /* 0x0010e2000c1e1500 */
[----:B-1----:R-:W-:-:S06]  /*46b90*/  IMAD.WIDE R4, R16, 0x2, R20 ;  /* 0x0000000210047825 */ /* 0x002fcc00078e0214 */
[----:B------:R1:W3:Y:S04]  /*46ba0*/  LDG.E.U16 R4, [R4.64] ;  /* 0x0000000404047981 */ /* 0x0002e8000c1e1500 */
[----:B--2---:R2:W-:Y:S04]  /*46bb0*/  STL [R1+0x32f0], R28 ;  /* 0x0032f01c01007387 */ /* 0x0045e80000100800 */
[----:B--2---:R-:W2:Y:S01]  /*46bc0*/  LDL.LU R28, [R1+0x674] ;  /* 0x00067400011c7983 */ /* 0x004ea20000300800 */
[----:B0-----:R-:W-:-:S05]  /*46bd0*/  IMAD.WIDE R2, R16, 0x2, R22 ;  /* 0x0000000210027825 */ /* 0x001fca00078e0216 */
[----:B------:R0:W3:Y:S02]  /*46be0*/  LDG.E.U16 R6, [R2.64] ;  /* 0x0000000402067981 */ /* 0x0000e4000c1e1500 */
[----:B0-----:R-:W-:-:S05]  /*46bf0*/  IMAD.WIDE R2, R16, 0x2, R14 ;  /* 0x0000000210027825 */ /* 0x001fca00078e020e */
[----:B------:R0:W4:Y:S02]  /*46c00*/  LDG.E.U16 R15, [R2.64] ;  /* 0x00000004020f7981 */ /* 0x000124000c1e1500 */
[----:B0-----:R-:W-:-:S05]  /*46c10*/  IMAD.WIDE R2, R16, 0x2, R12 ;  /* 0x0000000210027825 */ /* 0x001fca00078e020c */
[----:B------:R0:W4:Y:S02]  /*46c20*/  LDG.E.U16 R17, [R2.64] ;  /* 0x0000000402117981 */ /* 0x000124000c1e1500 */
[----:B0-----:R-:W-:-:S05]  /*46c30*/  IMAD.WIDE R2, R16, 0x2, R10 ;  /* 0x0000000210027825 */ /* 0x001fca00078e020a */
[----:B------:R0:W4:Y:S04]  /*46c40*/  LDG.E.U16 R21, [R2.64] ;  /* 0x0000000402157981 */ /* 0x000128000c1e1500 */
[----:B--2---:R2:W-:Y:S04]  /*46c50*/  STL [R1+0x32f4], R28 ;  /* 0x0032f41c01007387 */ /* 0x0045e80000100800 */
[----:B--2---:R-:W2:Y:S01]  /*46c60*/  LDL.LU R28, [R1+0x670] ;  /* 0x00067000011c7983 */ /* 0x004ea20000300800 */
[----:B------:R-:W2:Y:S02]  /*46c70*/  LDL.LU R19, [R1+0x660] ;  /* 0x0006600001137983 */ /* 0x000ea40000300800 */
[----:B------:R-:W2:Y:S02]  /*46c80*/  LDL.LU R16, [R1+0x664] ;  /* 0x0006640001107983 */ /* 0x000ea40000300800 */
[----:B------:R-:W2:Y:S01]  /*46c90*/  LDL.LU R18, [R1+0x650] ;  /* 0x0006500001127983 */ /* 0x000ea20000300800 */
[----:B0-----:R-:W2:Y:S01]  /*46ca0*/  LDL.LU R2, [R1+0x654] ;  /* 0x0006540001027983 */ /* 0x001ea20000300800 */
[----:B------:R-:W2:Y:S02]  /*46cb0*/  LDL.LU R3, [R1+0x640] ;  /* 0x0006400001037983 */ /* 0x000ea40000300800 */
[----:B---3--:R-:W-:Y:S02]  /*46cc0*/  STL [R1+0x3b0], R27 ;  /* 0x0003b01b01007387 */ /* 0x008fe40000100800 */
[----:B------:R-:W3:Y:S01]  /*46cd0*/  LDL.LU R20, [R1+0x644] ;  /* 0x0006440001147983 */ /* 0x000ee20000300800 */
[----:B----4-:R-:W-:Y:S01]  /*46ce0*/  STL [R1+0x3ac], R26 ;  /* 0x0003ac1a01007387 */ /* 0x010fe20000100800 */
[----:B------:R-:W4:Y:S02]  /*46cf0*/  LDL.LU R14, [R1+0x994] ;  /* 0x00099400010e7983 */ /* 0x000f240000300800 */
[----:B------:R0:W-:Y:S02]  /*46d00*/  STL [R1+0x3a8], R7 ;  /* 0x0003a80701007387 */ /* 0x0001e40000100800 */
[----:B------:R-:W3:Y:S01]  /*46d10*/  LDL.64 R12, [R1+0xda8] ;  /* 0x000da800010c7983 */ /* 0x000ee20000100a00 */
[----:B------:R-:W3:Y:S01]  /*46d20*/  LDL.LU R11, [R1+0x678] ;  /* 0x00067800010b7983 */ /* 0x000ee20000300800 */
[----:B------:R-:W3:Y:S02]  /*46d30*/  LDL.LU R10, [R1+0x67c] ;  /* 0x00067c00010a7983 */ /* 0x000ee40000300800 */
[----:B------:R-:W3:Y:S02]  /*46d40*/  LDL.LU R9, [R1+0x668] ;  /* 0x0006680001097983 */ /* 0x000ee40000300800 */
[----:B------:R1:W-:Y:S01]  /*46d50*/  STL [R1+0x3a4], R6 ;  /* 0x0003a40601007387 */ /* 0x0003e20000100800 */
[----:B------:R-:W3:Y:S04]  /*46d60*/  LDL.LU R8, [R1+0x66c] ;  /* 0x00066c0001087983 */ /* 0x000ee80000300800 */
[----:B0-----:R-:W3:Y:S04]  /*46d70*/  LDL.LU R7, [R1+0x658] ;  /* 0x0006580001077983 */ /* 0x001ee80000300800 */
[----:B-1----:R-:W3:Y:S01]  /*46d80*/  LDL.LU R6, [R1+0x65c] ;  /* 0x00065c0001067983 */ /* 0x002ee20000300800 */
[----:B------:R-:W3:Y:S02]  /*46d90*/  LDL.LU R5, [R1+0x648] ;  /* 0x0006480001057983 */ /* 0x000ee40000300800 */
[----:B------:R0:W-:Y:S02]  /*46da0*/  STL [R1+0x3a0], R4 ;  /* 0x0003a00401007387 */ /* 0x0001e40000100800 */
[----:B0-----:R-:W3:Y:S01]  /*46db0*/  LDL.LU R4, [R1+0x64c] ;  /* 0x00064c0001047983 */ /* 0x001ee20000300800 */
[----:B------:R0:W-:Y:S03]  /*46dc0*/  STL [R1+0x1c], R15 ;  /* 0x00001c0f01007387 */ /* 0x0001e60000100800 */
[----:B0-----:R-:W3:Y:S01]  /*46dd0*/  LDL.LU R15, [R1+0x894] ;  /* 0x00089400010f7983 */ /* 0x001ee20000300800 */
[----:B------:R-:W3:Y:S02]  /*46de0*/  LDL.LU R27, [R1+0x898] ;  /* 0x00089800011b7983 */ /* 0x000ee40000300800 */
[----:B------:R0:W-:Y:S02]  /*46df0*/  STL [R1+0x18], R17 ;  /* 0x0000181101007387 */ /* 0x0001e40000100800 */
[----:B------:R-:W3:Y:S01]  /*46e00*/  LDL.LU R26, [R1+0x884] ;  /* 0x00088400011a7983 */ /* 0x000ee20000300800 */
[----:B------:R-:W3:Y:S04]  /*46e10*/  LDL.LU R25, [R1+0x88c] ;  /* 0x00088c0001197983 */ /* 0x000ee80000300800 */
[----:B0-----:R-:W3:Y:S01]  /*46e20*/  LDL.LU R17, [R1+0x86c] ;  /* 0x00086c0001117983 */ /* 0x001ee20000300800 */
[----:B------:R-:W3:Y:S02]  /*46e30*/  LDL.LU R29, [R1+0x87c] ;  /* 0x00087c00011d7983 */ /* 0x000ee40000300800 */
[----:B------:R-:W3:Y:S02]  /*46e40*/  LDL.LU R24, [R1+0x85c] ;  /* 0x00085c0001187983 */ /* 0x000ee40000300800 */
[----:B------:R-:W3:Y:S01]  /*46e50*/  LDL.LU R23, [R1+0x864] ;  /* 0x0008640001177983 */ /* 0x000ee20000300800 */
[----:B------:R-:W3:Y:S01]  /*46e60*/  LDL.LU R22, [R1+0x90c] ;  /* 0x00090c0001167983 */ /* 0x000ee20000300800 */
[----:B------:R0:W-:Y:S03]  /*46e70*/  STL [R1+0x14], R21 ;  /* 0x0000141501007387 */ /* 0x0001e60000100800 */
[----:B0-----:R-:W3:Y:S01]  /*46e80*/  LDL R21, [R1+0x814] ;  /* 0x0008140001157983 */ /* 0x001ee20000100800 */
[----:B--2---:R-:W-:-:S05]  /*46e90*/  FMUL R28, R0, R28 ;  /* 0x0000001c001c7220 */ /* 0x004fca0000400000 */
[----:B------:R0:W-:Y:S04]  /*46ea0*/  STL [R1+0x320], R28 ;  /* 0x0003201c01007387 */ /* 0x0001e80000100800 */
[----:B0-----:R-:W2:Y:S01]  /*46eb0*/  LDL.LU R28, [R1+0x32f4] ;  /* 0x0032f400011c7983 */ /* 0x001ea20000300800 */
[C---:B------:R-:W-:Y:S02]  /*46ec0*/  FMUL R19, R0.reuse, R19 ;  /* 0x0000001300137220 */ /* 0x040fe40000400000 */
[C---:B------:R-:W-:Y:S02]  /*46ed0*/  FMUL R16, R0.reuse, R16 ;  /* 0x0000001000107220 */ /* 0x040fe40000400000 */
[C---:B------:R-:W-:Y:S02]  /*46ee0*/  FMUL R18, R0.reuse, R18 ;  /* 0x0000001200127220 */ /* 0x040fe40000400000 */
[----:B--2---:R-:W-:-:S05]  /*46ef0*/  FMUL R28, R0, R28 ;  /* 0x0000001c001c7220 */ /* 0x004fca0000400000 */
[----:B------:R0:W-:Y:S04]  /*46f00*/  STL [R1+0x324], R28 ;  /* 0x0003241c01007387 */ /* 0x0001e80000100800 */
[----:B0-----:R-:W2:Y:S01]  /*46f10*/  LDL.LU R28, [R1+0x32f0] ;  /* 0x0032f000011c7983 */ /* 0x001ea20000300800 */
[----:B------:R0:W-:Y:S03]  /*46f20*/  STL [R1+0x330], R19 ;  /* 0x0003301301007387 */ /* 0x0001e60000100800 */
[----:B0-----:R-:W2:Y:S01]  /*46f30*/  LDL.LU R19, [R1+0x32ec] ;  /* 0x0032ec0001137983 */ /* 0x001ea20000300800 */
[----:B------:R0:W-:Y:S03]  /*46f40*/  STL [R1+0x334], R16 ;  /* 0x0003341001007387 */ /* 0x0001e60000100800 */
[----:B0-----:R-:W4:Y:S01]  /*46f50*/  LDL.LU R16, [R1+0x32e8] ;  /* 0x0032e80001107983 */ /* 0x001f220000300800 */
[----:B------:R0:W-:Y:S03]  /*46f60*/  STL [R1+0x340], R18 ;  /* 0x0003401201007387 */ /* 0x0001e60000100800 */
[----:B0-----:R-:W4:Y:S01]  /*46f70*/  LDL.LU R18, [R1+0x32e4] ;  /* 0x0032e40001127983 */ /* 0x001f220000300800 */
[----:B------:R-:W-:-:S05]  /*46f80*/  FMUL R2, R0, R2 ;  /* 0x0000000200027220 */ /* 0x000fca0000400000 */
[----:B------:R0:W-:Y:S02]  /*46f90*/  STL [R1+0x344], R2 ;  /* 0x0003440201007387 */ /* 0x0001e40000100800 */
[----:B0-----:R-:W-:-:S05]  /*46fa0*/  FMUL R2, R0, R3 ;  /* 0x0000000300027220 */ /* 0x001fca0000400000 */
[----:B------:R-:W-:Y:S01]  /*46fb0*/  STL [R1+0x350], R2 ;  /* 0x0003500201007387 */ /* 0x000fe20000100800 */
[----:B---3--:R-:W-:-:S05]  /*46fc0*/  FMUL R3, R0, R20 ;  /* 0x0000001400037220 */ /* 0x008fca0000400000 */
[----:B------:R-:W-:Y:S01]  /*46fd0*/  STL [R1+0x354], R3 ;  /* 0x0003540301007387 */ /* 0x000fe20000100800 */
[----:B--2---:R-:W-:-:S04]  /*46fe0*/  FADD R0, -R28, R19 ;  /* 0x000000131c007221 */ /* 0x004fc80000000100 */
[----:B------:R-:W-:Y:S01]  /*46ff0*/  FMUL R0, R0, 1.4426950216293334961 ;  /* 0x3fb8aa3b00007820 */ /* 0x000fe20000400000 */
[----:B----4-:R-:W0:Y:S05]  /*47000*/  LDS R2, [R18.X16+0x43200] ;  /* 0x0432000012027984 */ /* 0x010e2a000000c800 */
[----:B------:R-:W0:Y:S02]  /*47010*/  MUFU.EX2 R0, R0 ;  /* 0x0000000000007308 */ /* 0x000e240000000800 */
[----:B0-----:R-:W-:Y:S02]  /*47020*/  FFMA R14, R0, R14, R2 ;  /* 0x0000000e000e7223 */ /* 0x001fe40000000002 */
[----:B------:R-:W-:-:S05]  /*47030*/  IMAD.WIDE R2, R16, 0x2, R12 ;  /* 0x0000000210027825 */ /* 0x000fca00078e020c */
[----:B------:R0:W2:Y:S01]  /*47040*/  LDG.E.U16 R12, [R2.64] ;  /* 0x00000004020c7981 */ /* 0x0000a2000c1e1500 */
[----:B------:R-:W-:-:S03]  /*47050*/  FMUL R10, R0, R10 ;  /* 0x0000000a000a7220 */ /* 0x000fc60000400000 */
[----:B------:R-:W-:Y:S01]  /*47060*/  STL [R1+0x994], R14 ;  /* 0x0009940e01007387 */ /* 0x000fe20000100800 */
[C---:B0-----:R-:W-:Y:S02]  /*47070*/  FMUL R2, R0.reuse, R11 ;  /* 0x0000000b00027220 */ /* 0x041fe40000400000 */
[----:B------:R-:W-:-:S03]  /*47080*/  FMUL R3, R0, R9 ;  /* 0x0000000900037220 */ /* 0x000fc60000400000 */
[----:B------:R0:W-:Y:S01]  /*47090*/  STL [R1+0x328], R2 ;  /* 0x0003280201007387 */ /* 0x0001e20000100800 */
[----:B------:R-:W-:Y:S02]  /*470a0*/  STL [R1+0x32c], R10 ;  /* 0x00032c0a01007387 */ /* 0x000fe40000100800 */
[----:B------:R-:W3:Y:S02]  /*470b0*/  LDL.LU R16, [R1+0x854] ;  /* 0x0008540001107983 */ /* 0x000ee40000300800 */
[----:B------:R1:W-:Y:S01]  /*470c0*/  STL [R1+0x338], R3 ;  /* 0x0003380301007387 */ /* 0x0003e20000100800 */
[----:B------:R-:W3:Y:S01]  /*470d0*/  LDL.LU R28, [R1+0x858] ;  /* 0x00085800011c7983 */ /* 0x000ee20000300800 */
[C---:B0-----:R-:W-:Y:S02]  /*470e0*/  FMUL R2, R0.reuse, R8 ;  /* 0x0000000800027220 */ /* 0x041fe40000400000 */
[----:B-1----:R-:W-:-:S03]  /*470f0*/  FMUL R3, R0, R7 ;  /* 0x0000000700037220 */ /* 0x002fc60000400000 */
[----:B------:R0:W-:Y:S01]  /*47100*/  STL [R1+0x33c], R2 ;  /* 0x00033c0201007387 */ /* 0x0001e20000100800 */
[C---:B------:R-:W-:Y:S02]  /*47110*/  FMUL R5, R0.reuse, R5 ;  /* 0x0000000500057220 */ /* 0x040fe40000400000 */
[----:B------:R1:W-:Y:S02]  /*47120*/  STL [R1+0x348], R3 ;  /* 0x0003480301007387 */ /* 0x0003e40000100800 */
[C---:B0-----:R-:W-:Y:S02]  /*47130*/  FMUL R2, R0.reuse, R6 ;  /* 0x0000000600027220 */ /* 0x041fe40000400000 */
[----:B-1----:R-:W-:Y:S01]  /*47140*/  FMUL R3, R0, R4 ;  /* 0x0000000400037220 */ /* 0x002fe20000400000 */
[----:B------:R-:W-:Y:S02]  /*47150*/  F2FP.PACK_AB R0, R15, R27 ;  /* 0x0000001b0f00723e */ /* 0x000fe400000000ff */
[----:B------:R-:W-:Y:S01]  /*47160*/  STL [R1+0x34c], R2 ;  /* 0x00034c0201007387 */ /* 0x000fe20000100800 */
[----:B------:R-:W-:Y:S02]  /*47170*/  STL [R1+0x358], R5 ;  /* 0x0003580501007387 */ /* 0x000fe40000100800 */
[----:B------:R-:W-:Y:S02]  /*47180*/  STL [R1+0x35c], R3 ;  /* 0x00035c0301007387 */ /* 0x000fe40000100800 */
[----:B------:R-:W4:Y:S01]  /*47190*/  LDL.LU R11, [R1+0x84c] ;  /* 0x00084c00010b7983 */ /* 0x000f220000300800 */
[----:B------:R-:W4:Y:S01]  /*471a0*/  LDL.LU R27, [R1+0x850] ;  /* 0x00085000011b7983 */ /* 0x000f220000300800 */
[----:B------:R0:W-:Y:S02]  /*471b0*/  STL [R1+0x8], R0 ;  /* 0x0000080001007387 */ /* 0x0001e40000100800 */
[----:B------:R-:W4:Y:S01]  /*471c0*/  LDL.LU R14, [R1+0x844] ;  /* 0x00084400010e7983 */ /* 0x000f220000300800 */
[----:B------:R-:W1:Y:S01]  /*471d0*/  LDS R2, [R18.X16+0x43400] ;  /* 0x0434000012027984 */ /* 0x000e62000000c800 */
[----:B0-----:R-:W-:-:S03]  /*471e0*/  F2FP.PACK_AB R0, R26, R25 ;  /* 0x000000191a00723e */ /* 0x001fc600000000ff */
[----:B------:R-:W4:Y:S02]  /*471f0*/  LDL.LU R26, [R1+0x848] ;  /* 0x00084800011a7983 */ /* 0x000f240000300800 */
[----:B------:R0:W-:Y:S02]  /*47200*/  STL [R1+0x4], R0 ;  /* 0x0000040001007387 */ /* 0x0001e40000100800 */
[----:B------:R-:W4:Y:S02]  /*47210*/  LDL.LU R15, [R1+0x838] ;  /* 0x00083800010f7983 */ /* 0x000f240000300800 */
[----:B------:R-:W4:Y:S01]  /*47220*/  LDL.LU R25, [R1+0x83c] ;  /* 0x00083c0001197983 */ /* 0x000f220000300800 */
[----:B0-----:R-:W-:Y:S01]  /*47230*/  F2FP.PACK_AB R0, R17, R29 ;  /* 0x0000001d1100723e */ /* 0x001fe200000000ff */
[----:B------:R-:W-:Y:S01]  /*47240*/  F2FP.PACK_AB R29, R24, R23 ;  /* 0x00000017181d723e */ /* 0x000fe200000000ff */
[----:B--2---:R-:W-:Y:S04]  /*47250*/  STL [R1+0x10], R12 ;  /* 0x0000100c01007387 */ /* 0x004fe80000100800 */
[----:B------:R-:W-:Y:S02]  /*47260*/  STL [R1+0x3270], R29 ;  /* 0x0032701d01007387 */ /* 0x000fe40000100800 */
[----:B------:R0:W-:Y:S02]  /*47270*/  STL [R1], R0 ;  /* 0x0000000001007387 */ /* 0x0001e40000100800 */
[----:B------:R-:W2:Y:S01]  /*47280*/  LDL.LU R3, [R1+0x830] ;  /* 0x0008300001037983 */ /* 0x000ea20000300800 */
[----:B------:R-:W2:Y:S01]  /*47290*/  LDL.LU R24, [R1+0x834] ;  /* 0x0008340001187983 */ /* 0x000ea20000300800 */
[----:B------:R-:W2:Y:S02]  /*472a0*/  LDL.LU R8, [R1+0x828] ;  /* 0x0008280001087983 */ /* 0x000ea40000300800 */
[----:B------:R-:W2:Y:S02]  /*472b0*/  LDL.LU R23, [R1+0x82c] ;  /* 0x00082c0001177983 */ /* 0x000ea40000300800 */
[----:B------:R-:W2:Y:S02]  /*472c0*/  LDL.LU R4, [R1+0x820] ;  /* 0x0008200001047983 */ /* 0x000ea40000300800 */
[----:B0-----:R-:W-:-:S02]  /*472d0*/  FADD R0, -R21, R22 ;  /* 0x0000001615007221 */ /* 0x001fc40000000100 */
        /* <DEDUP_REMOVED lines=9> */
[----:B---3--:R-:W-:Y:S01]  /*47370*/  F2FP.PACK_AB R28, R16, R28 ;  /* 0x0000001c101c723e */ /* 0x008fe200000000ff */
[----:B------:R-:W3:Y:S02]  /*47380*/  LDL.LU R12, [R1+0x7ec] ;  /* 0x0007ec00010c7983 */ /* 0x000ee40000300800 */
[----:B------:R-:W3:Y:S01]  /*47390*/  LDL.LU R17, [R1+0x7f0] ;  /* 0x0007f00001117983 */ /* 0x000ee20000300800 */
[----:B------:R-:W3:Y:S01]  /*473a0*/  LDL.LU R13, [R1+0x7e0] ;  /* 0x0007e000010d7983 */ /* 0x000ee20000300800 */
[----:B------:R-:W3:Y:S02]  /*473b0*/  LDL.LU R16, [R1+0x7e8] ;  /* 0x0007e80001107983 */ /* 0x000ee40000300800 */
[----:B------:R-:W-:Y:S01]  /*473c0*/  STL [R1+0x3274], R28 ;  /* 0x0032741c01007387 */ /* 0x000fe20000100800 */
[----:B----4-:R-:W-:-:S05]  /*473d0*/  F2FP.PACK_AB R27, R11, R27 ;  /* 0x0000001b0b1b723e */ /* 0x010fca00000000ff */
[----:B------:R-:W-:Y:S01]  /*473e0*/  STL [R1+0x3278], R27 ;  /* 0x0032781b01007387 */ /* 0x000fe20000100800 */
[----:B------:R-:W-:Y:S02]  /*473f0*/  F2FP.PACK_AB R26, R14, R26 ;  /* 0x0000001a0e1a723e */ /* 0x000fe400000000ff */
[----:B------:R-:W-:-:S03]  /*47400*/  F2FP.PACK_AB R25, R15, R25 ;  /* 0x000000190f19723e */ /* 0x000fc600000000ff */
[----:B------:R-:W-:Y:S01]  /*47410*/  STL [R1+0x3268], R26 ;  /* 0x0032681a01007387 */ /* 0x000fe20000100800 */
[----:B------:R-:W4:Y:S02]  /*47420*/  LDL.LU R9, [R1+0x7d8] ;  /* 0x0007d80001097983 */ /* 0x000f240000300800 */
[----:B------:R-:W4:Y:S02]  /*47430*/  LDL.LU R15, [R1+0x7dc] ;  /* 0x0007dc00010f7983 */ /* 0x000f240000300800 */
[----:B------:R-:W4:Y:S01]  /*47440*/  LDL.LU R11, [R1+0x7c8] ;  /* 0x0007c800010b7983 */ /* 0x000f220000300800 */
[----:B------:R-:W4:Y:S01]  /*47450*/  LDL.LU R14, [R1+0x7d0] ;  /* 0x0007d000010e7983 */ /* 0x000f220000300800 */
[----:B------:R-:W-:Y:S01]  /*47460*/  STL [R1+0x326c], R25 ;  /* 0x00326c1901007387 */ /* 0x000fe20000100800 */
[----:B--2---:R-:W-:Y:S02]  /*47470*/  F2FP.PACK_AB R24, R3, R24 ;  /* 0x000000180318723e */ /* 0x004fe400000000ff */
[----:B------:R-:W-:-:S03]  /*47480*/  F2FP.PACK_AB R23, R8, R23 ;  /* 0x000000170817723e */ /* 0x000fc600000000ff */
[----:B------:R-:W-:Y:S02]  /*47490*/  STL [R1+0x327c], R24 ;  /* 0x00327c1801007387 */ /* 0x000fe40000100800 */
[----:B------:R-:W-:Y:S01]  /*474a0*/  STL [R1+0x3280], R23 ;  /* 0x0032801701007387 */ /* 0x000fe20000100800 */
[----:B------:R-:W-:Y:S02]  /*474b0*/  F2FP.PACK_AB R22, R4, R22 ;  /* 0x000000160416723e */ /* 0x000fe400000000ff */
[----:B------:R-:W-:Y:S02]  /*474c0*/  F2FP.PACK_AB R21, R5, R21 ;  /* 0x000000150515723e */ /* 0x000fe400000000ff */
[----:B------:R-:W-:Y:S02]  /*474d0*/  F2FP.PACK_AB R20, R6, R20 ;  /* 0x000000140614723e */ /* 0x000fe400000000ff */
[----:B------:R-:W-:Y:S01]  /*474e0*/  F2FP.PACK_AB R19, R7, R19 ;  /* 0x000000130713723e */ /* 0x000fe200000000ff */
[----:B------:R-:W-:Y:S01]  /*474f0*/  STL [R1+0x3284], R22 ;  /* 0x0032841601007387 */ /* 0x000fe20000100800 */
[----:B------:R-:W-:Y:S01]  /*47500*/  F2FP.PACK_AB R18, R10, R18 ;  /* 0x000000120a12723e */ /* 0x000fe200000000ff */
[----:B------:R-:W-:Y:S02]  /*47510*/  STL [R1+0x3288], R21 ;  /* 0x0032881501007387 */ /* 0x000fe40000100800 */
[----:B------:R-:W-:Y:S01]  /*47520*/  STL [R1+0x328c], R20 ;  /* 0x00328c1401007387 */ /* 0x000fe20000100800 */
[----:B------:R0:W-:Y:S01]  /*47530*/  STL [R1+0x3290], R19 ;  /* 0x0032901301007387 */ /* 0x0001e20000100800 */
[----:B------:R-:W-:Y:S02]  /*47540*/  STL [R1+0x3294], R18 ;  /* 0x0032941201007387 */ /* 0x000fe40000100800 */
[----:B------:R-:W1:Y:S01]  /*47550*/  LDL.LU R3, [R1+0x998] ;  /* 0x0009980001037983 */ /* 0x000e620000300800 */
[----:B0-----:R-:W0:Y:S01]  /*47560*/  S2R R19, SR_TID.X ;  /* 0x0000000000137919 */ /* 0x001e220000002100 */
[----:B------:R-:W-:Y:S01]  /*47570*/  FMUL R0, R0, 1.4426950216293334961 ;  /* 0x3fb8aa3b00007820 */ /* 0x000fe20000400000 */
[----:B---3--:R-:W-:-:S02]  /*47580*/  F2FP.PACK_AB R17, R12, R17 ;  /* 0x000000110c11723e */ /* 0x008fc400000000ff */
[----:B------:R-:W-:-:S03]  /*47590*/  F2FP.PACK_AB R16, R13, R16 ;  /* 0x000000100d10723e */ /* 0x000fc600000000ff */
[----:B------:R-:W1:Y:S01]  /*475a0*/  MUFU.EX2 R0, R0 ;  /* 0x0000000000007308 */ /* 0x000e620000000800 */
[----:B------:R-:W-:Y:S01]  /*475b0*/  STL [R1+0x3298], R17 ;  /* 0x0032981101007387 */ /* 0x000fe20000100800 */
[----:B------:R-:W2:Y:S02]  /*475c0*/  LDL.LU R13, [R1+0x7bc] ;  /* 0x0007bc00010d7983 */ /* 0x000ea40000300800 */
[----:B------:R-:W2:Y:S02]  /*475d0*/  LDL.LU R22, [R1+0x910] ;  /* 0x0009100001167983 */ /* 0x000ea40000300800 */
[----:B------:R-:W2:Y:S01]  /*475e0*/  LDL R25, [R1+0x80c] ;  /* 0x00080c0001197983 */ /* 0x000ea20000100800 */
[----:B------:R-:W2:Y:S01]  /*475f0*/  LDL.LU R6, [R1+0x7c4] ;  /* 0x0007c40001067983 */ /* 0x000ea20000300800 */
[----:B------:R-:W2:Y:S02]  /*47600*/  LDL.LU R12, [R1+0x7cc] ;  /* 0x0007cc00010c7983 */ /* 0x000ea40000300800 */
[----:B------:R-:W-:Y:S01]  /*47610*/  STL [R1+0x329c], R16 ;  /* 0x00329c1001007387 */ /* 0x000fe20000100800 */
[----:B0-----:R0:W-:Y:S01]  /*47620*/  STL [R1+0x32a0], R19 ;  /* 0x0032a01301007387 */ /* 0x0011e20000100800 */
[----:B----4-:R-:W-:-:S02]  /*47630*/  F2FP.PACK_AB R15, R9, R15 ;  /* 0x0000000f090f723e */ /* 0x010fc400000000ff */
[----:B------:R-:W-:-:S03]  /*47640*/  F2FP.PACK_AB R14, R11, R14 ;  /* 0x0000000e0b0e723e */ /* 0x000fc600000000ff */
[----:B------:R4:W-:Y:S01]  /*47650*/  STL [R1+0x32a4], R15 ;  /* 0x0032a40f01007387 */ /* 0x0009e20000100800 */
[----:B------:R-:W2:Y:S02]  /*47660*/  LDL.LU R27, [R1+0x7b0] ;  /* 0x0007b000011b7983 */ /* 0x000ea40000300800 */
[----:B------:R-:W2:Y:S02]  /*47670*/  LDL.LU R11, [R1+0x7b8] ;  /* 0x0007b800010b7983 */ /* 0x000ea40000300800 */
[----:B------:R-:W2:Y:S01]  /*47680*/  LDL.LU R5, [R1+0x7a8] ;  /* 0x0007a80001057983 */ /* 0x000ea20000300800 */
[----:B------:R-:W2:Y:S01]  /*47690*/  LDL.LU R10, [R1+0x7ac] ;  /* 0x0007ac00010a7983 */ /* 0x000ea20000300800 */
[----:B------:R0:W-:Y:S01]  /*476a0*/  STL [R1+0x32a8], R14 ;  /* 0x0032a80e01007387 */ /* 0x0001e20000100800 */
[----:B------:R-:W-:Y:S01]  /*476b0*/  LOP3.LUT R26, R19, 0x1c, RZ, 0xc0, !PT ;  /* 0x0000001c131a7812 */ /* 0x000fe200078ec0ff */
[----:B-1----:R-:W-:Y:S02]  /*476c0*/  FFMA R3, R0, R3, R2 ;  /* 0x0000000300037223 */ /* 0x002fe40000000002 */
[----:B------:R-:W3:Y:S01]  /*476d0*/  LDL.LU R2, [R1+0x7b4] ;  /* 0x0007b40001027983 */ /* 0x000ee20000300800 */
[----:B------:R-:W3:Y:S02]  /*476e0*/  LDL.LU R21, [R1+0x6b0] ;  /* 0x0006b00001157983 */ /* 0x000ee40000300800 */
[----:B------:R-:W3:Y:S02]  /*476f0*/  LDL.LU R20, [R1+0x6b4] ;  /* 0x0006b40001147983 */ /* 0x000ee40000300800 */
[----:B------:R-:W-:Y:S01]  /*47700*/  STL [R1+0x998], R3 ;  /* 0x0009980301007387 */ /* 0x000fe20000100800 */
[----:B0-----:R-:W3:Y:S01]  /*47710*/  LDL.LU R19, [R1+0x6a0] ;  /* 0x0006a00001137983 */ /* 0x001ee20000300800 */
[----:B------:R-:W3:Y:S02]  /*47720*/  LDL.LU R18, [R1+0x6a4] ;  /* 0x0006a40001127983 */ /* 0x000ee40000300800 */
[----:B------:R-:W3:Y:S02]  /*47730*/  LDL.LU R17, [R1+0x690] ;  /* 0x0006900001117983 */ /* 0x000ee40000300800 */
[----:B------:R-:W3:Y:S01]  /*47740*/  LDL.LU R16, [R1+0x694] ;  /* 0x0006940001107983 */ /* 0x000ee20000300800 */
[----:B----4-:R-:W4:Y:S01]  /*47750*/  LDL.LU R15, [R1+0x680] ;  /* 0x00068000010f7983 */ /* 0x010f220000300800 */
[----:B------:R-:W4:Y:S02]  /*47760*/  LDL.LU R14, [R1+0x684] ;  /* 0x00068400010e7983 */ /* 0x000f240000300800 */
[----:B------:R-:W4:Y:S02]  /*47770*/  LDL.LU R23, [R1+0x7a0] ;  /* 0x0007a00001177983 */ /* 0x000f240000300800 */
[----:B------:R-:W4:Y:S01]  /*47780*/  LDL.LU R9, [R1+0x7a4] ;  /* 0x0007a40001097983 */ /* 0x000f220000300800 */
[----:B------:R-:W4:Y:S01]  /*47790*/  LDL.LU R24, [R1+0x798] ;  /* 0x0007980001187983 */ /* 0x000f220000300800 */
[----:B------:R-:W4:Y:S02]  /*477a0*/  LDL.LU R8, [R1+0x79c] ;  /* 0x00079c0001087983 */ /* 0x000f240000300800 */
[----:B------:R-:W4:Y:S02]  /*477b0*/  LDL.LU R28, [R1+0x914] ;  /* 0x00091400011c7983 */ /* 0x000f240000300800 */
[----:B------:R-:W4:Y:S01]  /*477c0*/  LDL R29, [R1+0x804] ;  /* 0x00080400011d7983 */ /* 0x000f220000100800 */
[----:B------:R-:W4:Y:S01]  /*477d0*/  LDL.LU R4, [R1+0x78c] ;  /* 0x00078c0001047983 */ /* 0x000f220000300800 */
[----:B------:R-:W4:Y:S03]  /*477e0*/  LDL.LU R7, [R1+0x794] ;  /* 0x0007940001077983 */ /* 0x000f260000300800 */
[----:B------:R-:W0:Y:S01]  /*477f0*/  LDS R3, [R26.X16+0x43600] ;  /* 0x043600001a037984 */ /* 0x000e22000000c800 */
[----:B--2---:R-:W-:-:S02]  /*47800*/  F2FP.PACK_AB R12, R6, R12 ;  /* 0x0000000c060c723e */ /* 0x004fc400000000ff */
[----:B------:R-:W-:Y:S02]  /*47810*/  F2FP.PACK_AB R11, R27, R11 ;  /* 0x0000000b1b0b723e */ /* 0x000fe400000000ff */
[----:B------:R-:W-:Y:S02]  /*47820*/  F2FP.PACK_AB R10, R5, R10 ;  /* 0x0000000a050a723e */ /* 0x000fe400000000ff */
[----:B---3--:R-:W-:Y:S01]  /*47830*/  F2FP.PACK_AB R13, R2, R13 ;  /* 0x0000000d020d723e */ /* 0x008fe200000000ff */
[----:B------:R-:W-:-:S04]  /*47840*/  FMUL R2, R0, R20 ;  /* 0x0000001400027220 */ /* 0x000fc80000400000 */
[----:B------:R1:W-:Y:S01]  /*47850*/  STL [R1+0x32ac], R13 ;  /* 0x0032ac0d01007387 */ /* 0x0003e20000100800 */
[C---:B------:R-:W-:Y:S02]  /*47860*/  FMUL R19, R0.reuse, R19 ;  /* 0x0000001300137220 */ /* 0x040fe40000400000 */
[----:B-1----:R-:W-:-:S05]  /*47870*/  FMUL R13, R0, R21 ;  /* 0x00000015000d7220 */ /* 0x002fca0000400000 */
[----:B------:R1:W-:Y:S01]  /*47880*/  STL [R1+0x360], R13 ;  /* 0x0003600d01007387 */ /* 0x0003e20000100800 */
[----:B------:R2:W-:Y:S02]  /*47890*/  STL [R1+0x364], R2 ;  /* 0x0003640201007387 */ /* 0x0005e40000100800 */
[----:B------:R-:W-:Y:S02]  /*478a0*/  STL [R1+0x370], R19 ;  /* 0x0003701301007387 */ /* 0x000fe40000100800 */
[C---:B------:R-:W-:Y:S02]  /*478b0*/  FMUL R16, R0.reuse, R16 ;  /* 0x0000001000107220 */ /* 0x040fe40000400000 */
[C---:B-1----:R-:W-:Y:S02]  /*478c0*/  FMUL R13, R0.reuse, R18 ;  /* 0x00000012000d7220 */ /* 0x042fe40000400000 */
[----:B--2---:R-:W-:-:S03]  /*478d0*/  FMUL R2, R0, R17 ;  /* 0x0000001100027220 */ /* 0x004fc60000400000 */
[----:B------:R4:W-:Y:S02]  /*478e0*/  STL [R1+0x374], R13 ;  /* 0x0003740d01007387 */ /* 0x0009e40000100800 */
[----:B------:R1:W-:Y:S02]  /*478f0*/  STL [R1+0x380], R2 ;  /* 0x0003800201007387 */ /* 0x0003e40000100800 */
[----:B------:R2:W-:Y:S02]  /*47900*/  STL [R1+0x384], R16 ;  /* 0x0003841001007387 */ /* 0x0005e40000100800 */
[C---:B----4-:R-:W-:Y:S02]  /*47910*/  FMUL R13, R0.reuse, R15 ;  /* 0x0000000f000d7220 */ /* 0x050fe40000400000 */
[----:B-1----:R-:W-:Y:S02]  /*47920*/  FMUL R2, R0, R14 ;  /* 0x0000000e00027220 */ /* 0x002fe40000400000 */
[----:B------:R-:W-:Y:S01]  /*47930*/  FADD R0, -R25, R22 ;  /* 0x0000001619007221 */ /* 0x000fe20000000100 */
[----:B------:R-:W-:-:S02]  /*47940*/  F2FP.PACK_AB R9, R23, R9 ;  /* 0x000000091709723e */ /* 0x000fc400000000ff */
[----:B------:R-:W-:Y:S01]  /*47950*/  F2FP.PACK_AB R8, R24, R8 ;  /* 0x000000081808723e */ /* 0x000fe200000000ff */
[----:B------:R1:W-:Y:S01]  /*47960*/  STL [R1+0x390], R13 ;  /* 0x0003900d01007387 */ /* 0x0003e20000100800 */
[----:B------:R-:W-:Y:S02]  /*47970*/  STL [R1+0x394], R2 ;  /* 0x0003940201007387 */ /* 0x000fe40000100800 */
[----:B------:R-:W3:Y:S02]  /*47980*/  LDL.LU R25, [R1+0x780] ;  /* 0x0007800001197983 */ /* 0x000ee40000300800 */
[----:B------:R-:W3:Y:S01]  /*47990*/  LDL.LU R6, [R1+0x788] ;  /* 0x0007880001067983 */ /* 0x000ee20000300800 */
[----:B------:R4:W-:Y:S01]  /*479a0*/  STL [R1+0x32b0], R12 ;  /* 0x0032b00c01007387 */ /* 0x0009e20000100800 */
[----:B------:R0:W-:Y:S02]  /*479b0*/  STL [R1+0x32b4], R11 ;  /* 0x0032b40b01007387 */ /* 0x0001e40000100800 */
[----:B------:R-:W3:Y:S02]  /*479c0*/  LDL.LU R27, [R1+0x784] ;  /* 0x00078400011b7983 */ /* 0x000ee40000300800 */
[----:B------:R-:W3:Y:S01]  /*479d0*/  LDL.LU R5, [R1+0x790] ;  /* 0x0007900001057983 */ /* 0x000ee20000300800 */
[----:B------:R0:W-:Y:S01]  /*479e0*/  STL [R1+0x32b8], R10 ;  /* 0x0032b80a01007387 */ /* 0x0001e20000100800 */
[----:B------:R0:W-:Y:S02]  /*479f0*/  STL [R1+0x32bc], R9 ;  /* 0x0032bc0901007387 */ /* 0x0001e40000100800 */
[----:B------:R0:W-:Y:S02]  /*47a00*/  STL [R1+0x32c0], R8 ;  /* 0x0032c00801007387 */ /* 0x0001e40000100800 */
[----:B------:R-:W3:Y:S01]  /*47a10*/  LDL.LU R19, [R1+0x99c] ;  /* 0x00099c0001137983 */ /* 0x000ee20000300800 */
[----:B--2---:R-:W2:Y:S01]  /*47a20*/  LDL.LU R16, [R1+0x6b8] ;  /* 0x0006b80001107983 */ /* 0x004ea20000300800 */
[----:B------:R-:W2:Y:S02]  /*47a30*/  LDL.LU R15, [R1+0x6bc] ;  /* 0x0006bc00010f7983 */ /* 0x000ea40000300800 */
[----:B-1----:R-:W2:Y:S02]  /*47a40*/  LDL.LU R13, [R1+0x6a8] ;  /* 0x0006a800010d7983 */ /* 0x002ea40000300800 */
[----:B----4-:R-:W4:Y:S01]  /*47a50*/  LDL.LU R12, [R1+0x6ac] ;  /* 0x0006ac00010c7983 */ /* 0x010f220000300800 */
[----:B0-----:R-:W4:Y:S01]  /*47a60*/  LDL.LU R11, [R1+0x698] ;  /* 0x00069800010b7983 */ /* 0x001f220000300800 */
[----:B------:R-:W4:Y:S02]  /*47a70*/  LDL.LU R10, [R1+0x69c] ;  /* 0x00069c00010a7983 */ /* 0x000f240000300800 */
[----:B------:R-:W4:Y:S01]  /*47a80*/  LDL.LU R9, [R1+0x688] ;  /* 0x0006880001097983 */ /* 0x000f220000300800 */
[----:B------:R-:W-:Y:S01]  /*47a90*/  F2FP.PACK_AB R7, R4, R7 ;  /* 0x000000070407723e */ /* 0x000fe200000000ff */
[----:B------:R-:W4:Y:S01]  /*47aa0*/  LDL.LU R8, [R1+0x68c] ;  /* 0x00068c0001087983 */ /* 0x000f220000300800 */
[----:B------:R-:W4:Y:S02]  /*47ab0*/  LDL.LU R17, [R1+0x778] ;  /* 0x0007780001117983 */ /* 0x000f240000300800 */
[----:B------:R-:W4:Y:S02]  /*47ac0*/  LDL.LU R4, [R1+0x77c] ;  /* 0x00077c0001047983 */ /* 0x000f240000300800 */
[----:B------:R-:W-:Y:S01]  /*47ad0*/  FADD R2, -R29, R28 ;  /* 0x0000001c1d027221 */ /* 0x000fe20000000100 */
[----:B------:R-:W4:Y:S01]  /*47ae0*/  LDL.LU R18, [R1+0x770] ;  /* 0x0007700001127983 */ /* 0x000f220000300800 */
[----:B------:R-:W4:Y:S02]  /*47af0*/  LDL.LU R29, [R1+0x774] ;  /* 0x00077400011d7983 */ /* 0x000f240000300800 */
[----:B------:R-:W-:-:S02]  /*47b00*/  FMUL R0, R0, 1.4426950216293334961 ;  /* 0x3fb8aa3b00007820 */ /* 0x000fc40000400000 */
[----:B------:R-:W4:Y:S01]  /*47b10*/  LDL.LU R20, [R1+0x768] ;  /* 0x0007680001147983 */ /* 0x000f220000300800 */
[----:B------:R-:W4:Y:S01]  /*47b20*/  LDL.LU R28, [R1+0x76c] ;  /* 0x00076c00011c7983 */ /* 0x000f220000300800 */
[----:B------:R0:W-:Y:S02]  /*47b30*/  STL [R1+0x32c4], R7 ;  /* 0x0032c40701007387 */ /* 0x0001e40000100800 */
[----:B------:R-:W4:Y:S02]  /*47b40*/  LDL.LU R23, [R1+0x760] ;  /* 0x0007600001177983 */ /* 0x000f240000300800 */
[----:B------:R-:W4:Y:S01]  /*47b50*/  LDL.LU R24, [R1+0x764] ;  /* 0x0007640001187983 */ /* 0x000f220000300800 */
[----:B------:R-:W1:Y:S01]  /*47b60*/  MUFU.EX2 R0, R0 ;  /* 0x0000000000007308 */ /* 0x000e620000000800 */
[----:B------:R-:W-:-:S07]  /*47b70*/  FMUL R2, R2, 1.4426950216293334961 ;  /* 0x3fb8aa3b02027820 */ /* 0x000fce0000400000 */
[----:B0-----:R0:W0:Y:S01]  /*47b80*/  MUFU.EX2 R7, R2 ;  /* 0x0000000200077308 */ /* 0x0010220000000800 */
[----:B------:R-:W0:Y:S01]  /*47b90*/  LDS R14, [R26.X16+0x43800] ;  /* 0x043800001a0e7984 */ /* 0x000e22000000c800 */
[----:B---3--:R-:W-:-:S05]  /*47ba0*/  F2FP.PACK_AB R6, R25, R6 ;  /* 0x000000061906723e */ /* 0x008fca00000000ff */
[----:B------:R4:W-:Y:S01]  /*47bb0*/  STL [R1+0x32c8], R6 ;  /* 0x0032c80601007387 */ /* 0x0009e20000100800 */
[C---:B-1----:R-:W-:Y:S02]  /*47bc0*/  FFMA R19, R0.reuse, R19, R3 ;  /* 0x0000001300137223 */ /* 0x042fe40000000003 */
[C---:B--2---:R-:W-:Y:S02]  /*47bd0*/  FMUL R3, R0.reuse, R16 ;  /* 0x0000001000037220 */ /* 0x044fe40000400000 */
[C---:B0-----:R-:W-:Y:S01]  /*47be0*/  FMUL R2, R0.reuse, R15 ;  /* 0x0000000f00027220 */ /* 0x041fe20000400000 */
[----:B------:R-:W-:Y:S01]  /*47bf0*/  STL [R1+0x600], R7 ;  /* 0x0006000701007387 */ /* 0x000fe20000100800 */
[----:B------:R-:W-:Y:S02]  /*47c00*/  STL [R1+0x99c], R19 ;  /* 0x00099c1301007387 */ /* 0x000fe40000100800 */
[----:B------:R0:W-:Y:S01]  /*47c10*/  STL [R1+0x368], R3 ;  /* 0x0003680301007387 */ /* 0x0001e20000100800 */
[----:B------:R1:W-:Y:S01]  /*47c20*/  STL [R1+0x36c], R2 ;  /* 0x00036c0201007387 */ /* 0x0003e20000100800 */
[----:B----4-:R-:W-:-:S02]  /*47c30*/  FMUL R6, R0, R11 ;  /* 0x0000000b00067220 */ /* 0x010fc40000400000 */
[C---:B0-----:R-:W-:Y:S02]  /*47c40*/  FMUL R3, R0.reuse, R13 ;  /* 0x0000000d00037220 */ /* 0x041fe40000400000 */
[----:B-1----:R-:W-:-:S03]  /*47c50*/  FMUL R2, R0, R12 ;  /* 0x0000000c00027220 */ /* 0x002fc60000400000 */
[----:B------:R0:W-:Y:S02]  /*47c60*/  STL [R1+0x378], R3 ;  /* 0x0003780301007387 */ /* 0x0001e40000100800 */
[----:B------:R1:W-:Y:S02]  /*47c70*/  STL [R1+0x37c], R2 ;  /* 0x00037c0201007387 */ /* 0x0003e40000100800 */
[----:B------:R2:W-:Y:S02]  /*47c80*/  STL [R1+0x388], R6 ;  /* 0x0003880601007387 */ /* 0x0005e40000100800 */
[C---:B0-----:R-:W-:Y:S02]  /*47c90*/  FMUL R3, R0.reuse, R10 ;  /* 0x0000000a00037220 */ /* 0x041fe40000400000 */
[----:B-1----:R-:W-:-:S03]  /*47ca0*/  FMUL R2, R0, R9 ;  /* 0x0000000900027220 */ /* 0x002fc60000400000 */
[----:B------:R0:W-:Y:S02]  /*47cb0*/  STL [R1+0x38c], R3 ;  /* 0x00038c0301007387 */ /* 0x0001e40000100800 */
[----:B------:R1:W-:Y:S02]  /*47cc0*/  STL [R1+0x398], R2 ;  /* 0x0003980201007387 */ /* 0x0003e40000100800 */
[----:B--2---:R-:W2:Y:S02]  /*47cd0*/  LDL.LU R6, [R1+0x9a0] ;  /* 0x0009a00001067983 */ /* 0x004ea40000300800 */
[----:B------:R-:W-:Y:S01]  /*47ce0*/  FMUL R0, R0, R8 ;  /* 0x0000000800007220 */ /* 0x000fe20000400000 */
[----:B------:R-:W-:-:S04]  /*47cf0*/  F2FP.PACK_AB R5, R27, R5 ;  /* 0x000000051b05723e */ /* 0x000fc800000000ff */
[----:B------:R3:W-:Y:S01]  /*47d00*/  STL [R1+0x39c], R0 ;  /* 0x00039c0001007387 */ /* 0x0007e20000100800 */
[----:B------:R-:W4:Y:S02]  /*47d10*/  LDL.LU R15, [R1+0x59c] ;  /* 0x00059c00010f7983 */ /* 0x000f240000300800 */
[----:B------:R-:W4:Y:S02]  /*47d20*/  LDL.LU R19, [R1+0x594] ;  /* 0x0005940001137983 */ /* 0x000f240000300800 */
[----:B------:R-:W4:Y:S01]  /*47d30*/  LDL.LU R16, [R1+0x58c] ;  /* 0x00058c0001107983 */ /* 0x000f220000300800 */
[----:B------:R-:W4:Y:S01]  /*47d40*/  LDL.LU R21, [R1+0x584] ;  /* 0x0005840001157983 */ /* 0x000f220000300800 */
[----:B------:R-:W-:Y:S01]  /*47d50*/  F2FP.PACK_AB R4, R17, R4 ;  /* 0x000000041104723e */ /* 0x000fe200000000ff */
[----:B------:R-:W4:Y:S01]  /*47d60*/  LDL.LU R22, [R1+0x57c] ;  /* 0x00057c0001167983 */ /* 0x000f220000300800 */
[----:B0-----:R-:W-:Y:S01]  /*47d70*/  F2FP.PACK_AB R3, R18, R29 ;  /* 0x0000001d1203723e */ /* 0x001fe200000000ff */
[----:B------:R-:W4:Y:S01]  /*47d80*/  LDL.LU R25, [R1+0x574] ;  /* 0x0005740001197983 */ /* 0x000f220000300800 */
[----:B-1----:R-:W-:Y:S01]  /*47d90*/  F2FP.PACK_AB R2, R20, R28 ;  /* 0x0000001c1402723e */ /* 0x002fe200000000ff */
[----:B------:R-:W4:Y:S02]  /*47da0*/  LDL.LU R27, [R1+0x56c] ;  /* 0x00056c00011b7983 */ /* 0x000f240000300800 */
[----:B------:R-:W-:Y:S01]  /*47db0*/  STL [R1+0x32cc], R5 ;  /* 0x0032cc0501007387 */ /* 0x000fe20000100800 */
[----:B---3--:R-:W-:Y:S01]  /*47dc0*/  F2FP.PACK_AB R0, R23, R24 ;  /* 0x000000181700723e */ /* 0x008fe200000000ff */
[----:B------:R-:W-:Y:S01]  /*47dd0*/  STL [R1+0x32d0], R4 ;  /* 0x0032d00401007387 */ /* 0x000fe20000100800 */
[----:B------:R-:W-:Y:S02]  /*47de0*/  STL [R1+0x32d4], R3 ;  /* 0x0032d40301007387 */ /* 0x000fe40000100800 */
[----:B------:R-:W-:Y:S02]  /*47df0*/  STL [R1+0x32d8], R2 ;  /* 0x0032d80201007387 */ /* 0x000fe40000100800 */
[----:B------:R-:W0:Y:S04]  /*47e00*/  LDS R2, [R26.X16+0x43a00] ;  /* 0x043a00001a027984 */ /* 0x000e28000000c800 */
[----:B------:R-:W-:Y:S02]  /*47e10*/  STL [R1+0x32dc], R0 ;  /* 0x0032dc0001007387 */ /* 0x000fe40000100800 */
[----:B------:R-:W1:Y:S02]  /*47e20*/  LDS R0, [R26.X16+0x43c00] ;  /* 0x043c00001a007984 */ /* 0x000e64000000c800 */
[----:B------:R-:W3:Y:S02]  /*47e30*/  S2R R28, SR_TID.X ;  /* 0x00000000001c7919 */ /* 0x000ee40000002100 */
[C---:B---3--:R-:W-:Y:S01]  /*47e40*/  LOP3.LUT R24, R28.reuse, 0x180, RZ, 0xc0, !PT ;  /* 0x000001801c187812 */ /* 0x048fe200078ec0ff */
[----:B------:R-:W-:-:S05]  /*47e50*/  IMAD.SHL.U32 R28, R28, 0x10, RZ ;  /* 0x000000101c1c7824 */ /* 0x000fca00078e00ff */
[----:B------:R-:W-:Y:S01]  /*47e60*/  LOP3.LUT R28, R28, 0x1c0, RZ, 0xc0, !PT ;  /* 0x000001c01c1c7812 */ /* 0x000fe200078ec0ff */
[----:B--2---:R-:W-:-:S05]  /*47e70*/  FFMA R6, R7, R6, R14 ;  /* 0x0000000607067223 */ /* 0x004fca000000000e */
[----:B------:R-:W-:Y:S01]  /*47e80*/  STL [R1+0x9a0], R6 ;  /* 0x0009a00601007387 */ /* 0x000fe20000100800 */
[----:B0-----:R-:W-:Y:S02]  /*47e90*/  STL [R1+0x768], R2 ;  /* 0x0007680201007387 */ /* 0x001fe40000100800 */
[----:B------:R-:W-:Y:S02]  /*47ea0*/  STL [R1+0x32e0], R26 ;  /* 0x0032e01a01007387 */ /* 0x000fe40000100800 */
[----:B-1----:R-:W-:Y:S02]  /*47eb0*/  STL [R1+0x764], R0 ;  /* 0x0007640001007387 */ /* 0x002fe40000100800 */
[----:B------:R-:W0:Y:S04]  /*47ec0*/  LDS R0, [R28+0x43e00] ;  /* 0x043e00001c007984 */ /* 0x000e280000000800 */
[----:B------:R-:W2:Y:S01]  /*47ed0*/  LDL.LU R17, [R1+0x564] ;  /* 0x0005640001117983 */ /* 0x000ea20000300800 */
[----:B------:R-:W3:Y:S03]  /*47ee0*/  LDL.LU R18, [R1+0x55c] ;  /* 0x00055c0001127983 */ /* 0x000ee60000300800 */
[----:B------:R-:W1:Y:S01]  /*47ef0*/  S2R R29, SR_TID.X ;  /* 0x00000000001d7919 */ /* 0x000e620000002100 */
[----:B------:R-:W-:Y:S06]  /*47f00*/  BAR.SYNC.DEFER_BLOCKING 0x0 ;  /* 0x0000000000007b1d */ /* 0x000fec0000010000 */
[----:B0-----:R0:W-:Y:S01]  /*47f10*/  STL [R1+0x760], R0 ;  /* 0x0007600001007387 */ /* 0x0011e20000100800 */
[----:B------:R-:W3:Y:S02]  /*47f20*/  LDL.LU R28, [R1+0x554] ;  /* 0x00055400011c7983 */ /* 0x000ee40000300800 */
[----:B------:R-:W3:Y:S02]  /*47f30*/  LDL.LU R20, [R1+0x54c] ;  /* 0x00054c0001147983 */ /* 0x000ee40000300800 */
[----:B------:R-:W3:Y:S01]  /*47f40*/  LDL.LU R23, [R1+0x544] ;  /* 0x0005440001177983 */ /* 0x000ee20000300800 */
[----:B-1----:R-:W-:-:S02]  /*47f50*/  LOP3.LUT R29, R29, 0x1ff, RZ, 0xc0, !PT ;  /* 0x000001ff1d1d7812 */ /* 0x002fc400078ec0ff */
[----:B------:R-:W-:Y:S01]  /*47f60*/  SHF.R.U32.HI R24, RZ, 0x3, R24 ;  /* 0x00000003ff187819 */ /* 0x000fe20000011618 */
[----:B------:R-:W3:Y:S01]  /*47f70*/  LDL.LU R26, [R1+0x53c] ;  /* 0x00053c00011a7983 */ /* 0x000ee20000300800 */
[----:B------:R-:W-:-:S03]  /*47f80*/  SHF.L.U32 R29, R29, 0x1, RZ ;  /* 0x000000011d1d7819 */ /* 0x000fc600000006ff */
[----:B0-----:R-:W3:Y:S01]  /*47f90*/  LDL.LU R0, [R1+0x534] ;  /* 0x0005340001007983 */ /* 0x001ee20000300800 */
[----:B------:R-:W3:Y:S01]  /*47fa0*/  LDL.LU R2, [R1+0x52c] ;  /* 0x00052c0001027983 */ /* 0x000ee20000300800 */
[CC--:B------:R-:W-:Y:S01]  /*47fb0*/  LOP3.LUT R6, R29.reuse, R24.reuse, RZ, 0x3c, !PT ;  /* 0x000000181d067212 */ /* 0x0c0fe200078e3cff */
[----:B------:R-:W3:Y:S01]  /*47fc0*/  LDL.LU R3, [R1+0x524] ;  /* 0x0005240001037983 */ /* 0x000ee20000300800 */
[----:B------:R-:W3:Y:S01]  /*47fd0*/  LDL.LU R4, [R1+0x51c] ;  /* 0x00051c0001047983 */ /* 0x000ee20000300800 */
[----:B------:R-:W3:Y:S02]  /*47fe0*/  LDL.LU R5, [R1+0x514] ;  /* 0x0005140001057983 */ /* 0x000ee40000300800 */
[----:B------:R-:W3:Y:S02]  /*47ff0*/  LDL.LU R7, [R1+0x50c] ;  /* 0x00050c0001077983 */ /* 0x000ee40000300800 */
[----:B------:R-:W3:Y:S01]  /*48000*/  LDL.LU R8, [R1+0x504] ;  /* 0x0005040001087983 */ /* 0x000ee20000300800 */
[----:B----4-:R-:W-:Y:S04]  /*48010*/  STS.U16 [R6+0x40000], R15 ;  /* 0x0400000f06007388 */ /* 0x010fe80000000400 */
[----:B------:R-:W4:Y:S01]  /*48020*/  LDL.LU R9, [R1+0x4fc] ;  /* 0x0004fc0001097983 */ /* 0x000f220000300800 */
[----:B------:R-:W-:Y:S02]  /*48030*/  STS.U16 [R6+0x40800], R19 ;  /* 0x0408001306007388 */ /* 0x000fe40000000400 */
[----:B------:R-:W4:Y:S02]  /*48040*/  LDL.LU R10, [R1+0x4f4] ;  /* 0x0004f400010a7983 */ /* 0x000f240000300800 */
[----:B------:R-:W-:Y:S01]  /*48050*/  STS.U16 [R6+0x41000], R16 ;  /* 0x0410001006007388 */ /* 0x000fe20000000400 */
[----:B------:R-:W4:Y:S04]  /*48060*/  LDL.LU R11, [R1+0x4ec] ;  /* 0x0004ec00010b7983 */ /* 0x000f280000300800 */
[----:B------:R0:W-:Y:S01]  /*48070*/  STS.U16 [R6+0x41800], R21 ;  /* 0x0418001506007388 */ /* 0x0001e20000000400 */
[----:B------:R-:W4:Y:S02]  /*48080*/  LDL.LU R12, [R1+0x4e4] ;  /* 0x0004e400010c7983 */ /* 0x000f240000300800 */
[----:B------:R1:W-:Y:S02]  /*48090*/  STS.U16 [R6+0x42000], R22 ;  /* 0x0420001606007388 */ /* 0x0003e40000000400 */
[----:B------:R-:W4:Y:S01]  /*480a0*/  LDL.LU R13, [R1+0x4dc] ;  /* 0x0004dc00010d7983 */ /* 0x000f220000300800 */
[----:B------:R1:W-:Y:S04]  /*480b0*/  STS.U16 [R6+0x42800], R25 ;  /* 0x0428001906007388 */ /* 0x0003e80000000400 */
[----:B------:R-:W4:Y:S01]  /*480c0*/  LDL.LU R14, [R1+0x4d4] ;  /* 0x0004d400010e7983 */ /* 0x000f220000300800 */
[----:B------:R1:W-:Y:S03]  /*480d0*/  STS.U16 [R6+0x43000], R27 ;  /* 0x0430001b06007388 */ /* 0x0003e60000000400 */
[----:B0-----:R-:W4:Y:S01]  /*480e0*/  LDL.LU R21, [R1+0x4cc] ;  /* 0x0004cc0001157983 */ /* 0x001f220000300800 */
[----:B-1----:R-:W4:Y:S03]  /*480f0*/  LDL.LU R22, [R1+0x4c4] ;  /* 0x0004c40001167983 */ /* 0x002f260000300800 */
[----:B------:R-:W4:Y:S01]  /*48100*/  LDL.LU R25, [R1+0x4bc] ;  /* 0x0004bc0001197983 */ /* 0x000f220000300800 */
[----:B------:R-:W4:Y:S03]  /*48110*/  LDL.LU R27, [R1+0x4b4] ;  /* 0x0004b400011b7983 */ /* 0x000f260000300800 */
[----:B--2---:R-:W-:Y:S01]  /*48120*/  STS.U16 [R6+0x43800], R17 ;  /* 0x0438001106007388 */ /* 0x004fe20000000400 */
[----:B---3--:R-:W-:Y:S03]  /*48130*/  STS.U16 [R6+0x44000], R18 ;  /* 0x0440001206007388 */ /* 0x008fe60000000400 */
[----:B------:R0:W-:Y:S04]  /*48140*/  STS.U16 [R6+0x44800], R28 ;  /* 0x0448001c06007388 */ /* 0x0001e80000000400 */
[----:B0-----:R-:W2:Y:S01]  /*48150*/  LDL.LU R28, [R1+0x4ac] ;  /* 0x0004ac00011c7983 */ /* 0x001ea20000300800 */
[----:B------:R-:W3:Y:S02]  /*48160*/  LDL.LU R15, [R1+0x4a4] ;  /* 0x0004a400010f7983 */ /* 0x000ee40000300800 */
[----:B------:R-:W3:Y:S02]  /*48170*/  LDL.LU R19, [R1+0x49c] ;  /* 0x00049c0001137983 */ /* 0x000ee40000300800 */
[----:B------:R-:W3:Y:S01]  /*48180*/  LDL.LU R16, [R1+0x494] ;  /* 0x0004940001107983 */ /* 0x000ee20000300800 */
[----:B------:R-:W3:Y:S04]  /*48190*/  LDL.LU R17, [R1+0x48c] ;  /* 0x00048c0001117983 */ /* 0x000ee80000300800 */
[----:B------:R0:W-:Y:S01]  /*481a0*/  STS.U16 [R6+0x45000], R20 ;  /* 0x0450001406007388 */ /* 0x0001e20000000400 */
[----:B------:R-:W3:Y:S02]  /*481b0*/  LDL.LU R18, [R1+0x484] ;  /* 0x0004840001127983 */ /* 0x000ee40000300800 */
[----:B------:R1:W-:Y:S01]  /*481c0*/  STS.U16 [R6+0x45800], R23 ;  /* 0x0458001706007388 */ /* 0x0003e20000000400 */
[----:B0-----:R-:W3:Y:S01]  /*481d0*/  LDL.LU R20, [R1+0x47c] ;  /* 0x00047c0001147983 */ /* 0x001ee20000300800 */
[----:B-1----:R-:W3:Y:S02]  /*481e0*/  LDL.LU R23, [R1+0x474] ;  /* 0x0004740001177983 */ /* 0x002ee40000300800 */
[----:B------:R-:W-:Y:S02]  /*481f0*/  STS.U16 [R6+0x46000], R26 ;  /* 0x0460001a06007388 */ /* 0x000fe40000000400 */
[----:B------:R-:W-:Y:S01]  /*48200*/  STS.U16 [R6+0x46800], R0 ;  /* 0x0468000006007388 */ /* 0x000fe20000000400 */
[----:B------:R-:W-:Y:S01]  /*48210*/  STS.U16 [R6+0x47000], R2 ;  /* 0x0470000206007388 */ /* 0x000fe20000000400 */
[----:B------:R-:W-:Y:S02]  /*48220*/  STS.U16 [R6+0x47800], R3 ;  /* 0x0478000306007388 */ /* 0x000fe40000000400 */
[----:B------:R-:W-:Y:S02]  /*48230*/  STS.U16 [R6+0x48000], R4 ;  /* 0x0480000406007388 */ /* 0x000fe40000000400 */
[----:B------:R-:W-:Y:S01]  /*48240*/  STS.U16 [R6+0x48800], R5 ;  /* 0x0488000506007388 */ /* 0x000fe20000000400 */
[----:B------:R-:W-:Y:S01]  /*48250*/  STS.U16 [R6+0x49000], R7 ;  /* 0x0490000706007388 */ /* 0x000fe20000000400 */
[----:B------:R-:W-:Y:S02]  /*48260*/  STS.U16 [R6+0x49800], R8 ;  /* 0x0498000806007388 */ /* 0x000fe40000000400 */
[----:B----4-:R-:W-:Y:S02]  /*48270*/  STS.U16 [R6+0x4a000], R9 ;  /* 0x04a0000906007388 */ /* 0x010fe40000000400 */
[----:B------:R-:W-:Y:S01]  /*48280*/  STS.U16 [R6+0x4a800], R10 ;  /* 0x04a8000a06007388 */ /* 0x000fe20000000400 */
[----:B------:R-:W-:Y:S01]  /*48290*/  STS.U16 [R6+0x4b000], R11 ;  /* 0x04b0000b06007388 */ /* 0x000fe20000000400 */
[----:B------:R-:W-:Y:S02]  /*482a0*/  STS.U16 [R6+0x4b800], R12 ;  /* 0x04b8000c06007388 */ /* 0x000fe40000000400 */
[----:B------:R-:W-:Y:S02]  /*482b0*/  STS.U16 [R6+0x4c000], R13 ;  /* 0x04c0000d06007388 */ /* 0x000fe40000000400 */
[----:B------:R-:W-:Y:S01]  /*482c0*/  STS.U16 [R6+0x4c800], R14 ;  /* 0x04c8000e06007388 */ /* 0x000fe20000000400 */
[----:B------:R0:W-:Y:S01]  /*482d0*/  STS.U16 [R6+0x4d000], R21 ;  /* 0x04d0001506007388 */ /* 0x0001e20000000400 */
[----:B------:R1:W-:Y:S02]  /*482e0*/  STS.U16 [R6+0x4d800], R22 ;  /* 0x04d8001606007388 */ /* 0x0003e40000000400 */
[----:B------:R4:W-:Y:S02]  /*482f0*/  STS.U16 [R6+0x4e000], R25 ;  /* 0x04e0001906007388 */ /* 0x0009e40000000400 */
[----:B------:R4:W-:Y:S01]  /*48300*/  STS.U16 [R6+0x4e800], R27 ;  /* 0x04e8001b06007388 */ /* 0x0009e20000000400 */
[----:B0-----:R-:W3:Y:S01]  /*48310*/  LDL.LU R21, [R1+0x46c] ;  /* 0x00046c0001157983 */ /* 0x001ee20000300800 */
[----:B-1----:R-:W3:Y:S02]  /*48320*/  LDL.LU R22, [R1+0x464] ;  /* 0x0004640001167983 */ /* 0x002ee40000300800 */
[----:B----4-:R-:W4:Y:S02]  /*48330*/  LDL.LU R25, [R1+0x45c] ;  /* 0x00045c0001197983 */ /* 0x010f240000300800 */
[----:B------:R-:W4:Y:S01]  /*48340*/  LDL.LU R27, [R1+0x454] ;  /* 0x00045400011b7983 */ /* 0x000f220000300800 */
[----:B--2---:R0:W-:Y:S04]  /*48350*/  STS.U16 [R6+0x4f000], R28 ;  /* 0x04f0001c06007388 */ /* 0x0041e80000000400 */
        /* <DEDUP_REMOVED lines=10> */
[----:B------:R-:W2:Y:S01]  /*48400*/  LDL.LU R10, [R1+0x3fc] ;  /* 0x0003fc00010a7983 */ /* 0x000ea20000300800 */
[----:B---3--:R0:W-:Y:S01]  /*48410*/  STS.U16 [R6+0x4f800], R15 ;  /* 0x04f8000f06007388 */ /* 0x0081e20000000400 */
[----:B------:R-:W3:Y:S02]  /*48420*/  LDL.LU R11, [R1+0x3f4] ;  /* 0x0003f400010b7983 */ /* 0x000ee40000300800 */
[----:B------:R1:W-:Y:S02]  /*48430*/  STS.U16 [R6+0x50000], R19 ;  /* 0x0500001306007388 */ /* 0x0003e40000000400 */
[----:B------:R-:W3:Y:S01]  /*48440*/  LDL.LU R12, [R1+0x3ec] ;  /* 0x0003ec00010c7983 */ /* 0x000ee20000300800 */
[----:B------:R1:W-:Y:S04]  /*48450*/  STS.U16 [R6+0x50800], R16 ;  /* 0x0508001006007388 */ /* 0x0003e80000000400 */
[----:B------:R-:W3:Y:S01]  /*48460*/  LDL.LU R13, [R1+0x3e4] ;  /* 0x0003e400010d7983 */ /* 0x000ee20000300800 */
[----:B------:R-:W-:Y:S02]  /*48470*/  STS.U16 [R6+0x51000], R17 ;  /* 0x0510001106007388 */ /* 0x000fe40000000400 */
[----:B------:R-:W3:Y:S02]  /*48480*/  LDL.LU R14, [R1+0x3dc] ;  /* 0x0003dc00010e7983 */ /* 0x000ee40000300800 */
[----:B------:R-:W-:Y:S01]  /*48490*/  STS.U16 [R6+0x51800], R18 ;  /* 0x0518001206007388 */ /* 0x000fe20000000400 */
[----:B------:R-:W-:Y:S04]  /*484a0*/  STS.U16 [R6+0x52000], R20 ;  /* 0x0520001406007388 */ /* 0x000fe80000000400 */
[----:B0-----:R-:W3:Y:S01]  /*484b0*/  LDL.LU R15, [R1+0x3d4] ;  /* 0x0003d400010f7983 */ /* 0x001ee20000300800 */
[----:B-1----:R-:W3:Y:S03]  /*484c0*/  LDL.LU R19, [R1+0x3bc] ;  /* 0x0003bc0001137983 */ /* 0x002ee60000300800 */
[----:B------:R0:W-:Y:S04]  /*484d0*/  STS.U16 [R6+0x52800], R23 ;  /* 0x0528001706007388 */ /* 0x0001e80000000400 */
[----:B------:R-:W3:Y:S04]  /*484e0*/  LDL.LU R16, [R1+0x3b4] ;  /* 0x0003b40001107983 */ /* 0x000ee80000300800 */
[----:B0-----:R-:W3:Y:S04]  /*484f0*/  LDL.LU R23, [R1+0x3ac] ;  /* 0x0003ac0001177983 */ /* 0x001ee80000300800 */
[----:B------:R-:W-:Y:S01]  /*48500*/  STS.U16 [R6+0x53000], R21 ;  /* 0x0530001506007388 */ /* 0x000fe20000000400 */
[----:B------:R-:W-:Y:S02]  /*48510*/  STS.U16 [R6+0x53800], R22 ;  /* 0x0538001606007388 */ /* 0x000fe40000000400 */
[----:B----4-:R0:W-:Y:S02]  /*48520*/  STS.U16 [R6+0x54000], R25 ;  /* 0x0540001906007388 */ /* 0x0101e40000000400 */
[----:B------:R1:W-:Y:S01]  /*48530*/  STS.U16 [R6+0x54800], R27 ;  /* 0x0548001b06007388 */ /* 0x0003e20000000400 */
[----:B0-----:R-:W4:Y:S01]  /*48540*/  LDL.LU R25, [R1+0x3a4] ;  /* 0x0003a40001197983 */ /* 0x001f220000300800 */
[----:B------:R-:W4:Y:S02]  /*48550*/  LDL.LU R17, [R1+0x1c] ;  /* 0x00001c0001117983 */ /* 0x000f240000300800 */
[----:B------:R-:W4:Y:S02]  /*48560*/  LDL.LU R18, [R1+0x14] ;  /* 0x0000140001127983 */ /* 0x000f240000300800 */
[----:B------:R-:W4:Y:S01]  /*48570*/  LDL.LU R20, [R1+0x598] ;  /* 0x0005980001147983 */ /* 0x000f220000300800 */
[----:B------:R-:W4:Y:S01]  /*48580*/  LDL.LU R21, [R1+0x590] ;  /* 0x0005900001157983 */ /* 0x000f220000300800 */
[----:B------:R-:W4:Y:S02]  /*48590*/  LDL.LU R22, [R1+0x588] ;  /* 0x0005880001167983 */ /* 0x000f240000300800 */
[----:B-1----:R-:W4:Y:S01]  /*485a0*/  LDL.LU R27, [R1+0x580] ;  /* 0x00058000011b7983 */ /* 0x002f220000300800 */
[----:B--2---:R0:W-:Y:S01]  /*485b0*/  STS.U16 [R6+0x55000], R28 ;  /* 0x0550001c06007388 */ /* 0x0041e20000000400 */
[----:B------:R-:W-:Y:S02]  /*485c0*/  STS.U16 [R6+0x55800], R26 ;  /* 0x0558001a06007388 */ /* 0x000fe40000000400 */
        /* <DEDUP_REMOVED lines=8> */
[----:B------:R-:W-:Y:S01]  /*48650*/  STS.U16 [R6+0x5a000], R10 ;  /* 0x05a0000a06007388 */ /* 0x000fe20000000400 */
[----:B0-----:R-:W2:Y:S04]  /*48660*/  LDL.LU R28, [R1+0x578] ;  /* 0x00057800011c7983 */ /* 0x001ea80000300800 */
[----:B---3--:R-:W-:Y:S01]  /*48670*/  STS.U16 [R6+0x5a800], R11 ;  /* 0x05a8000b06007388 */ /* 0x008fe20000000400 */
[----:B------:R-:W-:Y:S03]  /*48680*/  STS.U16 [R6+0x5b000], R12 ;  /* 0x05b0000c06007388 */ /* 0x000fe60000000400 */
[----:B------:R-:W-:Y:S01]  /*48690*/  STS.U16 [R6+0x5b800], R13 ;  /* 0x05b8000d06007388 */ /* 0x000fe20000000400 */
[----:B------:R-:W-:Y:S03]  /*486a0*/  STS.U16 [R6+0x5c000], R14 ;  /* 0x05c0000e06007388 */ /* 0x000fe60000000400 */
[----:B------:R-:W-:Y:S01]  /*486b0*/  STS.U16 [R6+0x5c800], R15 ;  /* 0x05c8000f06007388 */ /* 0x000fe20000000400 */
[----:B------:R-:W-:Y:S03]  /*486c0*/  STS.U16 [R6+0x5d000], R19 ;  /* 0x05d0001306007388 */ /* 0x000fe60000000400 */
[----:B------:R-:W-:Y:S04]  /*486d0*/  STS.U16 [R6+0x5d800], R16 ;  /* 0x05d8001006007388 */ /* 0x000fe80000000400 */
[----:B------:R0:W-:Y:S02]  /*486e0*/  STS.U16 [R6+0x5e000], R23 ;  /* 0x05e0001706007388 */ /* 0x0001e40000000400 */
[----:B0-----:R-:W-:-:S02]  /*486f0*/  LOP3.LUT R23, R29, R24, RZ, 0x3c, !PT ;  /* 0x000000181d177212 */ /* 0x001fc400078e3cff */
[----:B------:R-:W3:Y:S04]  /*48700*/  LDL.LU R29, [R1+0x570] ;  /* 0x00057000011d7983 */ /* 0x000ee80000300800 */
[----:B----4-:R0:W-:Y:S01]  /*48710*/  STS.U16 [R6+0x5e800], R25 ;  /* 0x05e8001906007388 */ /* 0x0101e20000000400 */
[----:B------:R-:W4:Y:S02]  /*48720*/  LDL.LU R24, [R1+0x568] ;  /* 0x0005680001187983 */ /* 0x000f240000300800 */
[----:B------:R-:W-:Y:S02]  /*48730*/  STS.U16 [R6+0x5f000], R17 ;  /* 0x05f0001106007388 */ /* 0x000fe40000000400 */
[----:B------:R1:W-:Y:S01]  /*48740*/  STS.U16 [R6+0x5f800], R18 ;  /* 0x05f8001206007388 */ /* 0x0003e20000000400 */
[----:B0-----:R-:W4:Y:S01]  /*48750*/  LDL.LU R25, [R1+0x560] ;  /* 0x0005600001197983 */ /* 0x001f220000300800 */
[----:B------:R-:W4:Y:S02]  /*48760*/  LDL.LU R26, [R1+0x558] ;  /* 0x00055800011a7983 */ /* 0x000f240000300800 */
[----:B------:R-:W4:Y:S02]  /*48770*/  LDL.LU R0, [R1+0x550] ;  /* 0x0005500001007983 */ /* 0x000f240000300800 */
[----:B------:R-:W4:Y:S01]  /*48780*/  LDL.LU R2, [R1+0x548] ;  /* 0x0005480001027983 */ /* 0x000f220000300800 */
[----:B------:R-:W4:Y:S01]  /*48790*/  LDL.LU R3, [R1+0x540] ;  /* 0x0005400001037983 */ /* 0x000f220000300800 */
[----:B------:R-:W4:Y:S02]  /*487a0*/  LDL.LU R4, [R1+0x538] ;  /* 0x0005380001047983 */ /* 0x000f240000300800 */
[----:B------:R-:W4:Y:S02]  /*487b0*/  LDL.LU R5, [R1+0x530] ;  /* 0x0005300001057983 */ /* 0x000f240000300800 */
[----:B-1----:R-:W4:Y:S01]  /*487c0*/  LDL.LU R6, [R1+0x528] ;  /* 0x0005280001067983 */ /* 0x002f220000300800 */
[----:B------:R-:W4:Y:S01]  /*487d0*/  LDL.LU R7, [R1+0x520] ;  /* 0x0005200001077983 */ /* 0x000f220000300800 */
[----:B------:R-:W4:Y:S01]  /*487e0*/  LDL.LU R8, [R1+0x518] ;  /* 0x0005180001087983 */ /* 0x000f220000300800 */
[----:B------:R-:W-:Y:S01]  /*487f0*/  LOP3.LUT R23, R23, 0x40, RZ, 0x3c, !PT ;  /* 0x0000004017177812 */ /* 0x000fe200078e3cff */
[----:B------:R-:W4:Y:S01]  /*48800*/  LDL.LU R9, [R1+0x510] ;  /* 0x0005100001097983 */ /* 0x000f220000300800 */
[----:B------:R-:W4:Y:S01]  /*48810*/  LDL.LU R10, [R1+0x508] ;  /* 0x00050800010a7983 */ /* 0x000f220000300800 */
[----:B------:R-:W4:Y:S02]  /*48820*/  LDL.LU R11, [R1+0x500] ;  /* 0x00050000010b7983 */ /* 0x000f240000300800 */
[----:B------:R-:W4:Y:S02]  /*48830*/  LDL.LU R12, [R1+0x4f8] ;  /* 0x0004f800010c7983 */ /* 0x000f240000300800 */
[----:B------:R-:W4:Y:S01]  /*48840*/  LDL.LU R13, [R1+0x4f0] ;  /* 0x0004f000010d7983 */ /* 0x000f220000300800 */
[----:B------:R-:W-:Y:S04]  /*48850*/  STS.U16 [R23+0x40400], R20 ;  /* 0x0404001417007388 */ /* 0x000fe80000000400 */
[----:B------:R-:W4:Y:S01]  /*48860*/  LDL.LU R14, [R1+0x4e8] ;  /* 0x0004e800010e7983 */ /* 0x000f220000300800 */
[----:B------:R-:W-:Y:S02]  /*48870*/  STS.U16 [R23+0x40c00], R21 ;  /* 0x040c001517007388 */ /* 0x000fe40000000400 */
[----:B------:R-:W4:Y:S02]  /*48880*/  LDL.LU R15, [R1+0x4e0] ;  /* 0x0004e000010f7983 */ /* 0x000f240000300800 */
[----:B------:R-:W-:Y:S01]  /*48890*/  STS.U16 [R23+0x41400], R22 ;  /* 0x0414001617007388 */ /* 0x000fe20000000400 */
[----:B------:R-:W4:Y:S04]  /*488a0*/  LDL.LU R19, [R1+0x4d8] ;  /* 0x0004d80001137983 */ /* 0x000f280000300800 */
[----:B------:R0:W-:Y:S01]  /*488b0*/  STS.U16 [R23+0x41c00], R27 ;  /* 0x041c001b17007388 */ /* 0x0001e20000000400 */
[----:B------:R-:W4:Y:S03]  /*488c0*/  LDL.LU R16, [R1+0x4d0] ;  /* 0x0004d00001107983 */ /* 0x000f260000300800 */
[----:B0-----:R-:W4:Y:S04]  /*488d0*/  LDL.LU R27, [R1+0x4c8] ;  /* 0x0004c800011b7983 */ /* 0x001f280000300800 */
[----:B--2---:R0:W-:Y:S04]  /*488e0*/  STS.U16 [R23+0x42400], R28 ;  /* 0x0424001c17007388 */ /* 0x0041e80000000400 */
[----:B0-----:R-:W2:Y:S04]  /*488f0*/  LDL.LU R28, [R1+0x4c0] ;  /* 0x0004c000011c7983 */ /* 0x001ea80000300800 */
[----:B---3--:R0:W-:Y:S04]  /*48900*/  STS.U16 [R23+0x42c00], R29 ;  /* 0x042c001d17007388 */ /* 0x0081e80000000400 */
[----:B0-----:R-:W3:Y:S01]  /*48910*/  LDL.LU R29, [R1+0x4b8] ;  /* 0x0004b800011d7983 */ /* 0x001ee20000300800 */
[----:B----4-:R0:W-:Y:S03]  /*48920*/  STS.U16 [R23+0x43400], R24 ;  /* 0x0434001817007388 */ /* 0x0101e60000000400 */
[----:B------:R1:W-:Y:S01]  /*48930*/  STS.U16 [R23+0x43c00], R25 ;  /* 0x043c001917007388 */ /* 0x0003e20000000400 */
[----:B------:R-:W-:Y:S03]  /*48940*/  STS.U16 [R23+0x44400], R26 ;  /* 0x0444001a17007388 */ /* 0x000fe60000000400 */
[----:B------:R-:W-:Y:S01]  /*48950*/  STS.U16 [R23+0x44c00], R0 ;  /* 0x044c000017007388 */ /* 0x000fe20000000400 */
[----:B------:R-:W-:Y:S02]  /*48960*/  STS.U16 [R23+0x45400], R2 ;  /* 0x0454000217007388 */ /* 0x000fe40000000400 */
[----:B------:R-:W-:Y:S02]  /*48970*/  STS.U16 [R23+0x45c00], R3 ;  /* 0x045c000317007388 */ /* 0x000fe40000000400 */
[----:B------:R-:W-:Y:S01]  /*48980*/  STS.U16 [R23+0x46400], R4 ;  /* 0x0464000417007388 */ /* 0x000fe20000000400 */
[----:B------:R-:W-:Y:S01]  /*48990*/  STS.U16 [R23+0x46c00], R5 ;  /* 0x046c000517007388 */ /* 0x000fe20000000400 */
[----:B------:R-:W-:Y:S02]  /*489a0*/  STS.U16 [R23+0x47400], R6 ;  /* 0x0474000617007388 */ /* 0x000fe40000000400 */
[----:B------:R-:W-:Y:S01]  /*489b0*/  STS.U16 [R23+0x47c00], R7 ;  /* 0x047c000717007388 */ /* 0x000fe20000000400 */
[----:B------:R-:W4:Y:S01]  /*489c0*/  LDL.LU R17, [R1+0x4b0] ;  /* 0x0004b00001117983 */ /* 0x000f220000300800 */
[----:B------:R-:W-:Y:S02]  /*489d0*/  STS.U16 [R23+0x48400], R8 ;  /* 0x0484000817007388 */ /* 0x000fe40000000400 */
[----:B------:R-:W4:Y:S02]  /*489e0*/  LDL.LU R18, [R1+0x4a8] ;  /* 0x0004a80001127983 */ /* 0x000f240000300800 */
[----:B------:R-:W-:Y:S01]  /*489f0*/  STS.U16 [R23+0x48c00], R9 ;  /* 0x048c000917007388 */ /* 0x000fe20000000400 */
[----:B------:R-:W4:Y:S04]  /*48a00*/  LDL.LU R20, [R1+0x4a0] ;  /* 0x0004a00001147983 */ /* 0x000f280000300800 */
[----:B------:R-:W-:Y:S01]  /*48a10*/  STS.U16 [R23+0x49400], R10 ;  /* 0x0494000a17007388 */ /* 0x000fe20000000400 */
[----:B------:R-:W4:Y:S02]  /*48a20*/  LDL.LU R21, [R1+0x498] ;  /* 0x0004980001157983 */ /* 0x000f240000300800 */
[----:B------:R-:W-:Y:S02]  /*48a30*/  STS.U16 [R23+0x49c00], R11 ;  /* 0x049c000b17007388 */ /* 0x000fe40000000400 */
[----:B------:R-:W4:Y:S01]  /*48a40*/  LDL.LU R22, [R1+0x490] ;  /* 0x0004900001167983 */ /* 0x000f220000300800 */
[----:B------:R-:W-:Y:S04]  /*48a50*/  STS.U16 [R23+0x4a400], R12 ;  /* 0x04a4000c17007388 */ /* 0x000fe80000000400 */
[----:B0-----:R-:W4:Y:S01]  /*48a60*/  LDL.LU R24, [R1+0x488] ;  /* 0x0004880001187983 */ /* 0x001f220000300800 */
[----:B------:R-:W-:Y:S02]  /*48a70*/  STS.U16 [R23+0x4ac00], R13 ;  /* 0x04ac000d17007388 */ /* 0x000fe40000000400 */
[----:B-1----:R-:W4:Y:S02]  /*48a80*/  LDL.LU R25, [R1+0x480] ;  /* 0x0004800001197983 */ /* 0x002f240000300800 */
[----:B------:R-:W-:Y:S01]  /*48a90*/  STS.U16 [R23+0x4b400], R14 ;  /* 0x04b4000e17007388 */ /* 0x000fe20000000400 */
[----:B------:R-:W-:Y:S01]  /*48aa0*/  STS.U16 [R23+0x4bc00], R15 ;  /* 0x04bc000f17007388 */ /* 0x000fe20000000400 */
[----:B------:R-:W-:Y:S02]  /*48ab0*/  STS.U16 [R23+0x4c400], R19 ;  /* 0x04c4001317007388 */ /* 0x000fe40000000400 */
[----:B------:R-:W-:Y:S01]  /*48ac0*/  STS.U16 [R23+0x4cc00], R16 ;  /* 0x04cc001017007388 */ /* 0x000fe20000000400 */
[----:B------:R0:W-:Y:S04]  /*48ad0*/  STS.U16 [R23+0x4d400], R27 ;  /* 0x04d4001b17007388 */ /* 0x0001e80000000400 */
[----:B0-----:R-:W4:Y:S04]  /*48ae0*/  LDL.LU R27, [R1+0x478] ;  /* 0x00047800011b7983 */ /* 0x001f280000300800 */
[----:B--2---:R0:W-:Y:S04]  /*48af0*/  STS.U16 [R23+0x4dc00], R28 ;  /* 0x04dc001c17007388 */ /* 0x0041e80000000400 */
[----:B0-----:R-:W2:Y:S04]  /*48b00*/  LDL.LU R28, [R1+0x470] ;  /* 0x00047000011c7983 */ /* 0x001ea80000300800 */
[----:B---3--:R0:W-:Y:S04]  /*48b10*/  STS.U16 [R23+0x4e400], R29 ;  /* 0x04e4001d17007388 */ /* 0x0081e80000000400 */
        /* <DEDUP_REMOVED lines=17> */
[----:B------:R-:W3:Y:S03]  /*48c30*/  LDL.LU R19, [R1+0x3e0] ;  /* 0x0003e00001137983 */ /* 0x000ee60000300800 */
[----:B----4-:R0:W-:Y:S01]  /*48c40*/  STS.U16 [R23+0x4ec00], R17 ;  /* 0x04ec001117007388 */ /* 0x0101e20000000400 */
[----:B------:R-:W-:Y:S02]  /*48c50*/  STS.U16 [R23+0x4f400], R18 ;  /* 0x04f4001217007388 */ /* 0x000fe40000000400 */
[----:B------:R1:W-:Y:S02]  /*48c60*/  STS.U16 [R23+0x4fc00], R20 ;  /* 0x04fc001417007388 */ /* 0x0003e40000000400 */
[----:B------:R-:W-:Y:S01]  /*48c70*/  STS.U16 [R23+0x50400], R21 ;  /* 0x0504001517007388 */ /* 0x000fe20000000400 */
[----:B------:R-:W-:Y:S04]  /*48c80*/  STS.U16 [R23+0x50c00], R22 ;  /* 0x050c001617007388 */ /* 0x000fe80000000400 */
[----:B------:R-:W4:Y:S01]  /*48c90*/  LDL.LU R16, [R1+0x3d8] ;  /* 0x0003d80001107983 */ /* 0x000f220000300800 */
[----:B------:R-:W-:Y:S02]  /*48ca0*/  STS.U16 [R23+0x51400], R24 ;  /* 0x0514001817007388 */ /* 0x000fe40000000400 */
[----:B------:R1:W-:Y:S01]  /*48cb0*/  STS.U16 [R23+0x51c00], R25 ;  /* 0x051c001917007388 */ /* 0x0003e20000000400 */
[----:B0-----:R-:W4:Y:S01]  /*48cc0*/  LDL.LU R17, [R1+0x3d0] ;  /* 0x0003d00001117983 */ /* 0x001f220000300800 */
[----:B-1----:R-:W4:Y:S03]  /*48cd0*/  LDL.LU R20, [R1+0x3b8] ;  /* 0x0003b80001147983 */ /* 0x002f260000300800 */
[----:B------:R-:W4:Y:S01]  /*48ce0*/  LDL.LU R25, [R1+0x3b0] ;  /* 0x0003b00001197983 */ /* 0x000f220000300800 */
[----:B------:R-:W4:Y:S02]  /*48cf0*/  LDL.LU R18, [R1+0x3a8] ;  /* 0x0003a80001127983 */ /* 0x000f240000300800 */
[----:B------:R-:W4:Y:S02]  /*48d00*/  LDL.LU R21, [R1+0x3a0] ;  /* 0x0003a00001157983 */ /* 0x000f240000300800 */
[----:B------:R-:W4:Y:S01]  /*48d10*/  LDL.LU R22, [R1+0x18] ;  /* 0x0000180001167983 */ /* 0x000f220000300800 */
[----:B------:R0:W-:Y:S04]  /*48d20*/  STS.U16 [R23+0x52400], R27 ;  /* 0x0524001b17007388 */ /* 0x0001e80000000400 */
[----:B------:R-:W4:Y:S04]  /*48d30*/  LDL.LU R24, [R1+0x10] ;  /* 0x0000100001187983 */ /* 0x000f280000300800 */
[----:B0-----:R-:W4:Y:S04]  /*48d40*/  LDL.LU R27, [R1+0x8] ;  /* 0x00000800011b7983 */ /* 0x001f280000300800 */
[----:B--2---:R0:W-:Y:S04]  /*48d50*/  STS.U16 [R23+0x52c00], R28 ;  /* 0x052c001c17007388 */ /* 0x0041e80000000400 */
[----:B0-----:R-:W2:Y:S04]  /*48d60*/  LDL.LU R28, [R1+0x4] ;  /* 0x00000400011c7983 */ /* 0x001ea80000300800 */
[----:B---3--:R0:W-:Y:S01]  /*48d70*/  STS.U16 [R23+0x53400], R29 ;  /* 0x0534001d17007388 */ /* 0x0081e20000000400 */
[----:B------:R1:W-:Y:S02]  /*48d80*/  STS.U16 [R23+0x53c00], R26 ;  /* 0x053c001a17007388 */ /* 0x0003e40000000400 */
[----:B------:R3:W-:Y:S02]  /*48d90*/  STS.U16 [R23+0x54400], R0 ;  /* 0x0544000017007388 */ /* 0x0007e40000000400 */
[----:B------:R3:W-:Y:S01]  /*48da0*/  STS.U16 [R23+0x54c00], R2 ;  /* 0x054c000217007388 */ /* 0x0007e20000000400 */
[----:B------:R3:W-:Y:S01]  /*48db0*/  STS.U16 [R23+0x55400], R3 ;  /* 0x0554000317007388 */ /* 0x0007e20000000400 */
[----:B------:R3:W-:Y:S03]  /*48dc0*/  STS.U16 [R23+0x55c00], R4 ;  /* 0x055c000417007388 */ /* 0x0007e60000000400 */
[----:B0-----:R-:W2:Y:S01]  /*48dd0*/  LDL.LU R29, [R1] ;  /* 0x00000000011d7983 */ /* 0x001ea20000300800 */
[----:B-1----:R-:W2:Y:S02]  /*48de0*/  LDL.LU R26, [R1+0x32e0] ;  /* 0x0032e000011a7983 */ /* 0x002ea40000300800 */
[----:B---3--:R-:W3:Y:S01]  /*48df0*/  LDL.LU R0, [R1+0x32dc] ;  /* 0x0032dc0001007983 */ /* 0x008ee20000300800 */
[----:B------:R-:W2:Y:S04]  /*48e00*/  LDL.LU R2, [R1+0x32d8] ;  /* 0x0032d80001027983 */ /* 0x000ea80000300800 */
[----:B------:R-:W2:Y:S01]  /*48e10*/  LDL.LU R3, [R1+0x32d4] ;  /* 0x0032d40001037983 */ /* 0x000ea20000300800 */
[----:B------:R-:W2:Y:S03]  /*48e20*/  LDL.LU R4, [R1+0x32d0] ;  /* 0x0032d00001047983 */ /* 0x000ea60000300800 */
[----:B------:R0:W-:Y:S01]  /*48e30*/  STS.U16 [R23+0x56400], R5 ;  /* 0x0564000517007388 */ /* 0x0001e20000000400 */
[----:B------:R1:W-:Y:S02]  /*48e40*/  STS.U16 [R23+0x56c00], R6 ;  /* 0x056c000617007388 */ /* 0x0003e40000000400 */
[----:B------:R1:W-:Y:S02]  /*48e50*/  STS.U16 [R23+0x57400], R7 ;  /* 0x0574000717007388 */ /* 0x0003e40000000400 */
[----:B------:R1:W-:Y:S01]  /*48e60*/  STS.U16 [R23+0x57c00], R8 ;  /* 0x057c000817007388 */ /* 0x0003e20000000400 */
[----:B------:R1:W-:Y:S01]  /*48e70*/  STS.U16 [R23+0x58400], R9 ;  /* 0x0584000917007388 */ /* 0x0003e20000000400 */
[----:B------:R1:W-:Y:S03]  /*48e80*/  STS.U16 [R23+0x58c00], R10 ;  /* 0x058c000a17007388 */ /* 0x0003e60000000400 */
[----:B0-----:R-:W2:Y:S01]  /*48e90*/  LDL.LU R5, [R1+0x32cc] ;  /* 0x0032cc0001057983 */ /* 0x001ea20000300800 */
[----:B-1----:R-:W2:Y:S03]  /*48ea0*/  LDL.LU R6, [R1+0x32c8] ;  /* 0x0032c80001067983 */ /* 0x002ea60000300800 */
[----:B------:R-:W2:Y:S01]  /*48eb0*/  LDL.LU R7, [R1+0x32c4] ;  /* 0x0032c40001077983 */ /* 0x000ea20000300800 */
[----:B------:R-:W2:Y:S03]  /*48ec0*/  LDL.LU R8, [R1+0x32c0] ;  /* 0x0032c00001087983 */ /* 0x000ea60000300800 */
        /* <DEDUP_REMOVED lines=14> */
[----:B----4-:R0:W-:Y:S01]  /*48fb0*/  STS.U16 [R23+0x5c400], R16 ;  /* 0x05c4001017007388 */ /* 0x0101e20000000400 */
[----:B------:R1:W-:Y:S02]  /*48fc0*/  STS.U16 [R23+0x5cc00], R17 ;  /* 0x05cc001117007388 */ /* 0x0003e40000000400 */
[----:B------:R-:W-:Y:S02]  /*48fd0*/  STS.U16 [R23+0x5d400], R20 ;  /* 0x05d4001417007388 */ /* 0x000fe40000000400 */
[----:B------:R-:W-:Y:S01]  /*48fe0*/  STS.U16 [R23+0x5dc00], R25 ;  /* 0x05dc001917007388 */ /* 0x000fe20000000400 */
[----:B------:R4:W-:Y:S01]  /*48ff0*/  STS.U16 [R23+0x5e400], R18 ;  /* 0x05e4001217007388 */ /* 0x0009e20000000400 */
[----:B------:R2:W-:Y:S03]  /*49000*/  STS.U16 [R23+0x5ec00], R21 ;  /* 0x05ec001517007388 */ /* 0x0005e60000000400 */
[----:B0-----:R-:W3:Y:S01]  /*49010*/  LDL.LU R16, [R1+0x329c] ;  /* 0x00329c0001107983 */ /* 0x001ee20000300800 */
[----:B-1----:R-:W3:Y:S03]  /*49020*/  LDL.LU R17, [R1+0x3298] ;  /* 0x0032980001117983 */ /* 0x002ee60000300800 */
[----:B----4-:R-:W4:Y:S01]  /*49030*/  LDL.LU R18, [R1+0x3294] ;  /* 0x0032940001127983 */ /* 0x010f220000300800 */
[----:B------:R0:W-:Y:S02]  /*49040*/  STS.U16 [R23+0x5f400], R22 ;  /* 0x05f4001617007388 */ /* 0x0001e40000000400 */
[----:B------:R1:W-:Y:S01]  /*49050*/  STS.U16 [R23+0x5fc00], R24 ;  /* 0x05fc001817007388 */ /* 0x0003e20000000400 */
[----:B--2---:R-:W-:-:S02]  /*49060*/  SHF.L.U32 R25, R19, 0x2, RZ ;  /* 0x0000000213197819 */ /* 0x004fc400000006ff */
[C---:B------:R-:W-:Y:S01]  /*49070*/  LOP3.LUT R20, R19.reuse, 0x1e0, RZ, 0xc0, !PT ;  /* 0x000001e013147812 */ /* 0x040fe200078ec0ff */
[----:B------:R-:W-:Y:S01]  /*49080*/  LOP3.LUT R19, R19, 0x1c, RZ, 0xc0, !PT ;  /* 0x0000001c13137812 */ /* 0x000fe200078ec0ff */
[----:B------:R-:W-:Y:S02]  /*49090*/  LOP3.LUT R25, R25, 0x7c, RZ, 0xc0, !PT ;  /* 0x0000007c19197812 */ /* 0x000fe400078ec0ff */
[----:B------:R-:W-:-:S03]  /*490a0*/  SHF.R.U32.HI R20, RZ, 0x1, R20 ;  /* 0x00000001ff147819 */ /* 0x000fc60000011614 */
[----:B------:R-:W-:Y:S02]  /*490b0*/  IMAD R25, R19, 0x40, R25 ;  /* 0x0000004013197824 */ /* 0x000fe400078e0219 */
[----:B------:R-:W2:Y:S03]  /*490c0*/  LDL.LU R19, [R1+0x3290] ;  /* 0x0032900001137983 */ /* 0x000ea60000300800 */
[----:B------:R-:W-:Y:S02]  /*490d0*/  LOP3.LUT R25, R25, R20, RZ, 0x3c, !PT ;  /* 0x0000001419197212 */ /* 0x000fe400078e3cff */
[----:B------:R-:W2:Y:S01]  /*490e0*/  LDL.LU R20, [R1+0x328c] ;  /* 0x00328c0001147983 */ /* 0x000ea20000300800 */
[----:B------:R-:W2:Y:S02]  /*490f0*/  LDL.LU R21, [R1+0x3288] ;  /* 0x0032880001157983 */ /* 0x000ea40000300800 */
[----:B0-----:R-:W2:Y:S02]  /*49100*/  LDL.LU R22, [R1+0x3284] ;  /* 0x0032840001167983 */ /* 0x001ea40000300800 */
[----:B-1----:R-:W2:Y:S01]  /*49110*/  LDL.LU R23, [R1+0x3280] ;  /* 0x0032800001177983 */ /* 0x002ea20000300800 */
[----:B------:R-:W2:Y:S04]  /*49120*/  LDL.LU R24, [R1+0x327c] ;  /* 0x00327c0001187983 */ /* 0x000ea80000300800 */
[----:B------:R0:W-:Y:S01]  /*49130*/  STS [R25+0x60000], R27 ;  /* 0x0600001b19007388 */ /* 0x0001e20000000800 */
[----:B------:R1:W-:Y:S02]  /*49140*/  STS [R25+0x60800], R28 ;  /* 0x0608001c19007388 */ /* 0x0003e40000000800 */
[----:B------:R3:W-:Y:S01]  /*49150*/  STS [R25+0x61000], R29 ;  /* 0x0610001d19007388 */ /* 0x0007e20000000800 */
[----:B0-----:R-:W2:Y:S01]  /*49160*/  LDL.LU R27, [R1+0x3278] ;  /* 0x00327800011b7983 */ /* 0x001ea20000300800 */
[----:B-1----:R-:W2:Y:S02]  /*49170*/  LDL.LU R28, [R1+0x3274] ;  /* 0x00327400011c7983 */ /* 0x002ea40000300800 */
[----:B---3--:R-:W3:Y:S02]  /*49180*/  LDL.LU R29, [R1+0x3270] ;  /* 0x00327000011d7983 */ /* 0x008ee40000300800 */
[----:B---3--:R0:W-:Y:S01]  /*49190*/  STS [R25+0x61800], R29 ;  /* 0x0618001d19007388 */ /* 0x0081e20000000800 */
[----:B--2---:R-:W-:Y:S02]  /*491a0*/  STS [R25+0x62000], R28 ;  /* 0x0620001c19007388 */ /* 0x004fe40000000800 */
[----:B------:R1:W-:Y:S01]  /*491b0*/  STS [R25+0x62800], R27 ;  /* 0x0628001b19007388 */ /* 0x0003e20000000800 */
[----:B0-----:R-:W2:Y:S04]  /*491c0*/  LDL R29, [R1+0x6fc] ;  /* 0x0006fc00011d7983 */ /* 0x001ea80000100800 */
[----:B-1----:R-:W0:Y:S01]  /*491d0*/  S2R R27, SR_TID.X ;  /* 0x00000000001b7919 */ /* 0x002e220000002100 */
[----:B------:R-:W3:Y:S01]  /*491e0*/  LDL.LU R25, [R1+0x326c] ;  /* 0x00326c0001197983 */ /* 0x000ee20000300800 */
[----:B0-----:R-:W-:-:S04]  /*491f0*/  SHF.L.U32 R27, R27, 0x2, RZ ;  /* 0x000000021b1b7819 */ /* 0x001fc800000006ff */
[----:B------:R-:W-:-:S05]  /*49200*/  LOP3.LUT R27, R27, 0x7c, RZ, 0xc0, !PT ;  /* 0x0000007c1b1b7812 */ /* 0x000fca00078ec0ff */
[----:B------:R-:W-:Y:S02]  /*49210*/  IMAD R27, R26, 0x40, R27 ;  /* 0x000000401a1b7824 */ /* 0x000fe400078e021b */
[----:B------:R-:W2:Y:S04]  /*49220*/  LDL.LU R26, [R1+0x3268] ;  /* 0x00326800011a7983 */ /* 0x000ea80000300800 */
[----:B------:R-:W0:Y:S02]  /*49230*/  S2R R28, SR_TID.X ;  /* 0x00000000001c7919 */ /* 0x000e240000002100 */
[----:B0-----:R-:W-:-:S04]  /*49240*/  LOP3.LUT R28, R28, 0x1e0, RZ, 0xc0, !PT ;  /* 0x000001e01c1c7812 */ /* 0x001fc800078ec0ff */
[----:B------:R-:W-:-:S04]  /*49250*/  SHF.R.U32.HI R28, RZ, 0x1, R28 ;  /* 0x00000001ff1c7819 */ /* 0x000fc8000001161c */
[----:B------:R-:W-:Y:S02]  /*49260*/  LOP3.LUT R27, R27, R28, RZ, 0x3c, !PT ;  /* 0x0000001c1b1b7212 */ /* 0x000fe400078e3cff */
[----:B------:R-:W0:Y:S02]  /*49270*/  S2R R28, SR_TID.X ;  /* 0x00000000001c7919 */ /* 0x000e240000002100 */
[----:B0-----:R-:W-:-:S04]  /*49280*/  LOP3.LUT R28, R28, 0x7, RZ, 0xc0, !PT ;  /* 0x000000071c1c7812 */ /* 0x001fc800078ec0ff */
[----:B------:R-:W-:Y:S01]  /*49290*/  SHF.L.U32 R28, R28, 0x4, RZ ;  /* 0x000000041c1c7819 */ /* 0x000fe200000006ff */
[----:B--2---:R0:W-:Y:S01]  /*492a0*/  STS [R27+0x63000], R26 ;  /* 0x0630001a1b007388 */ /* 0x0041e20000000800 */
[----:B---3--:R1:W-:Y:S02]  /*492b0*/  STS [R27+0x63800], R25 ;  /* 0x063800191b007388 */ /* 0x0083e40000000800 */
[----:B------:R-:W-:Y:S02]  /*492c0*/  STS [R27+0x64000], R24 ;  /* 0x064000181b007388 */ /* 0x000fe40000000800 */
[----:B------:R-:W-:Y:S01]  /*492d0*/  STS [R27+0x64800], R23 ;  /* 0x064800171b007388 */ /* 0x000fe20000000800 */
[----:B------:R-:W-:Y:S01]  /*492e0*/  STS [R27+0x65000], R22 ;  /* 0x065000161b007388 */ /* 0x000fe20000000800 */
[----:B------:R-:W-:Y:S02]  /*492f0*/  STS [R27+0x65800], R21 ;  /* 0x065800151b007388 */ /* 0x000fe40000000800 */
[----:B------:R-:W-:Y:S02]  /*49300*/  STS [R27+0x66000], R20 ;  /* 0x066000141b007388 */ /* 0x000fe40000000800 */
[----:B------:R-:W-:Y:S01]  /*49310*/  STS [R27+0x66800], R19 ;  /* 0x066800131b007388 */ /* 0x000fe20000000800 */
[----:B----4-:R-:W-:Y:S01]  /*49320*/  STS [R27+0x67000], R18 ;  /* 0x067000121b007388 */ /* 0x010fe20000000800 */
[----:B------:R-:W-:Y:S02]  /*49330*/  STS [R27+0x67800], R17 ;  /* 0x067800111b007388 */ /* 0x000fe40000000800 */
[----:B------:R-:W-:Y:S02]  /*49340*/  STS [R27+0x68000], R16 ;  /* 0x068000101b007388 */ /* 0x000fe40000000800 */
[----:B------:R-:W-:Y:S01]  /*49350*/  STS [R27+0x68800], R15 ;  /* 0x0688000f1b007388 */ /* 0x000fe20000000800 */
[----:B------:R-:W-:Y:S04]  /*49360*/  STS [R27+0x69000], R14 ;  /* 0x0690000e1b007388 */ /* 0x000fe80000000800 */
[----:B0-----:R-:W1:Y:S01]  /*49370*/  S2R R26, SR_TID.X ;  /* 0x00000000001a7919 */ /* 0x001e620000002100 */
[----:B------:R-:W-:Y:S02]  /*49380*/  STS [R27+0x69800], R13 ;  /* 0x0698000d1b007388 */ /* 0x000fe40000000800 */
[----:B------:R-:W-:Y:S02]  /*49390*/  STS [R27+0x6a000], R12 ;  /* 0x06a0000c1b007388 */ /* 0x000fe40000000800 */
[----:B------:R-:W-:Y:S01]  /*493a0*/  STS [R27+0x6a800], R11 ;  /* 0x06a8000b1b007388 */ /* 0x000fe20000000800 */
[----:B------:R-:W-:Y:S01]  /*493b0*/  STS [R27+0x6b000], R10 ;  /* 0x06b0000a1b007388 */ /* 0x000fe20000000800 */
        /* <DEDUP_REMOVED lines=9> */
[----:B------:R-:W-:Y:S02]  /*49450*/  BAR.SYNC.DEFER_BLOCKING 0x0 ;  /* 0x0000000000007b1d */ /* 0x000fe40000010000 */
[----:B-1----:R-:W-:-:S05]  /*49460*/  IMAD.SHL.U32 R25, R26, 0x100, RZ ;  /* 0x000001001a197824 */ /* 0x002fca00078e00ff */
[----:B------:R-:W-:-:S04]  /*49470*/  LOP3.LUT R28, R28, 0xf00, R25, 0xf8, !PT ;  /* 0x00000f001c1c7812 */ /* 0x000fc800078ef819 */
[----:B------:R-:W-:-:S05]  /*49480*/  LOP3.LUT R28, R28, 0x10, R26, 0x78, !PT ;  /* 0x000000101c1c7812 */ /* 0x000fca00078e781a */
[----:B------:R-:W0:Y:S04]  /*49490*/  LDSM.16.M88.4 R24, [R28+0x60000] ;  /* 0x060000001c18783b */ /* 0x000e280000000200 */
[----:B------:R-:W1:Y:S04]  /*494a0*/  LDSM.16.M88.4 R16, [R29+0x40000] ;  /* 0x040000001d10783b */ /* 0x000e680000000200 */
[----:B------:R-:W2:Y:S04]  /*494b0*/  LDSM.16.M88.4 R4, [R29+0x48000] ;  /* 0x048000001d04783b */ /* 0x000ea80000000200 */
[----:B------:R-:W3:Y:S04]  /*494c0*/  LDSM.16.M88.4 R8, [R29+0x50000] ;  /* 0x050000001d08783b */ /* 0x000ee80000000200 */
[----:B------:R-:W4:Y:S04]  /*494d0*/  LDSM.16.M88.4 R12, [R29+0x58000] ;  /* 0x058000001d0c783b */ /* 0x000f280000000200 */
[----:B0-----:R-:W-:Y:S01]  /*494e0*/  STL.64 [R1+0x3260], R26 ;  /* 0x0032601a01007387 */ /* 0x001fe20000100a00 */
[----:B------:R-:W-:Y:S02]  /*494f0*/  STL.64 [R1+0x3258], R24 ;  /* 0x0032581801007387 */ /* 0x000fe40000100a00 */
[----:B-1----:R-:W-:Y:S02]  /*49500*/  STL [R1+0x2e8c], R18 ;  /* 0x002e8c1201007387 */ /* 0x002fe40000100800 */
[----:B------:R-:W-:Y:S01]  /*49510*/  STL [R1+0x2e88], R19 ;  /* 0x002e881301007387 */ /* 0x000fe20000100800 */
[----:B--2---:R-:W-:Y:S01]  /*49520*/  STL [R1+0x2ea4], R6 ;  /* 0x002ea40601007387 */ /* 0x004fe20000100800 */
[----:B------:R-:W-:Y:S02]  /*49530*/  STL [R1+0x2ea0], R7 ;  /* 0x002ea00701007387 */ /* 0x000fe40000100800 */
[----:B---3--:R-:W-:Y:S02]  /*49540*/  STL [R1+0x31e8], R10 ;  /* 0x0031e80a01007387 */ /* 0x008fe40000100800 */
[----:B------:R-:W-:Y:S01]  /*49550*/  STL [R1+0x31e4], R11 ;  /* 0x0031e40b01007387 */ /* 0x000fe20000100800 */
[----:B----4-:R-:W-:Y:S01]  /*49560*/  STL [R1+0x2e3c], R14 ;  /* 0x002e3c0e01007387 */ /* 0x010fe20000100800 */
[----:B------:R-:W-:Y:S02]  /*49570*/  STL [R1+0x2e38], R15 ;  /* 0x002e380f01007387 */ /* 0x000fe40000100800 */
[----:B------:R0:W-:Y:S02]  /*49580*/  STL.64 [R1+0x3230], R12 ;  /* 0x0032300c01007387 */ /* 0x0001e40000100a00 */
[----:B0-----:R-:W2:Y:S01]  /*49590*/  LDL.LU R12, [R1+0x30] ;  /* 0x00003000010c7983 */ /* 0x001ea20000300800 */
[----:B------:R-:W2:Y:S02]  /*495a0*/  LDL.LU R13, [R1+0x34] ;  /* 0x00003400010d7983 */ /* 0x000ea40000300800 */
[----:B------:R-:W3:Y:S02]  /*495b0*/  LDL.LU R14, [R1+0x38] ;  /* 0x00003800010e7983 */ /* 0x000ee40000300800 */
[----:B------:R-:W3:Y:S01]  /*495c0*/  LDL.LU R15, [R1+0x3c] ;  /* 0x00003c00010f7983 */ /* 0x000ee20000300800 */
[----:B------:R-:W0:Y:S02]  /*495d0*/  S2R R28, SR_TID.X ;  /* 0x00000000001c7919 */ /* 0x000e240000002100 */
[C---:B0-----:R-:W-:Y:S01]  /*495e0*/  LOP3.LUT R23, R28.reuse, 0x7, RZ, 0xc0, !PT ;  /* 0x000000071c177812 */ /* 0x041fe200078ec0ff */
[----:B------:R-:W-:-:S03]  /*495f0*/  IMAD.SHL.U32 R22, R28, 0x100, RZ ;  /* 0x000001001c167824 */ /* 0x000fc600078e00ff */
[----:B------:R-:W-:-:S04]  /*49600*/  SHF.L.U32 R23, R23, 0x4, RZ ;  /* 0x0000000417177819 */ /* 0x000fc800000006ff */
[----:B------:R-:W-:-:S04]  /*49610*/  LOP3.LUT R6, R23, 0xf00, R22, 0xf8, !PT ;  /* 0x00000f0017067812 */ /* 0x000fc800078ef816 */
[----:B------:R-:W-:-:S05]  /*49620*/  LOP3.LUT R6, R6, 0x10, R28, 0x78, !PT ;  /* 0x0000001006067812 */ /* 0x000fca00078e781c */
[----:B------:R-:W0:Y:S04]  /*49630*/  LDSM.16.M88.4 R24, [R6+0x62000] ;  /* 0x062000000618783b */ /* 0x000e280000000200 */
[----:B------:R-:W-:Y:S04]  /*49640*/  LDSM.16.M88.4 R20, [R6+0x61000] ;  /* 0x061000000614783b */ /* 0x000fe80000000200 */
[----:B---3--:R-:W-:Y:S01]  /*49650*/  STL.64 [R1+0x3240], R14 ;  /* 0x0032400e01007387 */ /* 0x008fe20000100a00 */
[----:B--2---:R1:W-:Y:S03]  /*49660*/  STL.64 [R1+0x3238], R12 ;  /* 0x0032380c01007387 */ /* 0x0043e60000100a00 */
[----:B-1----:R-:W2:Y:S01]  /*49670*/  LDL.LU R12, [R1+0x40] ;  /* 0x00004000010c7983 */ /* 0x002ea20000300800 */
[----:B------:R-:W2:Y:S02]  /*49680*/  LDL.LU R13, [R1+0x44] ;  /* 0x00004400010d7983 */ /* 0x000ea40000300800 */
[----:B------:R-:W3:Y:S02]  /*49690*/  LDL.LU R14, [R1+0x48] ;  /* 0x00004800010e7983 */ /* 0x000ee40000300800 */
[----:B------:R-:W3:Y:S01]  /*496a0*/  LDL.LU R15, [R1+0x4c] ;  /* 0x00004c00010f7983 */ /* 0x000ee20000300800 */
[----:B0-----:R-:W-:Y:S01]  /*496b0*/  MOV R28, R24 ;  /* 0x00000018001c7202 */ /* 0x001fe20000000f00 */
[----:B------:R-:W-:Y:S01]  /*496c0*/  IMAD.MOV.U32 R3, RZ, RZ, R25 ;  /* 0x000000ffff037224 */ /* 0x000fe200078e0019 */
[----:B------:R-:W-:Y:S01]  /*496d0*/  MOV R2, R26 ;  /* 0x0000001a00027202 */ /* 0x000fe20000000f00 */
[----:B------:R-:W-:-:S02]  /*496e0*/  IMAD.MOV.U32 R0, RZ, RZ, R27 ;  /* 0x000000ffff007224 */ /* 0x000fc400078e001b */
[----:B------:R-:W0:Y:S02]  /*496f0*/  LDSM.16.M88.4 R24, [R6+0x63000] ;  /* 0x063000000618783b */ /* 0x000e240000000200 */
[----:B0-----:R-:W-:Y:S01]  /*49700*/  IMAD.MOV.U32 R11, RZ, RZ, R26 ;  /* 0x000000ffff0b7224 */ /* 0x001fe200078e001a */
[----:B------:R-:W-:Y:S02]  /*49710*/  MOV R29, R27 ;  /* 0x0000001b001d7202 */ /* 0x000fe40000000f00 */
[----:B------:R-:W-:Y:S01]  /*49720*/  MOV R10, R25 ;  /* 0x00000019000a7202 */ /* 0x000fe20000000f00 */
[----:B---3--:R-:W-:Y:S01]  /*49730*/  STL.64 [R1+0x3250], R14 ;  /* 0x0032500e01007387 */ /* 0x008fe20000100a00 */
[----:B--2---:R0:W-:Y:S03]  /*49740*/  STL.64 [R1+0x3248], R12 ;  /* 0x0032480c01007387 */ /* 0x0041e60000100a00 */
        /* <DEDUP_REMOVED lines=10> */
[----:B------:R0:W-:Y:S01]  /*497f0*/  STL [R1], R24 ;  /* 0x0000001801007387 */ /* 0x0001e20000100800 */
[----:B------:R-:W2:Y:S03]  /*49800*/  LDL.LU.64 R26, [R1+0x3260] ;  /* 0x00326000011a7983 */ /* 0x000ea60000300a00 */
[----:B0-----:R-:W2:Y:S02]  /*49810*/  LDL.LU.64 R24, [R1+0x3258] ;  /* 0x0032580001187983 */ /* 0x001ea40000300a00 */
[C---:B--2---:R-:W-:Y:S11]  /*49820*/  HMMA.16816.F32 R12, R24.reuse, R16, R12 ;  /* 0x00000010180c723c */ /* 0x044ff6000000180c */
[----:B------:R-:W-:Y:S11]  /*49830*/  @!UPT UIADD3 URZ, URZ, URZ, URZ ;  /* 0x0000003f3f3ff290 */ /* 0x000ff6000fffe03f */
[----:B------:R-:W-:Y:S01]  /*49840*/  @!UPT UIADD3 URZ, URZ, URZ, URZ ;  /* 0x0000003f3f3ff290 */ /* 0x000fe2000fffe03f */
[----:B------:R-:W-:Y:S01]  /*49850*/  STL.64 [R1+0x5e0], R12 ;  /* 0x0005e00c01007387 */ /* 0x000fe20000100a00 */
[----:B------:R0:W-:Y:S03]  /*49860*/  STL.64 [R1+0x5e8], R14 ;  /* 0x0005e80e01007387 */ /* 0x0001e60000100a00 */
[----:B0-----:R-:W2:Y:S01]  /*49870*/  LDL.LU.64 R14, [R1+0x3250] ;  /* 0x00325000010e7983 */ /* 0x001ea20000300a00 */
[----:B------:R-:W2:Y:S02]  /*49880*/  LDL.LU.64 R12, [R1+0x3248] ;  /* 0x00324800010c7983 */ /* 0x000ea40000300a00 */
        /* <DEDUP_REMOVED lines=10> */
[----:B------:R0:W-:Y:S04]  /*49930*/  STL.64 [R1+0x5c0], R12 ;  /* 0x0005c00c01007387 */ /* 0x0001e80000100a00 */
[----:B0-----:R-:W3:Y:S01]  /*49940*/  LDL.LU.64 R12, [R1+0x3230] ;  /* 0x00323000010c7983 */ /* 0x001ee20000300a00 */
[----:B------:R-:W-:Y:S02]  /*49950*/  STL.64 [R1+0x3208], R10 ;  /* 0x0032080a01007387 */ /* 0x000fe40000100a00 */
[----:B------:R0:W-:Y:S02]  /*49960*/  STL.64 [R1+0x3200], R8 ;  /* 0x0032000801007387 */ /* 0x0001e40000100a00 */
[----:B0-----:R-:W2:Y:S01]  /*49970*/  LDL.LU R8, [R1+0xb0] ;  /* 0x0000b00001087983 */ /* 0x001ea20000300800 */
[----:B------:R-:W2:Y:S02]  /*49980*/  LDL.LU R9, [R1+0xb4] ;  /* 0x0000b40001097983 */ /* 0x000ea40000300800 */
[----:B------:R-:W4:Y:S02]  /*49990*/  LDL.LU R10, [R1+0xb8] ;  /* 0x0000b800010a7983 */ /* 0x000f240000300800 */
[----:B------:R-:W4:Y:S01]  /*499a0*/  LDL.LU R11, [R1+0xbc] ;  /* 0x0000bc00010b7983 */ /* 0x000f220000300800 */
[----:B------:R-:W-:Y:S01]  /*499b0*/  MOV R19, R15 ;  /* 0x0000000f00137202 */ /* 0x000fe20000000f00 */
[----:B------:R-:W-:Y:S01]  /*499c0*/  IMAD.MOV.U32 R18, RZ, RZ, R14 ;  /* 0x000000ffff127224 */ /* 0x000fe200078e000e */
[----:B---3--:R-:W-:Y:S01]  /*499d0*/  HMMA.16816.F32 R24, R24, R12, R20 ;  /* 0x0000000c1818723c */ /* 0x008fe20000001814 */
[----:B----4-:R-:W-:Y:S01]  /*499e0*/  STL.64 [R1+0x3218], R10 ;  /* 0x0032180a01007387 */ /* 0x010fe20000100a00 */
[----:B--2---:R0:W-:Y:S03]  /*499f0*/  STL.64 [R1+0x3210], R8 ;  /* 0x0032100801007387 */ /* 0x0041e60000100a00 */
[----:B0-----:R-:W2:Y:S01]  /*49a00*/  LDL.LU R8, [R1+0xc0] ;  /* 0x0000c00001087983 */ /* 0x001ea20000300800 */
[----:B------:R-:W2:Y:S02]  /*49a10*/  LDL.LU R9, [R1+0xc4] ;  /* 0x0000c40001097983 */ /* 0x000ea40000300800 */
[----:B------:R-:W2:Y:S02]  /*49a20*/  LDL.LU R10, [R1+0xc8] ;  /* 0x0000c800010a7983 */ /* 0x000ea40000300800 */
[----:B------:R-:W2:Y:S01]  /*49a30*/  LDL.LU R11, [R1+0xcc] ;  /* 0x0000cc00010b7983 */ /* 0x000ea20000300800 */
[----:B------:R-:W-:Y:S01]  /*49a40*/  STL [R1+0x2ec0], R19 ;  /* 0x002ec01301007387 */ /* 0x000fe20000100800 */
[----:B------:R-:W-:Y:S02]  /*49a50*/  STL [R1+0x2ea8], R18 ;  /* 0x002ea81201007387 */ /* 0x000fe40000100800 */
[----:B------:R-:W2:Y:S02]  /*49a60*/  LDL.LU.64 R22, [R1+0x3228] ;  /* 0x0032280001167983 */ /* 0x000ea40000300a00 */
[----:B------:R-:W2:Y:S07]  /*49a70*/  LDL.LU.64 R20, [R1+0x3220] ;  /* 0x0032200001147983 */ /* 0x000eae0000300a00 */
[----:B------:R-:W-:Y:S01]  /*49a80*/  STL.64 [R1+0x540], R24 ;  /* 0x0005401801007387 */ /* 0x000fe20000100a00 */
[----:B------:R-:W-:Y:S02]  /*49a90*/  STL.64 [R1+0x548], R26 ;  /* 0x0005481a01007387 */ /* 0x000fe40000100a00 */
[----:B------:R-:W0:Y:S02]  /*49aa0*/  LDSM.16.M88.4 R24, [R6+0x64000] ;  /* 0x064000000618783b */ /* 0x000e240000000200 */
[----:B0-----:R-:W-:Y:S02]  /*49ab0*/  STL.64 [R1+0x3178], R26 ;  /* 0x0031781a01007387 */ /* 0x001fe40000100a00 */
[----:B------:R0:W-:Y:S02]  /*49ac0*/  STL.64 [R1+0x3170], R24 ;  /* 0x0031701801007387 */ /* 0x0001e40000100a00 */
[----:B0-----:R-:W3:Y:S01]  /*49ad0*/  LDL.LU R24, [R1+0x90] ;  /* 0x0000900001187983 */ /* 0x001ee20000300800 */
[----:B------:R-:W3:Y:S02]  /*49ae0*/  LDL.LU R25, [R1+0x94] ;  /* 0x0000940001197983 */ /* 0x000ee40000300800 */
[----:B------:R-:W4:Y:S02]  /*49af0*/  LDL.LU R26, [R1+0x98] ;  /* 0x00009800011a7983 */ /* 0x000f240000300800 */
[----:B------:R-:W4:Y:S01]  /*49b00*/  LDL.LU R27, [R1+0x9c] ;  /* 0x00009c00011b7983 */ /* 0x000f220000300800 */
[C---:B--2---:R-:W-:Y:S11]  /*49b10*/  HMMA.16816.F32 R8, R20.reuse, R16, R8 ;  /* 0x000000101408723c */ /* 0x044ff60000001808 */
[----:B------:R-:W-:Y:S11]  /*49b20*/  @!UPT UIADD3 URZ, URZ, URZ, URZ ;  /* 0x0000003f3f3ff290 */ /* 0x000ff6000fffe03f */
[----:B------:R-:W-:Y:S02]  /*49b30*/  @!UPT UIADD3 URZ, URZ, URZ, URZ ;  /* 0x0000003f3f3ff290 */ /* 0x000fe4000fffe03f */
[----:B------:R-:W-:Y:S01]  /*49b40*/  IMAD.MOV.U32 R14, RZ, RZ, R10 ;  /* 0x000000ffff0e7224 */ /* 0x000fe200078e000a */
[----:B------:R-:W-:Y:S01]  /*49b50*/  MOV R15, R11 ;  /* 0x0000000b000f7202 */ /* 0x000fe20000000f00 */
[----:B----4-:R-:W-:Y:S01]  /*49b60*/  STL.64 [R1+0x31f8], R26 ;  /* 0x0031f81a01007387 */ /* 0x010fe20000100a00 */
[----:B---3--:R0:W-:Y:S03]  /*49b70*/  STL.64 [R1+0x31f0], R24 ;  /* 0x0031f01801007387 */ /* 0x0081e60000100a00 */
[----:B0-----:R-:W2:Y:S01]  /*49b80*/  LDL.LU R24, [R1+0xa0] ;  /* 0x0000a00001187983 */ /* 0x001ea20000300800 */
[----:B------:R-:W2:Y:S02]  /*49b90*/  LDL.LU R25, [R1+0xa4] ;  /* 0x0000a40001197983 */ /* 0x000ea40000300800 */
[----:B------:R-:W2:Y:S02]  /*49ba0*/  LDL.LU R26, [R1+0xa8] ;  /* 0x0000a800011a7983 */ /* 0x000ea40000300800 */
[----:B------:R-:W2:Y:S01]  /*49bb0*/  LDL.LU R27, [R1+0xac] ;  /* 0x0000ac00011b7983 */ /* 0x000ea20000300800 */
[----:B------:R0:W-:Y:S01]  /*49bc0*/  STL.64 [R1+0x530], R8 ;  /* 0x0005300801007387 */ /* 0x0001e20000100a00 */
[----:B------:R-:W3:Y:S03]  /*49bd0*/  LDL.LU.64 R10, [R1+0x3218] ;  /* 0x00321800010a7983 */ /* 0x000ee60000300a00 */
[----:B0-----:R-:W3:Y:S01]  /*49be0*/  LDL.LU.64 R8, [R1+0x3210] ;  /* 0x0032100001087983 */ /* 0x001ee20000300a00 */
[----:B------:R-:W-:Y:S01]  /*49bf0*/  STL [R1+0x2fb4], R14 ;  /* 0x002fb40e01007387 */ /* 0x000fe20000100800 */
[C---:B---3--:R-:W-:Y:S11]  /*49c00*/  HMMA.16816.F32 R8, R20.reuse, R4, R8 ;  /* 0x000000041408723c */ /* 0x048ff60000001808 */
[----:B------:R-:W-:Y:S11]  /*49c10*/  @!UPT UIADD3 URZ, URZ, URZ, URZ ;  /* 0x0000003f3f3ff290 */ /* 0x000ff6000fffe03f */
[----:B------:R-:W-:Y:S01]  /*49c20*/  @!UPT UIADD3 URZ, URZ, URZ, URZ ;  /* 0x0000003f3f3ff290 */ /* 0x000fe2000fffe03f */
[----:B------:R-:W-:Y:S01]  /*49c30*/  STL.64 [R1+0x520], R8 ;  /* 0x0005200801007387 */ /* 0x000fe20000100a00 */
[----:B------:R0:W-:Y:S03]  /*49c40*/  STL.64 [R1+0x528], R10 ;  /* 0x0005280a01007387 */ /* 0x0001e60000100a00 */
[----:B0-----:R-:W3:Y:S01]  /*49c50*/  LDL.LU.64 R10, [R1+0x3208] ;  /* 0x00320800010a7983 */ /* 0x001ee20000300a00 */
[----:B------:R-:W2:Y:S02]  /*49c60*/  LDL.LU.64 R8, [R1+0x3200] ;  /* 0x0032000001087983 */ /* 0x000ea40000300a00 */
[----:B------:R-:W-:Y:S02]  /*49c70*/  STL [R1+0x31e0], R6 ;  /* 0x0031e00601007387 */ /* 0x000fe40000100800 */
[----:B------:R0:W-:Y:S02]  /*49c80*/  STL.64 [R1+0x31d8], R4 ;  /* 0x0031d80401007387 */ /* 0x0001e40000100a00 */
[----:B0-----:R-:W4:Y:S01]  /*49c90*/  LDL.LU R4, [R1+0x80] ;  /* 0x0000800001047983 */ /* 0x001f220000300800 */
[----:B------:R-:W4:Y:S02]  /*49ca0*/  LDL.LU R5, [R1+0x84] ;  /* 0x0000840001057983 */ /* 0x000f240000300800 */
[----:B------:R-:W4:Y:S02]  /*49cb0*/  LDL.LU R6, [R1+0x88] ;  /* 0x0000880001067983 */ /* 0x000f240000300800 */
[----:B------:R-:W4:Y:S01]  /*49cc0*/  LDL.LU R7, [R1+0x8c] ;  /* 0x00008c0001077983 */ /* 0x000f220000300800 */
[C---:B--2---:R-:W-:Y:S11]  /*49cd0*/  HMMA.16816.F32 R24, R20.reuse, R8, R24 ;  /* 0x000000081418723c */ /* 0x044ff60000001818 */
[----:B------:R-:W-:Y:S11]  /*49ce0*/  @!UPT UIADD3 URZ, URZ, URZ, URZ ;  /* 0x0000003f3f3ff290 */ /* 0x000ff6000fffe03f */
[----:B------:R-:W-:Y:S01]  /*49cf0*/  @!UPT UIADD3 URZ, URZ, URZ, URZ ;  /* 0x0000003f3f3ff290 */ /* 0x000fe2000fffe03f */
[----:B------:R-:W-:Y:S01]  /*49d00*/  STL.64 [R1+0x510], R24 ;  /* 0x0005101801007387 */ /* 0x000fe20000100a00 */
[----:B------:R0:W-:Y:S03]  /*49d10*/  STL.64 [R1+0x518], R26 ;  /* 0x0005181a01007387 */ /* 0x0001e60000100a00 */
[----:B0-----:R-:W2:Y:S01]  /*49d20*/  LDL.LU.64 R26, [R1+0x31f8] ;  /* 0x0031f800011a7983 */ /* 0x001ea20000300a00 */
[----:B------:R-:W2:Y:S02]  /*49d30*/  LDL.LU.64 R24, [R1+0x31f0] ;  /* 0x0031f00001187983 */ /* 0x000ea40000300a00 */
[----:B--2---:R-:W-:Y:S01]  /*49d40*/  HMMA.16816.F32 R24, R20, R12, R24 ;  /* 0x0000000c1418723c */ /* 0x004fe20000001818 */
[----:B------:R-:W2:Y:S11]  /*49d50*/  LDL.LU R20, [R1+0x60] ;  /* 0x0000600001147983 */ /* 0x000eb60000300800 */
[----:B------:R-:W-:Y:S11]  /*49d60*/  @!UPT UIADD3 URZ, URZ, URZ, URZ ;  /* 0x0000003f3f3ff290 */ /* 0x000ff6000fffe03f */
[----:B------:R0:W-:Y:S01]  /*49d70*/  STL.64 [R1+0x490], R24 ;  /* 0x0004901801007387 */ /* 0x0001e20000100a00 */
[----:B------:R3:W-:Y:S02]  /*49d80*/  STL.64 [R1+0x498], R26 ;  /* 0x0004981a01007387 */ /* 0x0007e40000100a00 */
[----:B------:R-:W2:Y:S02]  /*49d90*/  LDL.LU R21, [R1+0x64] ;  /* 0x0000640001157983 */ /* 0x000ea40000300800 */
[----:B------:R-:W2:Y:S01]  /*49da0*/  LDL.LU R22, [R1+0x68] ;  /* 0x0000680001167983 */ /* 0x000ea20000300800 */
[----:B------:R-:W2:Y:S04]  /*49db0*/  LDL.LU R23, [R1+0x6c] ;  /* 0x00006c0001177983 */ /* 0x000ea80000300800 */
[----:B0-----:R-:W2:Y:S01]  /*49dc0*/  LDL.LU R24, [R1] ;  /* 0x0000000001187983 */ /* 0x001ea20000300800 */
[----:B---3--:R-:W-:Y:S01]  /*49dd0*/  MOV R26, R11 ;  /* 0x0000000b001a7202 */ /* 0x008fe20000000f00 */
[----:B------:R-:W-:-:S02]  /*49de0*/  IMAD.MOV.U32 R27, RZ, RZ, R29 ;  /* 0x000000ffff1b7224 */ /* 0x000fc400078e001d */
[----:B------:R-:W-:Y:S02]  /*49df0*/  IMAD.MOV.U32 R25, RZ, RZ, R10 ;  /* 0x000000ffff197224 */ /* 0x000fe400078e000a */
[----:B------:R-:W3:Y:S01]  /*49e00*/  LDL.LU R10, [R1+0x31e8] ;  /* 0x0031e800010a7983 */ /* 0x000ee20000300800 */
[----:B------:R-:W3:Y:S02]  /*49e10*/  LDL.LU R11, [R1+0x31e4] ;  /* 0x0031e400010b7983 */ /* 0x000ee40000300800 */
[----:B------:R0:W-:Y:S02]  /*49e20*/  STL.64 [R1+0x31c8], R26 ;  /* 0x0031c81a01007387 */ /* 0x0001e40000100a00 */
[----:B0-----:R-:W-:Y:S01]  /*49e30*/  MOV R26, R2 ;  /* 0x00000002001a7202 */ /* 0x001fe20000000f00 */
[----:B------:R-:W-:Y:S01]  /*49e40*/  IMAD.MOV.U32 R27, RZ, RZ, R0 ;  /* 0x000000ffff1b7224 */ /* 0x000fe200078e0000 */
[----:B--2---:R0:W-:Y:S02]  /*49e50*/  STL.64 [R1+0x31c0], R24 ;  /* 0x0031c01801007387 */ /* 0x0041e40000100a00 */
[----:B0-----:R-:W-:Y:S01]  /*49e60*/  MOV R24, R28 ;  /* 0x0000001c00187202 */ /* 0x001fe20000000f00 */
[----:B------:R-:W-:-:S07]  /*49e70*/  IMAD.MOV.U32 R25, RZ, RZ, R3 ;  /* 0x000000ffff197224 */ /* 0x000fce00078e0003 */
[C---:B----4-:R-:W-:Y:S11]  /*49e80*/  HMMA.16816.F32 R4, R24.reuse, R16, R4 ;  /* 0x000000101804723c */ /* 0x050ff60000001804 */
[----:B------:R-:W-:Y:S11]  /*49e90*/  @!UPT UIADD3 URZ, URZ, URZ, URZ ;  /* 0x0000003f3f3ff290 */ /* 0x000ff6000fffe03f */
[----:B------:R-:W-:Y:S01]  /*49ea0*/  @!UPT UIADD3 URZ, URZ, URZ, URZ ;  /* 0x0000003f3f3ff290 */ /* 0x000fe2000fffe03f */
[----:B------:R-:W-:Y:S01]  /*49eb0*/  STL.64 [R1+0x480], R4 ;  /* 0x0004800401007387 */ /* 0x000fe20000100a00 */
[----:B------:R0:W-:Y:S03]  /*49ec0*/  STL.64 [R1+0x488], R6 ;  /* 0x0004880601007387 */ /* 0x0001e60000100a00 */
[----:B0-----:R-:W2:Y:S01]  /*49ed0*/  LDL.LU R6, [R1+0x31e0] ;  /* 0x0031e00001067983 */ /* 0x001ea20000300800 */
[----:B------:R-:W4:Y:S02]  /*49ee0*/  LDL.LU.64 R4, [R1+0x31d8] ;  /* 0x0031d80001047983 */ /* 0x000f240000300a00 */
[----:B------:R0:W-:Y:S02]  /*49ef0*/  STL.64 [R1+0x31d0], R16 ;  /* 0x0031d01001007387 */ /* 0x0001e40000100a00 */
[----:B0-----:R-:W4:Y:S01]  /*49f00*/  LDL.LU R16, [R1+0x70] ;  /* 0x0000700001107983 */ /* 0x001f220000300800 */
[----:B------:R-:W4:Y:S02]  /*49f10*/  LDL.LU R17, [R1+0x74] ;  /* 0x0000740001117983 */ /* 0x000f240000300800 */
[----:B------:R-:W4:Y:S02]  /*49f20*/  LDL.LU R18, [R1+0x78] ;  /* 0x0000780001127983 */ /* 0x000f240000300800 */
[----:B------:R-:W4:Y:S02]  /*49f30*/  LDL.LU R19, [R1+0x7c] ;  /* 0x00007c0001137983 */ /* 0x000f240000300800 */
[C---:B----4-:R-:W-:Y:S11]  /*49f40*/  HMMA.16816.F32 R16, R24.reuse, R4, R16 ;  /* 0x000000041810723c */ /* 0x050ff60000001810 */
[----:B------:R-:W-:Y:S11]  /*49f50*/  @!UPT UIADD3 URZ, URZ, URZ, URZ ;  /* 0x0000003f3f3ff290 */ /* 0x000ff6000fffe03f */
[----:B------:R-:W-:Y:S01]  /*49f60*/  @!UPT UIADD3 URZ, URZ, URZ, URZ ;  /* 0x0000003f3f3ff290 */ /* 0x000fe2000fffe03f */
[----:B------:R-:W-:Y:S01]  /*49f70*/  STL.64 [R1+0x500], R16 ;  /* 0x0005001001007387 */ /* 0x000fe20000100a00 */
[----:B------:R0:W-:Y:S02]  /*49f80*/  STL.64 [R1+0x508], R18 ;  /* 0x0005081201007387 */ /* 0x0001e40000100a00 */
[C---:B0-----:R-:W-:Y:S01]  /*49f90*/  HMMA.16816.F32 R16, R24.reuse, R8, R20 ;  /* 0x000000081810723c */ /* 0x041fe20000001814 */
[----:B--2---:R-:W0:Y:S04]  /*49fa0*/  LDSM.16.M88.4 R20, [R6+0x65000] ;  /* 0x065000000614783b */ /* 0x004e280000000200 */
[----:B---3--:R-:W-:Y:S01]  /*49fb0*/  STL.64 [R1+0x31a8], R10 ;  /* 0x0031a80a01007387 */ /* 0x008fe20000100a00 */
[----:B------:R-:W-:Y:S11]  /*49fc0*/  STL.64 [R1+0x31a0], R8 ;  /* 0x0031a00801007387 */ /* 0x000ff60000100a00 */
[----:B------:R-:W-:Y:S06]  /*49fd0*/  @!UPT UIADD3 URZ, URZ, URZ, URZ ;  /* 0x0000003f3f3ff290 */ /* 0x000fec000fffe03f */
[----:B------:R-:W-:Y:S01]  /*49fe0*/  STL.64 [R1+0x4f0], R16 ;  /* 0x0004f01001007387 */ /* 0x000fe20000100a00 */
[----:B------:R-:W-:Y:S03]  /*49ff0*/  STL.64 [R1+0x4f8], R18 ;  /* 0x0004f81201007387 */ /* 0x000fe60000100a00 */
[----:B0-----:R-:W-:Y:S01]  /*4a000*/  STL.64 [R1+0x3138], R22 ;  /* 0x0031381601007387 */ /* 0x001fe20000100a00 */
[----:B------:R0:W-:Y:S03]  /*4a010*/  STL.64 [R1+0x3130], R20 ;  /* 0x0031301401007387 */ /* 0x0001e60000100a00 */
[----:B0-----:R-:W2:Y:S01]  /*4a020*/  LDL.LU R20, [R1+0x150] ;  /* 0x0001500001147983 */ /* 0x001ea20000300800 */
[----:B------:R-:W2:Y:S02]  /*4a030*/  LDL.LU R21, [R1+0x154] ;  /* 0x0001540001157983 */ /* 0x000ea40000300800 */
[----:B------:R-:W3:Y:S02]  /*4a040*/  LDL.LU R22, [R1+0x158] ;  /* 0x0001580001167983 */ /* 0x000ee40000300800 */
[----:B------:R-:W3:Y:S01]  /*4a050*/  LDL.LU R23, [R1+0x15c] ;  /* 0x00015c0001177983 */ /* 0x000ee20000300800 */
[----:B------:R-:W4:Y:S01]  /*4a060*/  LDL.LU R8, [R1+0x100] ;  /* 0x0001000001087983 */ /* 0x000f220000300800 */
[----:B------:R-:W4:Y:S02]  /*4a070*/  LDL.LU R9, [R1+0x104] ;  /* 0x0001040001097983 */ /* 0x000f240000300800 */
[----:B------:R-:W2:Y:S02]  /*4a080*/  LDL.LU R10, [R1+0x108] ;  /* 0x00010800010a7983 */ /* 0x000ea40000300800 */
[----:B------:R-:W2:Y:S02]  /*4a090*/  LDL.LU R11, [R1+0x10c] ;  /* 0x00010c00010b7983 */ /* 0x000ea40000300800 */
[----:B--2---:R-:W-:Y:S01]  /*4a0a0*/  STL.64 [R1+0x31b8], R10 ;  /* 0x0031b80a01007387 */ /* 0x004fe20000100a00 */
[----:B----4-:R0:W-:Y:S03]  /*4a0b0*/  STL.64 [R1+0x31b0], R8 ;  /* 0x0031b00801007387 */ /* 0x0101e60000100a00 */
        /* <DEDUP_REMOVED lines=26> */
[----:B----4-:R-:W-:Y:S01]  /*4a260*/  HMMA.16816.F32 R24, R24, R12, R16 ;  /* 0x0000000c1818723c */ /* 0x010fe20000001810 */
        /* <DEDUP_REMOVED lines=12> */
[----:B------:R-:W3:Y:S01]  /*4a330*/  LDL.LU.64 R16, [R1+0x31d0] ;  /* 0x0031d00001107983 */ /* 0x000ee20000300a00 */
[----:B------:R-:W-:Y:S02]  /*4a340*/  STL.64 [R1+0x470], R24 ;  /* 0x0004701801007387 */ /* 0x000fe40000100a00 */
[----:B------:R-:W-:Y:S02]  /*4a350*/  STL.64 [R1+0x478], R26 ;  /* 0x0004781a01007387 */ /* 0x000fe40000100a00 */
[----:B------:R-:W0:Y:S04]  /*4a360*/  LDSM.16.M88.4 R24, [R6+0x66000] ;  /* 0x066000000618783b */ /* 0x000e280000000200 */
[----:B0-----:R-:W-:Y:S01]  /*4a370*/  STL.64 [R1+0x10], R24 ;  /* 0x0000101801007387 */ /* 0x001fe20000100a00 */
[----:B------:R0:W-:Y:S03]  /*4a380*/  STL.64 [R1+0x18], R26 ;  /* 0x0000181a01007387 */ /* 0x0001e60000100a00 */
[----:B0-----:R-:W3:Y:S01]  /*4a390*/  LDL.LU.64 R26, [R1+0x31c8] ;  /* 0x0031c800011a7983 */ /* 0x001ee20000300a00 */
[----:B------:R-:W3:Y:S02]  /*4a3a0*/  LDL.LU.64 R24, [R1+0x31c0] ;  /* 0x0031c00001187983 */ /* 0x000ee40000300a00 */
[C---:B---3--:R-:W-:Y:S11]  /*4a3b0*/  HMMA.16816.F32 R8, R24.reuse, R16, R8 ;  /* 0x000000101808723c */ /* 0x048ff60000001808 */
[----:B------:R-:W-:Y:S11]  /*4a3c0*/  @!UPT UIADD3 URZ, URZ, URZ, URZ ;  /* 0x0000003f3f3ff290 */ /* 0x000ff6000fffe03f */
[----:B------:R-:W-:Y:S01]  /*4a3d0*/  @!UPT UIADD3 URZ, URZ, URZ, URZ ;  /* 0x0000003f3f3ff290 */ /* 0x000fe2000fffe03f */
[----:B------:R-:W-:Y:S01]  /*4a3e0*/  STL.64 [R1+0x460], R8 ;  /* 0x0004600801007387 */ /* 0x000fe20000100a00 */
        /* <DEDUP_REMOVED lines=23> */
[----:B------:R-:W0:Y:S02]  /*4a560*/  LDSM.16.M88.4 R24, [R6+0x67000] ;  /* 0x067000000618783b */ /* 0x000e240000000200 */
[----:B0-----:R-:W-:Y:S02]  /*4a570*/  STL.64 [R1+0x30], R24 ;  /* 0x0000301801007387 */ /* 0x001fe40000100a00 */
[----:B------:R0:W-:Y:S02]  /*4a580*/  STL.64 [R1+0x38], R26 ;  /* 0x0000381a01007387 */ /* 0x0001e40000100a00 */
        /* <DEDUP_REMOVED lines=16> */
[----:B---3--:R-:W-:Y:S02]  /*4a690*/  STL.64 [R1+0x3118], R10 ;  /* 0x0031180a01007387 */ /* 0x008fe40000100a00 */
[----:B------:R0:W-:Y:S01]  /*4a6a0*/  STL.64 [R1+0x3110], R8 ;  /* 0x0031100801007387 */ /* 0x0001e20000100a00 */
[C---:B--2---:R-:W-:Y:S11]  /*4a6b0*/  HMMA.16816.F32 R20, R24.reuse, R8, R20 ;  /* 0x000000081814723c */ /* 0x044ff60000001814 */
[----:B------:R-:W-:Y:S11]  /*4a6c0*/  @!UPT UIADD3 URZ, URZ, URZ, URZ ;  /* 0x0000003f3f3ff290 */ /* 0x000ff6000fffe03f */
[----:B------:R-:W-:Y:S01]  /*4a6d0*/  @!UPT UIADD3 URZ, URZ, URZ, URZ ;  /* 0x0000003f3f3ff290 */ /* 0x000fe2000fffe03f */
[----:B------:R-:W-:Y:S01]  /*4a6e0*/  STL.64 [R1+0x410], R20 ;  /* 0x0004101401007387 */ /* 0x000fe20000100a00 */
[----:B------:R-:W-:Y:S02]  /*4a6f0*/  STL.64 [R1+0x418], R22 ;  /* 0x0004181601007387 */ /* 0x000fe40000100a00 */
[----:B0-----:R-:W2:Y:S02]  /*4a700*/  LDL.LU R8, [R1+0x180] ;  /* 0x0001800001087983 */ /* 0x001ea40000300800 */
[----:B------:R-:W2:Y:S01]  /*4a710*/  LDL.LU R9, [R1+0x184] ;  /* 0x0001840001097983 */ /* 0x000ea20000300800 */
[----:B------:R-:W3:Y:S01]  /*4a720*/  LDL.LU R10, [R1+0x188] ;  /* 0x00018800010a7983 */ /* 0x000ee20000300800 */
[----:B------:R-:W3:Y:S03]  /*4a730*/  LDL.LU R11, [R1+0x18c] ;  /* 0x00018c00010b7983 */ /* 0x000ee60000300800 */
[----:B------:R-:W0:Y:S02]  /*4a740*/  LDSM.16.M88.4 R20, [R6+0x68000] ;  /* 0x068000000614783b */ /* 0x000e240000000200 */
[----:B0-----:R-:W-:Y:S01]  /*4a750*/  MOV R18, R22 ;  /* 0x0000001600127202 */ /* 0x001fe20000000f00 */
[----:B------:R-:W-:Y:S01]  /*4a760*/  IMAD.MOV.U32 R14, RZ, RZ, R23 ;  /* 0x000000ffff0e7224 */ /* 0x000fe200078e0017 */
[----:B------:R-:W-:Y:S01]  /*4a770*/  MOV R28, R20 ;  /* 0x00000014001c7202 */ /* 0x000fe20000000f00 */
[----:B------:R-:W-:Y:S01]  /*4a780*/  IMAD.MOV.U32 R19, RZ, RZ, R21 ;  /* 0x000000ffff137224 */ /* 0x000fe200078e0015 */
[----:B---3--:R-:W-:Y:S01]  /*4a790*/  STL.64 [R1+0x3128], R10 ;  /* 0x0031280a01007387 */ /* 0x008fe20000100a00 */
[----:B--2---:R0:W-:Y:S03]  /*4a7a0*/  STL.64 [R1+0x3120], R8 ;  /* 0x0031200801007387 */ /* 0x0041e60000100a00 */
[----:B0-----:R-:W2:Y:S01]  /*4a7b0*/  LDL.LU R8, [R1+0x190] ;  /* 0x0001900001087983 */ /* 0x001ea20000300800 */
[----:B------:R-:W2:Y:S02]  /*4a7c0*/  LDL.LU R9, [R1+0x194] ;  /* 0x0001940001097983 */ /* 0x000ea40000300800 */
[----:B------:R-:W2:Y:S02]  /*4a7d0*/  LDL.LU R10, [R1+0x198] ;  /* 0x00019800010a7983 */ /* 0x000ea40000300800 */
[----:B------:R-:W2:Y:S01]  /*4a7e0*/  LDL.LU R11, [R1+0x19c] ;  /* 0x00019c00010b7983 */ /* 0x000ea20000300800 */
[----:B------:R-:W3:Y:S01]  /*4a7f0*/  LDL.LU.64 R22, [R1+0x3148] ;  /* 0x0031480001167983 */ /* 0x000ee20000300a00 */
[----:B------:R-:W3:Y:S02]  /*4a800*/  LDL.LU.64 R20, [R1+0x3140] ;  /* 0x0031400001147983 */ /* 0x000ee40000300a00 */
[----:B---3--:R-:W-:Y:S01]  /*4a810*/  HMMA.16816.F32 R24, R24, R12, R20 ;  /* 0x0000000c1818723c */ /* 0x008fe20000001814 */
[----:B------:R-:W2:Y:S01]  /*4a820*/  LDL.LU.64 R22, [R1+0x3138] ;  /* 0x0031380001167983 */ /* 0x000ea20000300a00 */
[----:B------:R-:W2:Y:S02]  /*4a830*/  LDL.LU.64 R20, [R1+0x3130] ;  /* 0x0031300001147983 */ /* 0x000ea40000300a00 */
[----:B------:R-:W-:Y:S02]  /*4a840*/  STL.64 [R1+0x3108], R14 ;  /* 0x0031080e01007387 */ /* 0x000fe40000100a00 */
[----:B------:R0:W-:Y:S11]  /*4a850*/  STL.64 [R1+0x3100], R12 ;  /* 0x0031000c01007387 */ /* 0x0001f60000100a00 */
[----:B------:R-:W-:Y:S06]  /*4a860*/  @!UPT UIADD3 URZ, URZ, URZ, URZ ;  /* 0x0000003f3f3ff290 */ /* 0x000fec000fffe03f */
[----:B------:R-:W-:Y:S01]  /*4a870*/  STL.64 [R1+0x400], R24 ;  /* 0x0004001801007387 */ /* 0x000fe20000100a00 */
[----:B------:R-:W-:Y:S02]  /*4a880*/  STL.64 [R1+0x408], R26 ;  /* 0x0004081a01007387 */ /* 0x000fe40000100a00 */
[----:B------:R-:W1:Y:S04]  /*4a890*/  LDSM.16.M88.4 R24, [R6+0x69000] ;  /* 0x069000000618783b */ /* 0x000e680000000200 */
[----:B0-----:R-:W3:Y:S01]  /*4a8a0*/  LDL.LU R12, [R1+0x170] ;  /* 0x00017000010c7983 */ /* 0x001ee20000300800 */
[----:B------:R-:W3:Y:S01]  /*4a8b0*/  LDL.LU R13, [R1+0x174] ;  /* 0x00017400010d7983 */ /* 0x000ee20000300800 */
[----:B------:R-:W3:Y:S02]  /*4a8c0*/  LDL.LU R14, [R1+0x178] ;  /* 0x00017800010e7983 */ /* 0x000ee40000300800 */
[----:B------:R-:W3:Y:S01]  /*4a8d0*/  LDL.LU R15, [R1+0x17c] ;  /* 0x00017c00010f7983 */ /* 0x000ee20000300800 */
[----:B-1----:R-:W-:Y:S01]  /*4a8e0*/  STL.64 [R1+0x3020], R26 ;  /* 0x0030201a01007387 */ /* 0x002fe20000100a00 */
[----:B------:R0:W-:Y:S03]  /*4a8f0*/  STL.64 [R1+0x3018], R24 ;  /* 0x0030181801007387 */ /* 0x0001e60000100a00 */
[----:B0-----:R-:W4:Y:S01]  /*4a900*/  LDL.LU.64 R24, [R1+0x30] ;  /* 0x0000300001187983 */ /* 0x001f220000300a00 */
[----:B------:R-:W2:Y:S03]  /*4a910*/  LDL.LU.64 R26, [R1+0x38] ;  /* 0x00003800011a7983 */ /* 0x000ea60000300a00 */
[----:B--2---:R-:W-:Y:S01]  /*4a920*/  STL.64 [R1+0x30b8], R26 ;  /* 0x0030b81a01007387 */ /* 0x004fe20000100a00 */
[----:B----4-:R0:W-:Y:S03]  /*4a930*/  STL.64 [R1+0x30b0], R24 ;  /* 0x0030b01801007387 */ /* 0x0101e60000100a00 */
[----:B0-----:R-:W2:Y:S01]  /*4a940*/  LDL.LU R24, [R1+0x1c0] ;  /* 0x0001c00001187983 */ /* 0x001ea20000300800 */
[----:B------:R-:W2:Y:S02]  /*4a950*/  LDL.LU R25, [R1+0x1c4] ;  /* 0x0001c40001197983 */ /* 0x000ea40000300800 */
[----:B------:R-:W4:Y:S02]  /*4a960*/  LDL.LU R26, [R1+0x1c8] ;  /* 0x0001c800011a7983 */ /* 0x000f240000300800 */
[----:B------:R-:W4:Y:S01]  /*4a970*/  LDL.LU R27, [R1+0x1cc] ;  /* 0x0001cc00011b7983 */ /* 0x000f220000300800 */
[C---:B------:R-:W-:Y:S01]  /*4a980*/  HMMA.16816.F32 R8, R20.reuse, R16, R8 ;  /* 0x000000101408723c */ /* 0x040fe20000001808 */
[----:B----4-:R-:W-:Y:S01]  /*4a990*/  STL.64 [R1+0x30c8], R26 ;  /* 0x0030c81a01007387 */ /* 0x010fe20000100a00 */
[----:B--2---:R0:W-:Y:S03]  /*4a9a0*/  STL.64 [R1+0x30c0], R24 ;  /* 0x0030c01801007387 */ /* 0x0041e60000100a00 */
[----:B0-----:R-:W2:Y:S01]  /*4a9b0*/  LDL.LU.64 R24, [R1+0x10] ;  /* 0x0000100001187983 */ /* 0x001ea20000300a00 */
[----:B------:R-:W4:Y:S03]  /*4a9c0*/  LDL.LU.64 R26, [R1+0x18] ;  /* 0x00001800011a7983 */ /* 0x000f260000300a00 */
[----:B----4-:R-:W-:Y:S01]  /*4a9d0*/  STL.64 [R1+0x30f8], R26 ;  /* 0x0030f81a01007387 */ /* 0x010fe20000100a00 */
[----:B--2---:R0:W-:Y:S03]  /*4a9e0*/  STL.64 [R1+0x30f0], R24 ;  /* 0x0030f01801007387 */ /* 0x0041e60000100a00 */
[----:B0-----:R-:W2:Y:S01]  /*4a9f0*/  LDL.LU R24, [R1+0x160] ;  /* 0x0001600001187983 */ /* 0x001ea20000300800 */
[----:B------:R-:W2:Y:S02]  /*4aa00*/  LDL.LU R25, [R1+0x164] ;  /* 0x0001640001197983 */ /* 0x000ea40000300800 */
[----:B------:R-:W2:Y:S02]  /*4aa10*/  LDL.LU R26, [R1+0x168] ;  /* 0x00016800011a7983 */ /* 0x000ea40000300800 */
[----:B------:R-:W2:Y:S05]  /*4aa20*/  LDL.LU R27, [R1+0x16c] ;  /* 0x00016c00011b7983 */ /* 0x000eaa0000300800 */
[----:B------:R-:W-:Y:S01]  /*4aa30*/  STL.64 [R1+0x4e0], R8 ;  /* 0x0004e00801007387 */ /* 0x000fe20000100a00 */
[----:B------:R0:W-:Y:S03]  /*4aa40*/  STL.64 [R1+0x4e8], R10 ;  /* 0x0004e80a01007387 */ /* 0x0001e60000100a00 */
[----:B0-----:R-:W4:Y:S01]  /*4aa50*/  LDL.LU.64 R10, [R1+0x3128] ;  /* 0x00312800010a7983 */ /* 0x001f220000300a00 */
[----:B------:R-:W4:Y:S02]  /*4aa60*/  LDL.LU.64 R8, [R1+0x3120] ;  /* 0x0031200001087983 */ /* 0x000f240000300a00 */
[C---:B----4-:R-:W-:Y:S11]  /*4aa70*/  HMMA.16816.F32 R8, R20.reuse, R4, R8 ;  /* 0x000000041408723c */ /* 0x050ff60000001808 */
[----:B------:R-:W-:Y:S11]  /*4aa80*/  @!UPT UIADD3 URZ, URZ, URZ, URZ ;  /* 0x0000003f3f3ff290 */ /* 0x000ff6000fffe03f */
[----:B------:R-:W-:Y:S01]  /*4aa90*/  @!UPT UIADD3 URZ, URZ, URZ, URZ ;  /* 0x0000003f3f3ff290 */ /* 0x000fe2000fffe03f */
[----:B------:R-:W-:Y:S01]  /*4aaa0*/  STL.64 [R1+0x4d0], R8 ;  /* 0x0004d00801007387 */ /* 0x000fe20000100a00 */
[----:B------:R0:W-:Y:S03]  /*4aab0*/  STL.64 [R1+0x4d8], R10 ;  /* 0x0004d80a01007387 */ /* 0x0001e60000100a00 */
[----:B0-----:R-:W4:Y:S01]  /*4aac0*/  LDL.LU.64 R10, [R1+0x3118] ;  /* 0x00311800010a7983 */ /* 0x001f220000300a00 */
        /* <DEDUP_REMOVED lines=8> */
[----:B----4-:R-:W-:Y:S02]  /*4ab50*/  STL.64 [R1+0x30e8], R10 ;  /* 0x0030e80a01007387 */ /* 0x010fe40000100a00 */
[----:B------:R0:W-:Y:S02]  /*4ab60*/  STL.64 [R1+0x30e0], R8 ;  /* 0x0030e00801007387 */ /* 0x0001e40000100a00 */
[----:B0-----:R-:W4:Y:S01]  /*4ab70*/  LDL.LU R8, [R1+0x1e0] ;  /* 0x0001e00001087983 */ /* 0x001f220000300800 */
[----:B------:R-:W4:Y:S02]  /*4ab80*/  LDL.LU R9, [R1+0x1e4] ;  /* 0x0001e40001097983 */ /* 0x000f240000300800 */
[----:B------:R-:W4:Y:S02]  /*4ab90*/  LDL.LU R10, [R1+0x1e8] ;  /* 0x0001e800010a7983 */ /* 0x000f240000300800 */
[----:B------:R-:W4:Y:S01]  /*4aba0*/  LDL.LU R11, [R1+0x1ec] ;  /* 0x0001ec00010b7983 */ /* 0x000f220000300800 */
[----:B--2---:R-:W-:Y:S01]  /*4abb0*/  HMMA.16816.F32 R24, R20, R12, R24 ;  /* 0x0000000c1418723c */ /* 0x004fe20000001818 */
[----:B------:R-:W2:Y:S11]  /*4abc0*/  LDL.LU R20, [R1+0x1a0] ;  /* 0x0001a00001147983 */ /* 0x000eb60000300800 */
[----:B------:R-:W-:Y:S11]  /*4abd0*/  @!UPT UIADD3 URZ, URZ, URZ, URZ ;  /* 0x0000003f3f3ff290 */ /* 0x000ff6000fffe03f */
[----:B------:R-:W-:Y:S01]  /*4abe0*/  STL.64 [R1+0x4b0], R24 ;  /* 0x0004b01801007387 */ /* 0x000fe20000100a00 */
[----:B------:R-:W-:Y:S02]  /*4abf0*/  STL.64 [R1+0x4b8], R26 ;  /* 0x0004b81a01007387 */ /* 0x000fe40000100a00 */
[----:B------:R-:W0:Y:S04]  /*4ac00*/  LDSM.16.M88.4 R24, [R6+0x6a000] ;  /* 0x06a000000618783b */ /* 0x000e280000000200 */
[----:B------:R-:W2:Y:S01]  /*4ac10*/  LDL.LU R21, [R1+0x1a4] ;  /* 0x0001a40001157983 */ /* 0x000ea20000300800 */
[----:B------:R-:W2:Y:S01]  /*4ac20*/  LDL.LU R22, [R1+0x1a8] ;  /* 0x0001a80001167983 */ /* 0x000ea20000300800 */
[----:B------:R-:W2:Y:S02]  /*4ac30*/  LDL.LU R23, [R1+0x1ac] ;  /* 0x0001ac0001177983 */ /* 0x000ea40000300800 */
[----:B---3--:R-:W-:Y:S02]  /*4ac40*/  STL.64 [R1+0x30d8], R14 ;  /* 0x0030d80e01007387 */ /* 0x008fe40000100a00 */
[----:B------:R1:W-:Y:S02]  /*4ac50*/  STL.64 [R1+0x30d0], R12 ;  /* 0x0030d00c01007387 */ /* 0x0003e40000100a00 */
[----:B-1----:R-:W3:Y:S01]  /*4ac60*/  LDL.LU R12, [R1+0x1d0] ;  /* 0x0001d000010c7983 */ /* 0x002ee20000300800 */
[----:B------:R-:W3:Y:S02]  /*4ac70*/  LDL.LU R13, [R1+0x1d4] ;  /* 0x0001d400010d7983 */ /* 0x000ee40000300800 */
[----:B------:R-:W3:Y:S02]  /*4ac80*/  LDL.LU R14, [R1+0x1d8] ;  /* 0x0001d800010e7983 */ /* 0x000ee40000300800 */
[----:B------:R-:W3:Y:S01]  /*4ac90*/  LDL.LU R15, [R1+0x1dc] ;  /* 0x0001dc00010f7983 */ /* 0x000ee20000300800 */
[----:B0-----:R-:W-:Y:S01]  /*4aca0*/  MOV R2, R26 ;  /* 0x0000001a00027202 */ /* 0x001fe20000000f00 */
[----:B------:R-:W-:Y:S01]  /*4acb0*/  IMAD.MOV.U32 R0, RZ, RZ, R27 ;  /* 0x000000ffff007224 */ /* 0x000fe200078e001b */
[----:B------:R-:W-:Y:S01]  /*4acc0*/  MOV R7, R24 ;  /* 0x0000001800077202 */ /* 0x000fe20000000f00 */
[----:B------:R-:W-:Y:S01]  /*4acd0*/  IMAD.MOV.U32 R3, RZ, RZ, R25 ;  /* 0x000000ffff037224 */ /* 0x000fe200078e0019 */
[----:B------:R-:W2:Y:S01]  /*4ace0*/  LDL.LU.64 R26, [R1+0x30f8] ;  /* 0x0030f800011a7983 */ /* 0x000ea20000300a00 */
[----:B------:R-:W2:Y:S02]  /*4acf0*/  LDL.LU.64 R24, [R1+0x30f0] ;  /* 0x0030f00001187983 */ /* 0x000ea40000300a00 */
[C---:B--2---:R-:W-:Y:S11]  /*4ad00*/  HMMA.16816.F32 R20, R24.reuse, R16, R20 ;  /* 0x000000101814723c */ /* 0x044ff60000001814 */
[----:B------:R-:W-:Y:S11]  /*4ad10*/  @!UPT UIADD3 URZ, URZ, URZ, URZ ;  /* 0x0000003f3f3ff290 */ /* 0x000ff6000fffe03f */
[----:B------:R-:W-:Y:S01]  /*4ad20*/  @!UPT UIADD3 URZ, URZ, URZ, URZ ;  /* 0x0000003f3f3ff290 */ /* 0x000fe2000fffe03f */
[----:B------:R-:W-:Y:S01]  /*4ad30*/  STL.64 [R1+0x5b0], R20 ;  /* 0x0005b01401007387 */ /* 0x000fe20000100a00 */
[----:B------:R-:W-:Y:S02]  /*4ad40*/  STL.64 [R1+0x5b8], R22 ;  /* 0x0005b81601007387 */ /* 0x000fe40000100a00 */
[----:B------:R-:W0:Y:S01]  /*4ad50*/  LDSM.16.M88.4 R20, [R6+0x6b000] ;  /* 0x06b000000614783b */ /* 0x000e220000000200 */
[----:B----4-:R-:W-:Y:S01]  /*4ad60*/  HMMA.16816.F32 R8, R24, R4, R8 ;  /* 0x000000041808723c */ /* 0x010fe20000001808 */
[----:B0-----:R0:W-:Y:S02]  /*4ad70*/  STL.64 [R1+0x2fa0], R22 ;  /* 0x002fa01601007387 */ /* 0x0011e40000100a00 */
        /* <DEDUP_REMOVED lines=10> */
[----:B------:R-:W2:Y:S04]  /*4ae20*/  LDL.LU R23, [R1+0x1bc] ;  /* 0x0001bc0001177983 */ /* 0x000ea80000300800 */
[----:B------:R-:W-:Y:S01]  /*4ae30*/  STL.64 [R1+0x5a0], R8 ;  /* 0x0005a00801007387 */ /* 0x000fe20000100a00 */
[----:B------:R0:W-:Y:S03]  /*4ae40*/  STL.64 [R1+0x5a8], R10 ;  /* 0x0005a80a01007387 */ /* 0x0001e60000100a00 */
[----:B0-----:R-:W4:Y:S01]  /*4ae50*/  LDL.LU.64 R10, [R1+0x30e8] ;  /* 0x0030e800010a7983 */ /* 0x001f220000300a00 */
[----:B------:R-:W3:Y:S01]  /*4ae60*/  LDL.LU.64 R8, [R1+0x30e0] ;  /* 0x0030e00001087983 */ /* 0x000ee20000300a00 */
[----:B------:R-:W-:Y:S01]  /*4ae70*/  MOV R2, R26 ;  /* 0x0000001a00027202 */ /* 0x000fe20000000f00 */
[----:B------:R-:W-:Y:S01]  /*4ae80*/  IMAD.MOV.U32 R0, RZ, RZ, R27 ;  /* 0x000000ffff007224 */ /* 0x000fe200078e001b */
[----:B------:R-:W-:Y:S01]  /*4ae90*/  MOV R7, R24 ;  /* 0x0000001800077202 */ /* 0x000fe20000000f00 */
[----:B------:R-:W-:Y:S01]  /*4aea0*/  IMAD.MOV.U32 R3, RZ, RZ, R25 ;  /* 0x000000ffff037224 */ /* 0x000fe200078e0019 */
[----:B---3--:R-:W-:Y:S11]  /*4aeb0*/  HMMA.16816.F32 R12, R24, R8, R12 ;  /* 0x00000008180c723c */ /* 0x008ff6000000180c */
[----:B------:R-:W-:Y:S11]  /*4aec0*/  @!UPT UIADD3 URZ, URZ, URZ, URZ ;  /* 0x0000003f3f3ff290 */ /* 0x000ff6000fffe03f */
[----:B------:R-:W-:Y:S01]  /*4aed0*/  @!UPT UIADD3 URZ, URZ, URZ, URZ ;  /* 0x0000003f3f3ff290 */ /* 0x000fe2000fffe03f */
[----:B------:R-:W-:Y:S01]  /*4aee0*/  STL.64 [R1+0x590], R12 ;  /* 0x0005900c01007387 */ /* 0x000fe20000100a00 */
[----:B------:R0:W-:Y:S03]  /*4aef0*/  STL.64 [R1+0x598], R14 ;  /* 0x0005980e01007387 */ /* 0x0001e60000100a00 */
[----:B0-----:R-:W3:Y:S01]  /*4af00*/  LDL.LU.64 R14, [R1+0x30d8] ;  /* 0x0030d800010e7983 */ /* 0x001ee20000300a00 */
[----:B------:R-:W2:Y:S02]  /*4af10*/  LDL.LU.64 R12, [R1+0x30d0] ;  /* 0x0030d000010c7983 */ /* 0x000ea40000300a00 */
[----:B------:R-:W2:Y:S02]  /*4af20*/  LDL.LU.64 R26, [R1+0x30c8] ;  /* 0x0030c800011a7983 */ /* 0x000ea40000300a00 */
[----:B------:R-:W2:Y:S01]  /*4af30*/  LDL.LU.64 R24, [R1+0x30c0] ;  /* 0x0030c00001187983 */ /* 0x000ea20000300a00 */
[----:B----4-:R0:W-:Y:S01]  /*4af40*/  STL.64 [R1+0x3098], R10 ;  /* 0x0030980a01007387 */ /* 0x0101e20000100a00 */
[----:B------:R1:W-:Y:S01]  /*4af50*/  STL.64 [R1+0x3090], R8 ;  /* 0x0030900801007387 */ /* 0x0003e20000100a00 */
[----:B0-----:R-:W-:-:S02]  /*4af60*/  MOV R10, R2 ;  /* 0x00000002000a7202 */ /* 0x001fc40000000f00 */
[----:B-1----:R-:W-:Y:S01]  /*4af70*/  MOV R8, R7 ;  /* 0x0000000700087202 */ /* 0x002fe20000000f00 */
[----:B------:R-:W-:Y:S02]  /*4af80*/  IMAD.MOV.U32 R9, RZ, RZ, R3 ;  /* 0x000000ffff097224 */ /* 0x000fe400078e0003 */
[----:B------:R-:W-:-:S07]  /*4af90*/  IMAD.MOV.U32 R11, RZ, RZ, R0 ;  /* 0x000000ffff0b7224 */ /* 0x000fce00078e0000 */
[----:B--2---:R-:W-:Y:S01]  /*4afa0*/  HMMA.16816.F32 R8, R8, R12, R24 ;  /* 0x0000000c0808723c */ /* 0x004fe20000001818 */
[----:B------:R-:W2:Y:S01]  /*4afb0*/  LDL.LU.64 R26, [R1+0x30b8] ;  /* 0x0030b800011a7983 */ /* 0x000ea20000300a00 */
[----:B------:R-:W2:Y:S11]  /*4afc0*/  LDL.LU.64 R24, [R1+0x30b0] ;  /* 0x0030b00001187983 */ /* 0x000eb60000300a00 */
[----:B------:R-:W-:Y:S10]  /*4afd0*/  @!UPT UIADD3 URZ, URZ, URZ, URZ ;  /* 0x0000003f3f3ff290 */ /* 0x000ff4000fffe03f */
[----:B------:R-:W-:Y:S01]  /*4afe0*/  STL.64 [R1+0x4a0], R8 ;  /* 0x0004a00801007387 */ /* 0x000fe20000100a00 */
[----:B------:R2:W-:Y:S02]  /*4aff0*/  STL.64 [R1+0x4a8], R10 ;  /* 0x0004a80a01007387 */ /* 0x0005e40000100a00 */
[----:B--2---:R-:W-:Y:S01]  /*4b000*/  HMMA.16816.F32 R8, R24, R16, R20 ;  /* 0x000000101808723c */ /* 0x004fe20000001814 */
[----:B------:R-:W-:Y:S01]  /*4b010*/  MOV R2, R26 ;  /* 0x0000001a00027202 */ /* 0x000fe20000000f00 */
[----:B------:R-:W-:Y:S01]  /*4b020*/  IMAD.MOV.U32 R0, RZ, RZ, R27 ;  /* 0x000000ffff007224 */ /* 0x000fe200078e001b */
[----:B------:R-:W-:Y:S01]  /*4b030*/  MOV R7, R24 ;  /* 0x0000001800077202 */ /* 0x000fe20000000f00 */
[----:B------:R-:W-:-:S03]  /*4b040*/  IMAD.MOV.U32 R3, RZ, RZ, R25 ;  /* 0x000000ffff037224 */ /* 0x000fc600078e0019 */
[----:B------:R-:W-:Y:S01]  /*4b050*/  MOV R26, R18 ;  /* 0x00000012001a7202 */ /* 0x000fe20000000f00 */
[----:B---3--:R-:W-:Y:S01]  /*4b060*/  IMAD.MOV.U32 R27, RZ, RZ, R14 ;  /* 0x000000ffff1b7224 */ /* 0x008fe200078e000e */
[----:B------:R-:W-:Y:S01]  /*4b070*/  MOV R24, R28 ;  /* 0x0000001c00187202 */ /* 0x000fe20000000f00 */
[----:B------:R-:W-:Y:S11]  /*4b080*/  IMAD.MOV.U32 R25, RZ, RZ, R19 ;  /* 0x000000ffff197224 */ /* 0x000ff600078e0013 */
[----:B------:R-:W-:Y:S02]  /*4b090*/  @!UPT UIADD3 URZ, URZ, URZ, URZ ;  /* 0x0000003f3f3ff290 */ /* 0x000fe4000fffe03f */
[----:B------:R-:W-:Y:S01]  /*4b0a0*/  STL.64 [R1+0x580], R8 ;  /* 0x0005800801007387 */ /* 0x000fe20000100a00 */
[----:B------:R-:W-:Y:S02]  /*4b0b0*/  STL.64 [R1+0x588], R10 ;  /* 0x0005880a01007387 */ /* 0x000fe40000100a00 */
[----:B------:R-:W-:Y:S02]  /*4b0c0*/  STL.64 [R1+0x3068], R16 ;  /* 0x0030681001007387 */ /* 0x000fe40000100a00 */
[----:B------:R-:W-:Y:S01]  /*4b0d0*/  STL.64 [R1+0x3078], R26 ;  /* 0x0030781a01007387 */ /* 0x000fe20000100a00 */
[----:B------:R-:W-:Y:S01]  /*4b0e0*/  STL.64 [R1+0x3070], R24 ;  /* 0x0030701801007387 */ /* 0x000fe20000100a00 */
[----:B------:R-:W2:Y:S02]  /*4b0f0*/  LDL.LU R20, [R1+0x1f0] ;  /* 0x0001f00001147983 */ /* 0x000ea40000300800 */
[----:B------:R-:W2:Y:S02]  /*4b100*/  LDL.LU R21, [R1+0x1f4] ;  /* 0x0001f40001157983 */ /* 0x000ea40000300800 */
[----:B------:R-:W3:Y:S01]  /*4b110*/  LDL.LU R22, [R1+0x1f8] ;  /* 0x0001f80001167983 */ /* 0x000ee20000300800 */
[----:B------:R-:W3:Y:S04]  /*4b120*/  LDL.LU R23, [R1+0x1fc] ;  /* 0x0001fc0001177983 */ /* 0x000ee80000300800 */
[----:B---3--:R-:W-:Y:S01]  /*4b130*/  STL.64 [R1+0x2ff0], R22 ;  /* 0x002ff01601007387 */ /* 0x008fe20000100a00 */
[----:B--2---:R0:W-:Y:S03]  /*4b140*/  STL.64 [R1+0x2fe8], R20 ;  /* 0x002fe81401007387 */ /* 0x0041e60000100a00 */
[----:B0-----:R-:W2:Y:S01]  /*4b150*/  LDL.LU R20, [R1+0x200] ;  /* 0x0002000001147983 */ /* 0x001ea20000300800 */
[----:B------:R-:W2:Y:S02]  /*4b160*/  LDL.LU R21, [R1+0x204] ;  /* 0x0002040001157983 */ /* 0x000ea40000300800 */
[----:B------:R-:W3:Y:S02]  /*4b170*/  LDL.LU R22, [R1+0x208] ;  /* 0x0002080001167983 */ /* 0x000ee40000300800 */
[----:B------:R-:W3:Y:S01]  /*4b180*/  LDL.LU R23, [R1+0x20c] ;  /* 0x00020c0001177983 */ /* 0x000ee20000300800 */
[----:B------:R-:W-:Y:S01]  /*4b190*/  MOV R18, R2 ;  /* 0x0000000200127202 */ /* 0x000fe20000000f00 */
[----:B------:R-:W-:Y:S01]  /*4b1a0*/  IMAD.MOV.U32 R19, RZ, RZ, R0 ;  /* 0x000000ffff137224 */ /* 0x000fe200078e0000 */
        /* <DEDUP_REMOVED lines=8> */
[----:B------:R-:W-:Y:S04]  /*4b230*/  STL.64 [R1+0x30a8], R18 ;  /* 0x0030a81201007387 */ /* 0x000fe80000100a00 */
[----:B------:R-:W-:Y:S02]  /*4b240*/  STL.64 [R1+0x30a0], R16 ;  /* 0x0030a01001007387 */ /* 0x000fe40000100a00 */
[----:B------:R-:W0:Y:S02]  /*4b250*/  LDSM.16.M88.4 R16, [R6+0x6c000] ;  /* 0x06c000000610783b */ /* 0x000e240000000200 */
[----:B---3--:R-:W-:Y:S02]  /*4b260*/  STL.64 [R1+0x3010], R22 ;  /* 0x0030101601007387 */ /* 0x008fe40000100a00 */
[----:B--2---:R1:W-:Y:S02]  /*4b270*/  STL.64 [R1+0x3008], R20 ;  /* 0x0030081401007387 */ /* 0x0043e40000100a00 */
[----:B-1----:R-:W2:Y:S01]  /*4b280*/  LDL.LU R20, [R1+0x220] ;  /* 0x0002200001147983 */ /* 0x002ea20000300800 */
[----:B------:R-:W2:Y:S02]  /*4b290*/  LDL.LU R21, [R1+0x224] ;  /* 0x0002240001157983 */ /* 0x000ea40000300800 */
[----:B------:R-:W3:Y:S02]  /*4b2a0*/  LDL.LU R22, [R1+0x228] ;  /* 0x0002280001167983 */ /* 0x000ee40000300800 */
[----:B------:R-:W3:Y:S01]  /*4b2b0*/  LDL.LU R23, [R1+0x22c] ;  /* 0x00022c0001177983 */ /* 0x000ee20000300800 */
[----:B------:R-:W4:Y:S01]  /*4b2c0*/  LDL.LU R24, [R1+0x270] ;  /* 0x0002700001187983 */ /* 0x000f220000300800 */
        /* <DEDUP_REMOVED lines=9> */
[----:B-1----:R-:W2:Y:S01]  /*4b360*/  LDL.LU R24, [R1+0x280] ;  /* 0x0002800001187983 */ /* 0x002ea20000300800 */
[----:B------:R-:W2:Y:S02]  /*4b370*/  LDL.LU R25, [R1+0x284] ;  /* 0x0002840001197983 */ /* 0x000ea40000300800 */
[----:B------:R-:W2:Y:S02]  /*4b380*/  LDL.LU R26, [R1+0x288] ;  /* 0x00028800011a7983 */ /* 0x000ea40000300800 */
[----:B------:R-:W2:Y:S01]  /*4b390*/  LDL.LU R27, [R1+0x28c] ;  /* 0x00028c00011b7983 */ /* 0x000ea20000300800 */
[----:B---3--:R-:W-:Y:S01]  /*4b3a0*/  STL.64 [R1+0x3030], R22 ;  /* 0x0030301601007387 */ /* 0x008fe20000100a00 */
[----:B------:R1:W-:Y:S03]  /*4b3b0*/  STL.64 [R1+0x3028], R20 ;  /* 0x0030281401007387 */ /* 0x0003e60000100a00 */
[----:B-1----:R-:W3:Y:S01]  /*4b3c0*/  LDL.LU R20, [R1+0x230] ;  /* 0x0002300001147983 */ /* 0x002ee20000300800 */
[----:B------:R-:W3:Y:S02]  /*4b3d0*/  LDL.LU R21, [R1+0x234] ;  /* 0x0002340001157983 */ /* 0x000ee40000300800 */
[----:B------:R-:W4:Y:S02]  /*4b3e0*/  LDL.LU R22, [R1+0x238] ;  /* 0x0002380001167983 */ /* 0x000f240000300800 */
[----:B------:R-:W4:Y:S02]  /*4b3f0*/  LDL.LU R23, [R1+0x23c] ;  /* 0x00023c0001177983 */ /* 0x000f240000300800 */
[----:B----4-:R-:W-:Y:S01]  /*4b400*/  STL.64 [R1+0x3040], R22 ;  /* 0x0030401601007387 */ /* 0x010fe20000100a00 */
[----:B---3--:R1:W-:Y:S03]  /*4b410*/  STL.64 [R1+0x3038], R20 ;  /* 0x0030381401007387 */ /* 0x0083e60000100a00 */
        /* <DEDUP_REMOVED lines=9> */
[----:B------:R-:W4:Y:S01]  /*4b4b0*/  LDL.LU R23, [R1+0x25c] ;  /* 0x00025c0001177983 */ /* 0x000f220000300800 */
[----:B0-----:R-:W-:Y:S01]  /*4b4c0*/  MOV R2, R18 ;  /* 0x0000001200027202 */ /* 0x001fe20000000f00 */
[----:B------:R-:W-:Y:S01]  /*4b4d0*/  IMAD.MOV.U32 R0, RZ, RZ, R19 ;  /* 0x000000ffff007224 */ /* 0x000fe200078e0013 */
[----:B------:R-:W-:Y:S01]  /*4b4e0*/  MOV R14, R16 ;  /* 0x00000010000e7202 */ /* 0x000fe20000000f00 */
[----:B------:R-:W-:Y:S01]  /*4b4f0*/  IMAD.MOV.U32 R3, RZ, RZ, R17 ;  /* 0x000000ffff037224 */ /* 0x000fe200078e0011 */
[----:B----4-:R-:W-:Y:S01]  /*4b500*/  STL.64 [R1+0x3060], R22 ;  /* 0x0030601601007387 */ /* 0x010fe20000100a00 */
[----:B---3--:R0:W-:Y:S03]  /*4b510*/  STL.64 [R1+0x3058], R20 ;  /* 0x0030581401007387 */ /* 0x0081e60000100a00 */
[----:B0-----:R-:W3:Y:S01]  /*4b520*/  LDL.LU R20, [R1+0x260] ;  /* 0x0002600001147983 */ /* 0x001ee20000300800 */
[----:B------:R-:W3:Y:S02]  /*4b530*/  LDL.LU R21, [R1+0x264] ;  /* 0x0002640001157983 */ /* 0x000ee40000300800 */
[----:B------:R-:W3:Y:S02]  /*4b540*/  LDL.LU R22, [R1+0x268] ;  /* 0x0002680001167983 */ /* 0x000ee40000300800 */
[----:B------:R-:W3:Y:S01]  /*4b550*/  LDL.LU R23, [R1+0x26c] ;  /* 0x00026c0001177983 */ /* 0x000ee20000300800 */
[----:B------:R-:W4:Y:S01]  /*4b560*/  LDL.LU.64 R18, [R1+0x30a8] ;  /* 0x0030a80001127983 */ /* 0x000f220000300a00 */
[----:B------:R-:W4:Y:S02]  /*4b570*/  LDL.LU.64 R16, [R1+0x30a0] ;  /* 0x0030a00001107983 */ /* 0x000f240000300a00 */
[C---:B----4-:R-:W-:Y:S11]  /*4b580*/  HMMA.16816.F32 R8, R16.reuse, R4, R8 ;  /* 0x000000041008723c */ /* 0x050ff60000001808 */
[----:B------:R-:W-:Y:S11]  /*4b590*/  @!UPT UIADD3 URZ, URZ, URZ, URZ ;  /* 0x0000003f3f3ff290 */ /* 0x000ff6000fffe03f */
[----:B------:R-:W-:Y:S01]  /*4b5a0*/  @!UPT UIADD3 URZ, URZ, URZ, URZ ;  /* 0x0000003f3f3ff290 */ /* 0x000fe2000fffe03f */
[----:B------:R-:W-:Y:S01]  /*4b5b0*/  STL.64 [R1+0x570], R8 ;  /* 0x0005700801007387 */ /* 0x000fe20000100a00 */
[----:B------:R0:W-:Y:S03]  /*4b5c0*/  STL.64 [R1+0x578], R10 ;  /* 0x0005780a01007387 */ /* 0x0001e60000100a00 */
[----:B0-----:R-:W4:Y:S01]  /*4b5d0*/  LDL.LU.64 R10, [R1+0x3098] ;  /* 0x00309800010a7983 */ /* 0x001f220000300a00 */
        /* <DEDUP_REMOVED lines=9> */
[----:B------:R-:W3:Y:S01]  /*4b670*/  LDL.LU.64 R26, [R1+0x3078] ;  /* 0x00307800011a7983 */ /* 0x000ee20000300a00 */
[----:B------:R-:W3:Y:S11]  /*4b680*/  LDL.LU.64 R24, [R1+0x3070] ;  /* 0x0030700001187983 */ /* 0x000ef60000300a00 */
[----:B------:R-:W-:Y:S10]  /*4b690*/  @!UPT UIADD3 URZ, URZ, URZ, URZ ;  /* 0x0000003f3f3ff290 */ /* 0x000ff4000fffe03f */
[----:B------:R0:W-:Y:S01]  /*4b6a0*/  STL.64 [R1+0x3e0], R16 ;  /* 0x0003e01001007387 */ /* 0x0001e20000100a00 */
[----:B------:R-:W-:Y:S03]  /*4b6b0*/  STL.64 [R1+0x3e8], R18 ;  /* 0x0003e81201007387 */ /* 0x000fe60000100a00 */
[----:B0-----:R-:W3:Y:S01]  /*4b6c0*/  LDL.LU.64 R16, [R1+0x3068] ;  /* 0x0030680001107983 */ /* 0x001ee20000300a00 */
[----:B------:R-:W2:Y:S01]  /*4b6d0*/  LDL R28, [R1+0x7d4] ;  /* 0x0007d400011c7983 */ /* 0x000ea20000100800 */
        /* <DEDUP_REMOVED lines=21> */
[----:B---3--:R-:W-:Y:S01]  /*4b830*/  HMMA.16816.F32 R24, R24, R12, R20 ;  /* 0x0000000c1818723c */ /* 0x008fe20000001814 */
[----:B------:R-:W3:Y:S01]  /*4b840*/  LDL.LU.64 R22, [R1+0x3030] ;  /* 0x0030300001167983 */ /* 0x000ee20000300a00 */
[----:B------:R-:W3:Y:S11]  /*4b850*/  LDL.LU.64 R20, [R1+0x3028] ;  /* 0x0030280001147983 */ /* 0x000ef60000300a00 */
[----:B------:R-:W-:Y:S10]  /*4b860*/  @!UPT UIADD3 URZ, URZ, URZ, URZ ;  /* 0x0000003f3f3ff290 */ /* 0x000ff4000fffe03f */
[----:B------:R-:W-:Y:S01]  /*4b870*/  STL.64 [R1+0x3b0], R24 ;  /* 0x0003b01801007387 */ /* 0x000fe20000100a00 */
[----:B------:R0:W-:Y:S03]  /*4b880*/  STL.64 [R1+0x3b8], R26 ;  /* 0x0003b81a01007387 */ /* 0x0001e60000100a00 */
[----:B0-----:R-:W3:Y:S01]  /*4b890*/  LDL.LU.64 R26, [R1+0x3020] ;  /* 0x00302000011a7983 */ /* 0x001ee20000300a00 */
[----:B------:R-:W3:Y:S02]  /*4b8a0*/  LDL.LU.64 R24, [R1+0x3018] ;  /* 0x0030180001187983 */ /* 0x000ee40000300a00 */
[----:B------:R-:W2:Y:S02]  /*4b8b0*/  LDL.LU R19, [R1+0x600] ;  /* 0x0006000001137983 */ /* 0x000ea40000300800 */
        /* <DEDUP_REMOVED lines=22> */
[----:B----4-:R-:W-:Y:S02]  /*4ba20*/  STL.64 [R1+0x2fc0], R10 ;  /* 0x002fc00a01007387 */ /* 0x010fe40000100a00 */
[----:B------:R0:W-:Y:S02]  /*4ba30*/  STL.64 [R1+0x2fb8], R8 ;  /* 0x002fb80801007387 */ /* 0x0001e40000100a00 */
[----:B0-----:R-:W4:Y:S01]  /*4ba40*/  LDL.LU R8, [R1+0x2b0] ;  /* 0x0002b00001087983 */ /* 0x001f220000300800 */
[----:B------:R-:W4:Y:S02]  /*4ba50*/  LDL.LU R9, [R1+0x2b4] ;  /* 0x0002b40001097983 */ /* 0x000f240000300800 */
[----:B------:R-:W2:Y:S02]  /*4ba60*/  LDL.LU R10, [R1+0x2b8] ;  /* 0x0002b800010a7983 */ /* 0x000ea40000300800 */
[----:B------:R-:W2:Y:S01]  /*4ba70*/  LDL.LU R11, [R1+0x2bc] ;  /* 0x0002bc00010b7983 */ /* 0x000ea20000300800 */
[----:B---3--:R-:W-:Y:S01]  /*4ba80*/  HMMA.16816.F32 R24, R24, R12, R20 ;  /* 0x0000000c1818723c */ /* 0x008fe20000001814 */
[----:B--2---:R-:W-:Y:S01]  /*4ba90*/  STL.64 [R1+0x2fd0], R10 ;  /* 0x002fd00a01007387 */ /* 0x004fe20000100a00 */
[----:B----4-:R0:W-:Y:S03]  /*4baa0*/  STL.64 [R1+0x2fc8], R8 ;  /* 0x002fc80801007387 */ /* 0x0101e60000100a00 */
[----:B0-----:R-:W2:Y:S01]  /*4bab0*/  LDL.LU R8, [R1+0x2c0] ;  /* 0x0002c00001087983 */ /* 0x001ea20000300800 */
[----:B------:R-:W2:Y:S02]  /*4bac0*/  LDL.LU R9, [R1+0x2c4] ;  /* 0x0002c40001097983 */ /* 0x000ea40000300800 */
[----:B------:R-:W2:Y:S02]  /*4bad0*/  LDL.LU R10, [R1+0x2c8] ;  /* 0x0002c800010a7983 */ /* 0x000ea40000300800 */
[----:B------:R-:W2:Y:S01]  /*4bae0*/  LDL.LU R11, [R1+0x2cc] ;  /* 0x0002cc00010b7983 */ /* 0x000ea20000300800 */
[----:B------:R-:W2:Y:S01]  /*4baf0*/  LDL.LU.64 R22, [R1+0x2fe0] ;  /* 0x002fe00001167983 */ /* 0x000ea20000300a00 */
[----:B------:R-:W2:Y:S11]  /*4bb00*/  LDL.LU.64 R20, [R1+0x2fd8] ;  /* 0x002fd80001147983 */ /* 0x000eb60000300a00 */
[----:B------:R-:W-:Y:S02]  /*4bb10*/  STL.64 [R1+0x250], R24 ;  /* 0x0002501801007387 */ /* 0x000fe40000100a00 */
[----:B------:R-:W-:Y:S02]  /*4bb20*/  STL.64 [R1+0x258], R26 ;  /* 0x0002581a01007387 */ /* 0x000fe40000100a00 */
[----:B------:R-:W0:Y:S04]  /*4bb30*/  LDSM.16.M88.4 R24, [R6+0x6d000] ;  /* 0x06d000000618783b */ /* 0x000e280000000200 */
[----:B0-----:R-:W-:Y:S01]  /*4bb40*/  STL.64 [R1+0x2f20], R26 ;  /* 0x002f201a01007387 */ /* 0x001fe20000100a00 */
[----:B------:R0:W-:Y:S03]  /*4bb50*/  STL.64 [R1+0x2f18], R24 ;  /* 0x002f181801007387 */ /* 0x0001e60000100a00 */
[----:B0-----:R-:W3:Y:S01]  /*4bb60*/  LDL.LU R24, [R1+0x2a0] ;  /* 0x0002a00001187983 */ /* 0x001ee20000300800 */
[----:B------:R-:W3:Y:S02]  /*4bb70*/  LDL.LU R25, [R1+0x2a4] ;  /* 0x0002a40001197983 */ /* 0x000ee40000300800 */
[----:B------:R-:W3:Y:S02]  /*4bb80*/  LDL.LU R26, [R1+0x2a8] ;  /* 0x0002a800011a7983 */ /* 0x000ee40000300800 */
[----:B------:R-:W3:Y:S01]  /*4bb90*/  LDL.LU R27, [R1+0x2ac] ;  /* 0x0002ac00011b7983 */ /* 0x000ee20000300800 */
[C---:B--2---:R-:W-:Y:S11]  /*4bba0*/  HMMA.16816.F32 R8, R20.reuse, R16, R8 ;  /* 0x000000101408723c */ /* 0x044ff60000001808 */
[----:B------:R-:W-:Y:S11]  /*4bbb0*/  @!UPT UIADD3 URZ, URZ, URZ, URZ ;  /* 0x0000003f3f3ff290 */ /* 0x000ff6000fffe03f */
[----:B------:R-:W-:Y:S01]  /*4bbc0*/  @!UPT UIADD3 URZ, URZ, URZ, URZ ;  /* 0x0000003f3f3ff290 */ /* 0x000fe2000fffe03f */
[----:B------:R-:W-:Y:S01]  /*4bbd0*/  STL.64 [R1+0x60], R8 ;  /* 0x0000600801007387 */ /* 0x000fe20000100a00 */
[----:B------:R0:W-:Y:S03]  /*4bbe0*/  STL.64 [R1+0x68], R10 ;  /* 0x0000680a01007387 */ /* 0x0001e60000100a00 */
[----:B0-----:R-:W2:Y:S01]  /*4bbf0*/  LDL.LU.64 R10, [R1+0x2fd0] ;  /* 0x002fd000010a7983 */ /* 0x001ea20000300a00 */
        /* <DEDUP_REMOVED lines=13> */
[----:B------:R-:W3:Y:S02]  /*4bcd0*/  LDL.LU.64 R8, [R1+0x2fb8] ;  /* 0x002fb80001087983 */ /* 0x000ee40000300a00 */
[----:B------:R-:W-:Y:S02]  /*4bce0*/  STL [R1+0x2f90], R6 ;  /* 0x002f900601007387 */ /* 0x000fe40000100800 */
[----:B------:R0:W-:Y:S02]  /*4bcf0*/  STL.64 [R1+0x2f88], R4 ;  /* 0x002f880401007387 */ /* 0x0001e40000100a00 */
[----:B0-----:R-:W2:Y:S01]  /*4bd00*/  LDL.LU R4, [R1+0x2e0] ;  /* 0x0002e00001047983 */ /* 0x001ea20000300800 */
[----:B------:R-:W2:Y:S02]  /*4bd10*/  LDL.LU R5, [R1+0x2e4] ;  /* 0x0002e40001057983 */ /* 0x000ea40000300800 */
[----:B------:R-:W2:Y:S02]  /*4bd20*/  LDL.LU R6, [R1+0x2e8] ;  /* 0x0002e80001067983 */ /* 0x000ea40000300800 */
[----:B------:R-:W2:Y:S01]  /*4bd30*/  LDL.LU R7, [R1+0x2ec] ;  /* 0x0002ec0001077983 */ /* 0x000ea20000300800 */
[C---:B---3--:R-:W-:Y:S08]  /*4bd40*/  HMMA.16816.F32 R24, R20.reuse, R8, R24 ;  /* 0x000000081418723c */ /* 0x048ff00000001818 */
[----:B----4-:R-:W-:Y:S01]  /*4bd50*/  HMMA.16816.F32 R20, R20, R12, R16 ;  /* 0x0000000c1414723c */ /* 0x010fe20000001810 */
[----:B--2---:R-:W-:Y:S01]  /*4bd60*/  STL.64 [R1+0x2f80], R10 ;  /* 0x002f800a01007387 */ /* 0x004fe20000100a00 */
[----:B------:R0:W-:Y:S11]  /*4bd70*/  STL.64 [R1+0x2f78], R8 ;  /* 0x002f780801007387 */ /* 0x0001f60000100a00 */
[----:B------:R-:W-:Y:S02]  /*4bd80*/  @!UPT UIADD3 URZ, URZ, URZ, URZ ;  /* 0x0000003f3f3ff290 */ /* 0x000fe4000fffe03f */
[----:B------:R1:W-:Y:S01]  /*4bd90*/  STL.64 [R1+0x1e0], R24 ;  /* 0x0001e01801007387 */ /* 0x0003e20000100a00 */
[----:B------:R2:W-:Y:S03]  /*4bda0*/  STL.64 [R1+0x1e8], R26 ;  /* 0x0001e81a01007387 */ /* 0x0005e60000100a00 */
[----:B0-----:R-:W3:Y:S01]  /*4bdb0*/  LDL.LU R8, [R1+0x2f0] ;  /* 0x0002f00001087983 */ /* 0x001ee20000300800 */
[----:B------:R-:W3:Y:S03]  /*4bdc0*/  LDL.LU R9, [R1+0x2f4] ;  /* 0x0002f40001097983 */ /* 0x000ee60000300800 */
[----:B------:R-:W3:Y:S01]  /*4bdd0*/  LDL.LU R10, [R1+0x2f8] ;  /* 0x0002f800010a7983 */ /* 0x000ee20000300800 */
[----:B------:R-:W3:Y:S01]  /*4bde0*/  LDL.LU R11, [R1+0x2fc] ;  /* 0x0002fc00010b7983 */ /* 0x000ee20000300800 */
[----:B-1----:R-:W-:-:S02]  /*4bdf0*/  MOV R24, R14 ;  /* 0x0000000e00187202 */ /* 0x002fc40000000f00 */
[----:B--2---:R-:W-:Y:S01]  /*4be00*/  MOV R26, R2 ;  /* 0x00000002001a7202 */ /* 0x004fe20000000f00 */
[----:B------:R-:W-:Y:S02]  /*4be10*/  IMAD.MOV.U32 R27, RZ, RZ, R0 ;  /* 0x000000ffff1b7224 */ /* 0x000fe400078e0000 */
[----:B------:R-:W-:Y:S01]  /*4be20*/  IMAD.MOV.U32 R25, RZ, RZ, R3 ;  /* 0x000000ffff197224 */ /* 0x000fe200078e0003 */
[----:B------:R-:W2:Y:S02]  /*4be30*/  LDL.LU R14, [R1+0x2fb4] ;  /* 0x002fb400010e7983 */ /* 0x000ea40000300800 */
[----:B------:R-:W-:Y:S02]  /*4be40*/  STL.64 [R1+0x2f70], R26 ;  /* 0x002f701a01007387 */ /* 0x000fe40000100a00 */
[----:B------:R0:W-:Y:S04]  /*4be50*/  STL.64 [R1+0x2f68], R24 ;  /* 0x002f681801007387 */ /* 0x0001e80000100a00 */
[----:B0-----:R-:W4:Y:S01]  /*4be60*/  LDL.LU R24, [R1+0x300] ;  /* 0x0003000001187983 */ /* 0x001f220000300800 */
[----:B------:R-:W4:Y:S02]  /*4be70*/  LDL.LU R25, [R1+0x304] ;  /* 0x0003040001197983 */ /* 0x000f240000300800 */
[----:B------:R-:W4:Y:S02]  /*4be80*/  LDL.LU R26, [R1+0x308] ;  /* 0x00030800011a7983 */ /* 0x000f240000300800 */
[----:B------:R-:W4:Y:S01]  /*4be90*/  LDL.LU R27, [R1+0x30c] ;  /* 0x00030c00011b7983 */ /* 0x000f220000300800 */
[----:B------:R-:W2:Y:S01]  /*4bea0*/  LDL.LU R2, [R1+0x924] ;  /* 0x0009240001027983 */ /* 0x000ea20000300800 */
[----:B------:R-:W2:Y:S02]  /*4beb0*/  LDL.LU R19, [R1+0x2fb0] ;  /* 0x002fb00001137983 */ /* 0x000ea40000300800 */
[----:B------:R-:W2:Y:S02]  /*4bec0*/  LDL.LU.64 R16, [R1+0x2fa8] ;  /* 0x002fa80001107983 */ /* 0x000ea40000300a00 */
[----:B------:R-:W-:Y:S01]  /*4bed0*/  STL.64 [R1+0x1a0], R20 ;  /* 0x0001a01401007387 */ /* 0x000fe20000100a00 */
[----:B------:R0:W-:Y:S04]  /*4bee0*/  STL.64 [R1+0x1a8], R22 ;  /* 0x0001a81601007387 */ /* 0x0001e80000100a00 */
[----:B0-----:R-:W2:Y:S01]  /*4bef0*/  LDL.LU.64 R22, [R1+0x2fa0] ;  /* 0x002fa00001167983 */ /* 0x001ea20000300a00 */
[----:B------:R-:W2:Y:S02]  /*4bf00*/  LDL.LU.64 R20, [R1+0x2f98] ;  /* 0x002f980001147983 */ /* 0x000ea40000300a00 */
[C---:B--2---:R-:W-:Y:S11]  /*4bf10*/  HMMA.16816.F32 R4, R20.reuse, R16, R4 ;  /* 0x000000101404723c */ /* 0x044ff60000001804 */
[----:B------:R-:W-:Y:S11]  /*4bf20*/  @!UPT UIADD3 URZ, URZ, URZ, URZ ;  /* 0x0000003f3f3ff290 */ /* 0x000ff6000fffe03f */
[----:B------:R-:W-:Y:S01]  /*4bf30*/  @!UPT UIADD3 URZ, URZ, URZ, URZ ;  /* 0x0000003f3f3ff290 */ /* 0x000fe2000fffe03f */
[----:B------:R-:W-:Y:S01]  /*4bf40*/  STL.64 [R1+0x190], R4 ;  /* 0x0001900401007387 */ /* 0x000fe20000100a00 */
[----:B------:R0:W-:Y:S03]  /*4bf50*/  STL.64 [R1+0x198], R6 ;  /* 0x0001980601007387 */ /* 0x0001e60000100a00 */
[----:B0-----:R-:W2:Y:S01]  /*4bf60*/  LDL.LU R6, [R1+0x2f90] ;  /* 0x002f900001067983 */ /* 0x001ea20000300800 */
[----:B------:R-:W3:Y:S02]  /*4bf70*/  LDL.LU.64 R4, [R1+0x2f88] ;  /* 0x002f880001047983 */ /* 0x000ee40000300a00 */
[C---:B---3--:R-:W-:Y:S11]  /*4bf80*/  HMMA.16816.F32 R8, R20.reuse, R4, R8 ;  /* 0x000000041408723c */ /* 0x048ff60000001808 */
[----:B------:R-:W-:Y:S11]  /*4bf90*/  @!UPT UIADD3 URZ, URZ, URZ, URZ ;  /* 0x0000003f3f3ff290 */ /* 0x000ff6000fffe03f */
[----:B------:R-:W-:Y:S01]  /*4bfa0*/  @!UPT UIADD3 URZ, URZ, URZ, URZ ;  /* 0x0000003f3f3ff290 */ /* 0x000fe2000fffe03f */
[----:B------:R-:W-:Y:S01]  /*4bfb0*/  STL.64 [R1+0x1d0], R8 ;  /* 0x0001d00801007387 */ /* 0x000fe20000100a00 */
[----:B------:R0:W-:Y:S03]  /*4bfc0*/  STL.64 [R1+0x1d8], R10 ;  /* 0x0001d80a01007387 */ /* 0x0001e60000100a00 */
[----:B0-----:R-:W3:Y:S01]  /*4bfd0*/  LDL.LU.64 R10, [R1+0x2f80] ;  /* 0x002f8000010a7983 */ /* 0x001ee20000300a00 */
[----:B------:R-:W4:Y:S02]  /*4bfe0*/  LDL.LU.64 R8, [R1+0x2f78] ;  /* 0x002f780001087983 */ /* 0x000f240000300a00 */
[C---:B----4-:R-:W-:Y:S11]  /*4bff0*/  HMMA.16816.F32 R24, R20.reuse, R8, R24 ;  /* 0x000000081418723c */ /* 0x050ff60000001818 */
[----:B------:R-:W-:Y:S11]  /*4c000*/  @!UPT UIADD3 URZ, URZ, URZ, URZ ;  /* 0x0000003f3f3ff290 */ /* 0x000ff6000fffe03f */
[----:B------:R-:W-:Y:S01]  /*4c010*/  @!UPT UIADD3 URZ, URZ, URZ, URZ ;  /* 0x0000003f3f3ff290 */ /* 0x000fe2000fffe03f */
[----:B------:R-:W-:Y:S01]  /*4c020*/  STL.64 [R1+0x1c0], R24 ;  /* 0x0001c01801007387 */ /* 0x000fe20000100a00 */
[----:B------:R0:W-:Y:S03]  /*4c030*/  STL.64 [R1+0x1c8], R26 ;  /* 0x0001c81a01007387 */ /* 0x0001e60000100a00 */
[----:B0-----:R-:W4:Y:S01]  /*4c040*/  LDL.LU.64 R26, [R1+0x2f70] ;  /* 0x002f7000011a7983 */ /* 0x001f220000300a00 */
[----:B------:R-:W4:Y:S02]  /*4c050*/  LDL.LU.64 R24, [R1+0x2f68] ;  /* 0x002f680001187983 */ /* 0x000f240000300a00 */
[----:B---3--:R-:W-:Y:S02]  /*4c060*/  STL.64 [R1+0x2f50], R10 ;  /* 0x002f500a01007387 */ /* 0x008fe40000100a00 */
[----:B------:R0:W-:Y:S02]  /*4c070*/  STL.64 [R1+0x2f48], R8 ;  /* 0x002f480801007387 */ /* 0x0001e40000100a00 */
[----:B0-----:R-:W3:Y:S01]  /*4c080*/  LDL.LU R8, [R1+0x310] ;  /* 0x0003100001087983 */ /* 0x001ee20000300800 */
[----:B------:R-:W3:Y:S02]  /*4c090*/  LDL.LU R9, [R1+0x314] ;  /* 0x0003140001097983 */ /* 0x000ee40000300800 */
[----:B------:R-:W3:Y:S02]  /*4c0a0*/  LDL.LU R10, [R1+0x318] ;  /* 0x00031800010a7983 */ /* 0x000ee40000300800 */
[----:B------:R-:W3:Y:S01]  /*4c0b0*/  LDL.LU R11, [R1+0x31c] ;  /* 0x00031c00010b7983 */ /* 0x000ee20000300800 */
[----:B------:R-:W-:Y:S01]  /*4c0c0*/  STL.64 [R1+0x2f40], R14 ;  /* 0x002f400e01007387 */ /* 0x000fe20000100a00 */
[----:B------:R-:W-:Y:S01]  /*4c0d0*/  STL.64 [R1+0x2f38], R12 ;  /* 0x002f380c01007387 */ /* 0x000fe20000100a00 */
[----:B---3--:R-:W-:Y:S02]  /*4c0e0*/  HMMA.16816.F32 R8, R20, R12, R8 ;  /* 0x0000000c1408723c */ /* 0x008fe40000001808 */
[----:B--2---:R-:W0:Y:S11]  /*4c0f0*/  LDSM.16.M88.4 R20, [R6+0x6e000] ;  /* 0x06e000000614783b */ /* 0x004e360000000200 */
[----:B------:R-:W-:Y:S10]  /*4c100*/  @!UPT UIADD3 URZ, URZ, URZ, URZ ;  /* 0x0000003f3f3ff290 */ /* 0x000ff4000fffe03f */
[----:B------:R-:W-:Y:S01]  /*4c110*/  STL.64 [R1+0x180], R8 ;  /* 0x0001800801007387 */ /* 0x000fe20000100a00 */
[----:B------:R-:W-:Y:S02]  /*4c120*/  STL.64 [R1+0x188], R10 ;  /* 0x0001880a01007387 */ /* 0x000fe40000100a00 */
[----:B------:R-:W-:Y:S02]  /*4c130*/  STL [R1+0x2f60], R6 ;  /* 0x002f600601007387 */ /* 0x000fe40000100800 */
[----:B------:R-:W-:Y:S01]  /*4c140*/  STL.64 [R1+0x2f58], R4 ;  /* 0x002f580401007387 */ /* 0x000fe20000100a00 */
        /* <DEDUP_REMOVED lines=8> */
[----:B------:R-:W4:Y:S02]  /*4c1d0*/  LDL.LU R6, [R1+0x328] ;  /* 0x0003280001067983 */ /* 0x000f240000300800 */
[----:B------:R-:W4:Y:S01]  /*4c1e0*/  LDL.LU R7, [R1+0x32c] ;  /* 0x00032c0001077983 */ /* 0x000f220000300800 */
[----:B------:R-:W4:Y:S01]  /*4c1f0*/  LDL.LU R0, [R1+0x91c] ;  /* 0x00091c0001007983 */ /* 0x000f220000300800 */
[----:B------:R-:W4:Y:S02]  /*4c200*/  LDL R3, [R1+0x7e4] ;  /* 0x0007e40001037983 */ /* 0x000f240000100800 */
[----:B------:R-:W4:Y:S02]  /*4c210*/  LDL.LU R8, [R1+0x330] ;  /* 0x0003300001087983 */ /* 0x000f240000300800 */
[----:B------:R-:W4:Y:S01]  /*4c220*/  LDL.LU R9, [R1+0x334] ;  /* 0x0003340001097983 */ /* 0x000f220000300800 */
        /* <DEDUP_REMOVED lines=18> */
[C---:B----4-:R-:W-:Y:S01]  /*4c350*/  HMMA.16816.F32 R4, R24.reuse, R16, R4 ;  /* 0x000000101804723c */ /* 0x050fe20000001804 */
        /* <DEDUP_REMOVED lines=11> */
[----:B------:R-:W2:Y:S02]  /*4c410*/  LDL.LU R23, [R1+0x35c] ;  /* 0x00035c0001177983 */ /* 0x000ea40000300800 */
[----:B------:R-:W-:Y:S01]  /*4c420*/  STL.64 [R1+0x170], R4 ;  /* 0x0001700401007387 */ /* 0x000fe20000100a00 */
[----:B------:R0:W-:Y:S03]  /*4c430*/  STL.64 [R1+0x178], R6 ;  /* 0x0001780601007387 */ /* 0x0001e60000100a00 */
[----:B0-----:R-:W3:Y:S01]  /*4c440*/  LDL.LU R6, [R1+0x2f60] ;  /* 0x002f600001067983 */ /* 0x001ee20000300800 */
[----:B------:R-:W4:Y:S02]  /*4c450*/  LDL.LU.64 R4, [R1+0x2f58] ;  /* 0x002f580001047983 */ /* 0x000f240000300a00 */
[----:B----4-:R-:W-:Y:S11]  /*4c460*/  HMMA.16816.F32 R8, R24, R4, R8 ;  /* 0x000000041808723c */ /* 0x010ff60000001808 */
[----:B------:R-:W-:Y:S11]  /*4c470*/  @!UPT UIADD3 URZ, URZ, URZ, URZ ;  /* 0x0000003f3f3ff290 */ /* 0x000ff6000fffe03f */
[----:B------:R-:W-:Y:S01]  /*4c480*/  @!UPT UIADD3 URZ, URZ, URZ, URZ ;  /* 0x0000003f3f3ff290 */ /* 0x000fe2000fffe03f */
[----:B------:R-:W-:Y:S01]  /*4c490*/  STL.64 [R1+0x160], R8 ;  /* 0x0001600801007387 */ /* 0x000fe20000100a00 */
[----:B------:R0:W-:Y:S03]  /*4c4a0*/  STL.64 [R1+0x168], R10 ;  /* 0x0001680a01007387 */ /* 0x0001e60000100a00 */
[----:B0-----:R-:W4:Y:S01]  /*4c4b0*/  LDL.LU.64 R10, [R1+0x2f50] ;  /* 0x002f5000010a7983 */ /* 0x001f220000300a00 */
[----:B------:R-:W2:Y:S02]  /*4c4c0*/  LDL.LU.64 R8, [R1+0x2f48] ;  /* 0x002f480001087983 */ /* 0x000ea40000300a00 */
[----:B------:R-:W-:Y:S02]  /*4c4d0*/  FADD R0, -R3, R0 ;  /* 0x0000000003007221 */ /* 0x000fe40000000100 */
[----:B------:R-:W3:Y:S01]  /*4c4e0*/  LDL.LU R18, [R1+0x6c8] ;  /* 0x0006c80001127983 */ /* 0x000ee20000300800 */
[----:B------:R-:W3:Y:S01]  /*4c4f0*/  LDL.LU R7, [R1+0x6cc] ;  /* 0x0006cc0001077983 */ /* 0x000ee20000300800 */
[----:B------:R-:W-:-:S04]  /*4c500*/  FMUL R0, R0, 1.4426950216293334961 ;  /* 0x3fb8aa3b00007820 */ /* 0x000fc80000400000 */
[----:B------:R0:W1:Y:S02]  /*4c510*/  MUFU.EX2 R3, R0 ;  /* 0x0000000000037308 */ /* 0x0000640000000800 */
[----:B0-----:R-:W3:Y:S01]  /*4c520*/  LDL.LU R0, [R1+0x920] ;  /* 0x0009200001007983 */ /* 0x001ee20000300800 */
        /* <DEDUP_REMOVED lines=36> */
[----:B----4-:R0:W-:Y:S02]  /*4c770*/  STL.64 [R1+0x2ed0], R10 ;  /* 0x002ed00a01007387 */ /* 0x0101e40000100a00 */
[----:B0-----:R-:W4:Y:S01]  /*4c780*/  LDL.LU R10, [R1+0x6c0] ;  /* 0x0006c000010a7983 */ /* 0x001f220000300800 */
[----:B------:R-:W4:Y:S02]  /*4c790*/  LDL.LU R11, [R1+0x6c4] ;  /* 0x0006c400010b7983 */ /* 0x000f240000300800 */
[----:B------:R0:W-:Y:S01]  /*4c7a0*/  STL.64 [R1+0x2ec8], R8 ;  /* 0x002ec80801007387 */ /* 0x0001e20000100a00 */
[----:B--2---:R-:W-:Y:S01]  /*4c7b0*/  HMMA.16816.F32 R24, R24, R12, R20 ;  /* 0x0000000c1818723c */ /* 0x004fe20000001814 */
[----:B------:R-:W2:Y:S01]  /*4c7c0*/  LDL.LU.64 R22, [R1+0x2ee0] ;  /* 0x002ee00001167983 */ /* 0x000ea20000300a00 */
[----:B------:R-:W2:Y:S02]  /*4c7d0*/  LDL.LU.64 R20, [R1+0x2ed8] ;  /* 0x002ed80001147983 */ /* 0x000ea40000300a00 */
[----:B------:R-:W-:Y:S02]  /*4c7e0*/  STL.64 [R1+0x2eb8], R14 ;  /* 0x002eb80e01007387 */ /* 0x000fe40000100a00 */
[----:B------:R-:W-:Y:S02]  /*4c7f0*/  STL.64 [R1+0x2eb0], R12 ;  /* 0x002eb00c01007387 */ /* 0x000fe40000100a00 */
[----:B---3--:R-:W3:Y:S11]  /*4c800*/  LDSM.16.M88.4 R12, [R6+0x6f000] ;  /* 0x06f00000060c783b */ /* 0x008ef60000000200 */
[----:B------:R-:W-:Y:S04]  /*4c810*/  @!UPT UIADD3 URZ, URZ, URZ, URZ ;  /* 0x0000003f3f3ff290 */ /* 0x000fe8000fffe03f */
[----:B------:R4:W-:Y:S01]  /*4c820*/  STL.64 [R1+0x50], R24 ;  /* 0x0000501801007387 */ /* 0x0009e20000100a00 */
[----:B------:R1:W-:Y:S02]  /*4c830*/  STL.64 [R1+0x58], R26 ;  /* 0x0000581a01007387 */ /* 0x0003e40000100a00 */
[----:B------:R-:W-:Y:S02]  /*4c840*/  STL [R1+0x1218], R28 ;  /* 0x0012181c01007387 */ /* 0x000fe40000100800 */
[----:B0-----:R-:W2:Y:S01]  /*4c850*/  LDL.LU R8, [R1+0x6d0] ;  /* 0x0006d00001087983 */ /* 0x001ea20000300800 */
[----:B------:R-:W2:Y:S01]  /*4c860*/  LDL.LU R9, [R1+0x6d4] ;  /* 0x0006d40001097983 */ /* 0x000ea20000300800 */
[C---:B----4-:R-:W-:Y:S02]  /*4c870*/  FMUL R24, R19.reuse, R10 ;  /* 0x0000000a13187220 */ /* 0x050fe40000400000 */
[----:B------:R-:W-:Y:S01]  /*4c880*/  FMUL R25, R19, R11 ;  /* 0x0000000b13197220 */ /* 0x000fe20000400000 */
[----:B------:R-:W4:Y:S01]  /*4c890*/  LDL.LU R10, [R1+0x6d8] ;  /* 0x0006d800010a7983 */ /* 0x000f220000300800 */
[----:B------:R0:W-:Y:S02]  /*4c8a0*/  STL [R1+0x121c], R29 ;  /* 0x00121c1d01007387 */ /* 0x0001e40000100800 */
[----:B------:R-:W4:Y:S02]  /*4c8b0*/  LDL.LU R11, [R1+0x6dc] ;  /* 0x0006dc00010b7983 */ /* 0x000f240000300800 */
[----:B-1----:R-:W-:-:S02]  /*4c8c0*/  FMUL R26, R3, R18 ;  /* 0x00000012031a7220 */ /* 0x002fc40000400000 */
[----:B------:R-:W-:Y:S02]  /*4c8d0*/  FMUL R27, R3, R7 ;  /* 0x00000007031b7220 */ /* 0x000fe40000400000 */
[----:B------:R-:W-:Y:S01]  /*4c8e0*/  FADD R2, -R29, R2 ;  /* 0x000000021d027221 */ /* 0x000fe20000000100 */
[----:B---3--:R-:W-:Y:S01]  /*4c8f0*/  MOV R18, R12 ;  /* 0x0000000c00127202 */ /* 0x008fe20000000f00 */
[----:B------:R-:W-:Y:S01]  /*4c900*/  IMAD.MOV.U32 R6, RZ, RZ, R13 ;  /* 0x000000ffff067224 */ /* 0x000fe200078e000d */
[----:B------:R-:W3:Y:S01]  /*4c910*/  LDL.LU R12, [R1+0x720] ;  /* 0x00072000010c7983 */ /* 0x000ee20000300800 */
[----:B------:R-:W-:Y:S01]  /*4c920*/  MOV R7, R14 ;  /* 0x0000000e00077202 */ /* 0x000fe20000000f00 */
[----:B------:R-:W3:Y:S02]  /*4c930*/  LDL.LU R13, [R1+0x724] ;  /* 0x00072400010d7983 */ /* 0x000ee40000300800 */
[----:B0-----:R-:W-:Y:S01]  /*4c940*/  IMAD.MOV.U32 R29, RZ, RZ, R15 ;  /* 0x000000ffff1d7224 */ /* 0x001fe200078e000f */
[----:B------:R-:W3:Y:S01]  /*4c950*/  LDL.LU R14, [R1+0x728] ;  /* 0x00072800010e7983 */ /* 0x000ee20000300800 */
[----:B------:R-:W-:-:S02]  /*4c960*/  FADD R0, -R28, R0 ;  /* 0x000000001c007221 */ /* 0x000fc40000000100 */
[----:B------:R-:W3:Y:S02]  /*4c970*/  LDL.LU R15, [R1+0x72c] ;  /* 0x00072c00010f7983 */ /* 0x000ee40000300800 */
[----:B------:R-:W3:Y:S01]  /*4c980*/  LDL.LU R28, [R1+0x718] ;  /* 0x00071800011c7983 */ /* 0x000ee20000300800 */
[----:B--2---:R-:W-:Y:S01]  /*4c990*/  HMMA.16816.F32 R24, R20, R16, R24 ;  /* 0x000000101418723c */ /* 0x004fe20000001818 */
[C---:B------:R-:W-:Y:S02]  /*4c9a0*/  FMUL R8, R19.reuse, R8 ;  /* 0x0000000813087220 */ /* 0x040fe40000400000 */
[----:B------:R-:W-:Y:S02]  /*4c9b0*/  FMUL R9, R19, R9 ;  /* 0x0000000913097220 */ /* 0x000fe40000400000 */
[C---:B----4-:R-:W-:Y:S02]  /*4c9c0*/  FMUL R10, R3.reuse, R10 ;  /* 0x0000000a030a7220 */ /* 0x050fe40000400000 */
[----:B------:R-:W-:-:S07]  /*4c9d0*/  FMUL R11, R3, R11 ;  /* 0x0000000b030b7220 */ /* 0x000fce0000400000 */
[----:B------:R-:W-:Y:S09]  /*4c9e0*/  HMMA.16816.F32 R8, R20, R4, R8 ;  /* 0x000000041408723c */ /* 0x000ff20000001808 */
[----:B------:R0:W-:Y:S01]  /*4c9f0*/  STL.64 [R1+0x200], R24 ;  /* 0x0002001801007387 */ /* 0x0001e20000100a00 */
[----:B------:R1:W-:Y:S03]  /*4ca00*/  STL.64 [R1+0x208], R26 ;  /* 0x0002081a01007387 */ /* 0x0003e60000100a00 */
[----:B0-----:R-:W2:Y:S01]  /*4ca10*/  LDL.LU R25, [R1+0x710] ;  /* 0x0007100001197983 */ /* 0x001ea20000300800 */
[----:B-1----:R-:W4:Y:S02]  /*4ca20*/  LDL.LU R26, [R1+0x714] ;  /* 0x00071400011a7983 */ /* 0x002f240000300800 */
[----:B------:R-:W4:Y:S07]  /*4ca30*/  LDL.LU R27, [R1+0x71c] ;  /* 0x00071c00011b7983 */ /* 0x000f2e0000300800 */
[----:B------:R-:W-:Y:S01]  /*4ca40*/  STL.64 [R1+0x1f0], R8 ;  /* 0x0001f00801007387 */ /* 0x000fe20000100a00 */
[----:B------:R0:W-:Y:S03]  /*4ca50*/  STL.64 [R1+0x1f8], R10 ;  /* 0x0001f80a01007387 */ /* 0x0001e60000100a00 */
[----:B0-----:R-:W4:Y:S01]  /*4ca60*/  LDL.LU.64 R10, [R1+0x2ed0] ;  /* 0x002ed000010a7983 */ /* 0x001f220000300a00 */
[----:B------:R-:W4:Y:S02]  /*4ca70*/  LDL.LU.64 R8, [R1+0x2ec8] ;  /* 0x002ec80001087983 */ /* 0x000f240000300a00 */
[----:B---3--:R-:W-:-:S02]  /*4ca80*/  FMUL R12, R19, R12 ;  /* 0x0000000c130c7220 */ /* 0x008fc40000400000 */
[----:B------:R-:W-:Y:S02]  /*4ca90*/  FMUL R13, R19, R13 ;  /* 0x0000000d130d7220 */ /* 0x000fe40000400000 */
[C---:B------:R-:W-:Y:S02]  /*4caa0*/  FMUL R14, R3.reuse, R14 ;  /* 0x0000000e030e7220 */ /* 0x040fe40000400000 */
[----:B------:R-:W-:Y:S02]  /*4cab0*/  FMUL R15, R3, R15 ;  /* 0x0000000f030f7220 */ /* 0x000fe40000400000 */
[C---:B--2---:R-:W-:Y:S02]  /*4cac0*/  FMUL R24, R19.reuse, R25 ;  /* 0x0000001913187220 */ /* 0x044fe40000400000 */
[----:B----4-:R-:W-:Y:S02]  /*4cad0*/  FMUL R25, R19, R26 ;  /* 0x0000001a13197220 */ /* 0x010fe40000400000 */
[----:B------:R-:W2:Y:S01]  /*4cae0*/  LDL.LU R19, [R1+0x2ec0] ;  /* 0x002ec00001137983 */ /* 0x000ea20000300800 */
[----:B------:R-:W-:Y:S11]  /*4caf0*/  HMMA.16816.F32 R12, R20, R8, R12 ;  /* 0x00000008140c723c */ /* 0x000ff6000000180c */
[----:B------:R-:W-:Y:S11]  /*4cb00*/  @!UPT UIADD3 URZ, URZ, URZ, URZ ;  /* 0x0000003f3f3ff290 */ /* 0x000ff6000fffe03f */
[----:B------:R-:W-:Y:S01]  /*4cb10*/  @!UPT UIADD3 URZ, URZ, URZ, URZ ;  /* 0x0000003f3f3ff290 */ /* 0x000fe2000fffe03f */
[----:B------:R-:W-:Y:S01]  /*4cb20*/  STL.64 [R1+0x1b0], R12 ;  /* 0x0001b00c01007387 */ /* 0x000fe20000100a00 */
[----:B------:R0:W-:Y:S03]  /*4cb30*/  STL.64 [R1+0x1b8], R14 ;  /* 0x0001b80e01007387 */ /* 0x0001e60000100a00 */
[----:B0-----:R-:W3:Y:S01]  /*4cb40*/  LDL.LU.64 R14, [R1+0x2eb8] ;  /* 0x002eb800010e7983 */ /* 0x001ee20000300a00 */
[----:B------:R-:W4:Y:S02]  /*4cb50*/  LDL.LU.64 R12, [R1+0x2eb0] ;  /* 0x002eb000010c7983 */ /* 0x000f240000300a00 */
[----:B------:R0:W-:Y:S02]  /*4cb60*/  STL.64 [R1+0x2e98], R10 ;  /* 0x002e980a01007387 */ /* 0x0001e40000100a00 */
[----:B0-----:R-:W2:Y:S01]  /*4cb70*/  LDL.LU R10, [R1+0x708] ;  /* 0x00070800010a7983 */ /* 0x001ea20000300800 */
[----:B------:R-:W2:Y:S02]  /*4cb80*/  LDL.LU R11, [R1+0x70c] ;  /* 0x00070c00010b7983 */ /* 0x000ea40000300800 */
[----:B------:R0:W-:Y:S02]  /*4cb90*/  STL.64 [R1+0x2e90], R8 ;  /* 0x002e900801007387 */ /* 0x0001e40000100a00 */
[----:B0-----:R-:W2:Y:S01]  /*4cba0*/  LDL.LU R9, [R1+0x704] ;  /* 0x0007040001097983 */ /* 0x001ea20000300800 */
[----:B------:R-:W-:-:S02]  /*4cbb0*/  FMUL R26, R3, R28 ;  /* 0x0000001c031a7220 */ /* 0x000fc40000400000 */
[----:B------:R-:W-:Y:S02]  /*4cbc0*/  FMUL R27, R3, R27 ;  /* 0x0000001b031b7220 */ /* 0x000fe40000400000 */
[----:B------:R0:W-:Y:S02]  /*4cbd0*/  STL [R1+0x1220], R3 ;  /* 0x0012200301007387 */ /* 0x0001e40000100800 */
[----:B------:R-:W-:-:S06]  /*4cbe0*/  FMUL R2, R2, 1.4426950216293334961 ;  /* 0x3fb8aa3b02027820 */ /* 0x000fcc0000400000 */
[----:B------:R-:W2:Y:S01]  /*4cbf0*/  MUFU.EX2 R2, R2 ;  /* 0x0000000200027308 */ /* 0x000ea20000000800 */
[----:B------:R-:W1:Y:S04]  /*4cc00*/  S2R R28, SR_TID.X ;  /* 0x00000000001c7919 */ /* 0x000e680000002100 */
[----:B------:R-:W0:Y:S01]  /*4cc10*/  S2R R8, SR_TID.X ;  /* 0x0000000000087919 */ /* 0x000e220000002100 */
[----:B------:R-:W-:-:S06]  /*4cc20*/  FMUL R0, R0, 1.4426950216293334961 ;  /* 0x3fb8aa3b00007820 */ /* 0x000fcc0000400000 */
[----:B------:R-:W0:Y:S01]  /*4cc30*/  MUFU.EX2 R0, R0 ;  /* 0x0000000000007308 */ /* 0x000e220000000800 */
[----:B-1----:R-:W-:Y:S01]  /*4cc40*/  LOP3.LUT R28, R28, 0x7, RZ, 0xc0, !PT ;  /* 0x000000071c1c7812 */ /* 0x002fe200078ec0ff */
[----:B0-----:R-:W-:-:S03]  /*4cc50*/  IMAD.SHL.U32 R3, R8, 0x100, RZ ;  /* 0x0000010008037824 */ /* 0x001fc600078e00ff */
[----:B------:R-:W-:-:S04]  /*4cc60*/  SHF.L.U32 R28, R28, 0x4, RZ ;  /* 0x000000041c1c7819 */ /* 0x000fc800000006ff */
[----:B------:R-:W-:-:S04]  /*4cc70*/  LOP3.LUT R28, R28, 0xf00, R3, 0xf8, !PT ;  /* 0x00000f001c1c7812 */ /* 0x000fc800078ef803 */
[----:B------:R-:W-:Y:S01]  /*4cc80*/  LOP3.LUT R28, R28, 0x10, R8, 0x78, !PT ;  /* 0x000000101c1c7812 */ /* 0x000fe200078e7808 */
[----:B----4-:R-:W-:Y:S11]  /*4cc90*/  HMMA.16816.F32 R20, R20, R12, R24 ;  /* 0x0000000c1414723c */ /* 0x010ff60000001818 */
[----:B------:R-:W-:Y:S11]  /*4cca0*/  @!UPT UIADD3 URZ, URZ, URZ, URZ ;  /* 0x0000003f3f3ff290 */ /* 0x000ff6000fffe03f */
[----:B------:R-:W-:Y:S01]  /*4ccb0*/  @!UPT UIADD3 URZ, URZ, URZ, URZ ;  /* 0x0000003f3f3ff290 */ /* 0x000fe2000fffe03f */
[----:B------:R-:W-:Y:S01]  /*4ccc0*/  STL.64 [R1+0x100], R20 ;  /* 0x0001001401007387 */ /* 0x000fe20000100a00 */
[----:B------:R2:W-:Y:S02]  /*4ccd0*/  STL.64 [R1+0x108], R22 ;  /* 0x0001081601007387 */ /* 0x0005e40000100a00 */
[----:B------:R-:W4:Y:S02]  /*4cce0*/  LDL.LU R27, [R1+0x700] ;  /* 0x00070000011b7983 */ /* 0x000f240000300800 */
[----:B---3--:R-:W-:Y:S01]  /*4ccf0*/  STL.64 [R1+0x2e80], R14 ;  /* 0x002e800e01007387 */ /* 0x008fe20000100a00 */
[----:B------:R0:W-:Y:S01]  /*4cd00*/  STL.64 [R1+0x2e78], R12 ;  /* 0x002e780c01007387 */ /* 0x0001e20000100a00 */
[----:B--2---:R-:W-:-:S03]  /*4cd10*/  FMUL R23, R2, R11 ;  /* 0x0000000b02177220 */ /* 0x004fc60000400000 */
[----:B0-----:R-:W2:Y:S01]  /*4cd20*/  LDL.LU R12, [R1+0x730] ;  /* 0x00073000010c7983 */ /* 0x001ea20000300800 */
[----:B------:R-:W3:Y:S02]  /*4cd30*/  LDL.LU R13, [R1+0x734] ;  /* 0x00073400010d7983 */ /* 0x000ee40000300800 */
[----:B------:R-:W2:Y:S02]  /*4cd40*/  LDL.LU R14, [R1+0x738] ;  /* 0x00073800010e7983 */ /* 0x000ea40000300800 */
[----:B------:R-:W2:Y:S02]  /*4cd50*/  LDL.LU R11, [R1+0x73c] ;  /* 0x00073c00010b7983 */ /* 0x000ea40000300800 */
[----:B------:R-:W-:Y:S02]  /*4cd60*/  FMUL R22, R2, R10 ;  /* 0x0000000a02167220 */ /* 0x000fe40000400000 */
[----:B------:R-:W-:Y:S01]  /*4cd70*/  FMUL R21, R0, R9 ;  /* 0x0000000900157220 */ /* 0x000fe20000400000 */
[----:B------:R-:W2:Y:S01]  /*4cd80*/  LDL.LU R10, [R1+0x750] ;  /* 0x00075000010a7983 */ /* 0x000ea20000300800 */
[----:B------:R-:W2:Y:S02]  /*4cd90*/  LDL.LU R9, [R1+0x754] ;  /* 0x0007540001097983 */ /* 0x000ea40000300800 */
[----:B------:R-:W2:Y:S01]  /*4cda0*/  LDL.LU R8, [R1+0x758] ;  /* 0x0007580001087983 */ /* 0x000ea20000300800 */
[----:B------:R-:W-:Y:S01]  /*4cdb0*/  LOP3.LUT R28, R28, 0x20, RZ, 0x3c, !PT ;  /* 0x000000201c1c7812 */ /* 0x000fe200078e3cff */
[----:B----4-:R-:W-:-:S04]  /*4cdc0*/  FMUL R20, R0, R27 ;  /* 0x0000001b00147220 */ /* 0x010fc80000400000 */
[----:B------:R-:W0:Y:S04]  /*4cdd0*/  LDSM.16.M88.4 R24, [R28+0x60000] ;  /* 0x060000001c18783b */ /* 0x000e280000000200 */
[----:B0-----:R0:W-:Y:S01]  /*4cde0*/  STL.64 [R1+0x2e60], R26 ;  /* 0x002e601a01007387 */ /* 0x0011e20000100a00 */
[----:B------:R1:W-:Y:S01]  /*4cdf0*/  STL.64 [R1+0x2e58], R24 ;  /* 0x002e581801007387 */ /* 0x0003e20000100a00 */
[----:B0-----:R-:W-:Y:S02]  /*4ce00*/  MOV R26, R7 ;  /* 0x00000007001a7202 */ /* 0x001fe40000000f00 */
[----:B-1----:R-:W-:Y:S01]  /*4ce10*/  MOV R24, R18 ;  /* 0x0000001200187202 */ /* 0x002fe20000000f00 */
[----:B------:R-:W-:Y:S02]  /*4ce20*/  IMAD.MOV.U32 R25, RZ, RZ, R6 ;  /* 0x000000ffff197224 */ /* 0x000fe400078e0006 */
[----:B------:R-:W-:Y:S01]  /*4ce30*/  IMAD.MOV.U32 R27, RZ, RZ, R29 ;  /* 0x000000ffff1b7224 */ /* 0x000fe200078e001d */
[----:B------:R-:W4:Y:S01]  /*4ce40*/  LDL.LU R18, [R1+0x2ea8] ;  /* 0x002ea80001127983 */ /* 0x000f220000300800 */
[----:B------:R-:W4:Y:S02]  /*4ce50*/  LDL.LU R6, [R1+0x2ea4] ;  /* 0x002ea40001067983 */ /* 0x000f240000300800 */
[----:B------:R-:W4:Y:S02]  /*4ce60*/  LDL.LU R7, [R1+0x2ea0] ;  /* 0x002ea00001077983 */ /* 0x000f240000300800 */
[----:B------:R-:W4:Y:S01]  /*4ce70*/  LDL.LU R3, [R1+0x75c] ;  /* 0x00075c0001037983 */ /* 0x000f220000300800 */
[C---:B------:R-:W-:Y:S11]  /*4ce80*/  HMMA.16816.F32 R20, R24.reuse, R16, R20 ;  /* 0x000000101814723c */ /* 0x040ff60000001814 */
[----:B------:R-:W-:Y:S11]  /*4ce90*/  @!UPT UIADD3 URZ, URZ, URZ, URZ ;  /* 0x0000003f3f3ff290 */ /* 0x000ff6000fffe03f */
[----:B------:R-:W-:Y:S01]  /*4cea0*/  @!UPT UIADD3 URZ, URZ, URZ, URZ ;  /* 0x0000003f3f3ff290 */ /* 0x000fe2000fffe03f */
[----:B------:R-:W-:Y:S01]  /*4ceb0*/  STL.64 [R1+0xf0], R20 ;  /* 0x0000f01401007387 */ /* 0x000fe20000100a00 */
[----:B------:R-:W-:Y:S02]  /*4cec0*/  STL.64 [R1+0xf8], R22 ;  /* 0x0000f81601007387 */ /* 0x000fe40000100a00 */
[----:B------:R-:W0:Y:S04]  /*4ced0*/  LDSM.16.M88.4 R20, [R28+0x61000] ;  /* 0x061000001c14783b */ /* 0x000e280000000200 */
[C---:B--2---:R-:W-:Y:S02]  /*4cee0*/  FMUL R12, R0.reuse, R12 ;  /* 0x0000000c000c7220 */ /* 0x044fe40000400000 */
[----:B---3--:R-:W-:Y:S02]  /*4cef0*/  FMUL R13, R0, R13 ;  /* 0x0000000d000d7220 */ /* 0x008fe40000400000 */
[C---:B------:R-:W-:Y:S01]  /*4cf00*/  FMUL R14, R2.reuse, R14 ;  /* 0x0000000e020e7220 */ /* 0x040fe20000400000 */
[----:B0-----:R-:W-:Y:S01]  /*4cf10*/  STL.64 [R1+0x2e20], R22 ;  /* 0x002e201601007387 */ /* 0x001fe20000100a00 */
[----:B------:R-:W-:Y:S02]  /*4cf20*/  STL.64 [R1+0x2e18], R20 ;  /* 0x002e181401007387 */ /* 0x000fe40000100a00 */
[----:B------:R-:W0:Y:S04]  /*4cf30*/  LDSM.16.M88.4 R20, [R28+0x62000] ;  /* 0x062000001c14783b */ /* 0x000e280000000200 */
[----:B------:R-:W-:Y:S01]  /*4cf40*/  FMUL R15, R2, R11 ;  /* 0x0000000b020f7220 */ /* 0x000fe20000400000 */
[----:B0-----:R-:W-:Y:S01]  /*4cf50*/  STL.64 [R1+0x10], R20 ;  /* 0x0000101401007387 */ /* 0x001fe20000100a00 */
[----:B------:R0:W-:Y:S05]  /*4cf60*/  STL.64 [R1+0x18], R22 ;  /* 0x0000181601007387 */ /* 0x0001ea0000100a00 */
[----:B0-----:R-:W-:Y:S11]  /*4cf70*/  HMMA.16816.F32 R20, R24, R4, R12 ;  /* 0x000000041814723c */ /* 0x001ff6000000180c */
[----:B------:R-:W-:Y:S11]  /*4cf80*/  @!UPT UIADD3 URZ, URZ, URZ, URZ ;  /* 0x0000003f3f3ff290 */ /* 0x000ff6000fffe03f */
[----:B------:R-:W-:Y:S01]  /*4cf90*/  @!UPT UIADD3 URZ, URZ, URZ, URZ ;  /* 0x0000003f3f3ff290 */ /* 0x000fe2000fffe03f */
[----:B------:R0:W-:Y:S01]  /*4cfa0*/  STL.64 [R1+0xe0], R20 ;  /* 0x0000e01401007387 */ /* 0x0001e20000100a00 */
[----:B------:R1:W-:Y:S02]  /*4cfb0*/  STL.64 [R1+0xe8], R22 ;  /* 0x0000e81601007387 */ /* 0x0003e40000100a00 */
[C---:B0-----:R-:W-:Y:S02]  /*4cfc0*/  FMUL R20, R0.reuse, R10 ;  /* 0x0000000a00147220 */ /* 0x041fe40000400000 */
[----:B------:R-:W-:Y:S02]  /*4cfd0*/  FMUL R21, R0, R9 ;  /* 0x0000000900157220 */ /* 0x000fe40000400000 */
[----:B-1----:R-:W-:Y:S02]  /*4cfe0*/  FMUL R22, R2, R8 ;  /* 0x0000000802167220 */ /* 0x002fe40000400000 */
[----:B------:R-:W0:Y:S02]  /*4cff0*/  LDSM.16.M88.4 R8, [R28+0x63000] ;  /* 0x063000001c08783b */ /* 0x000e240000000200 */
[----:B0-----:R-:W-:-:S02]  /*4d000*/  IMAD.MOV.U32 R5, RZ, RZ, R10 ;  /* 0x000000ffff057224 */ /* 0x001fc400078e000a */
[----:B------:R0:W-:Y:S01]  /*4d010*/  STL [R1], R8 ;  /* 0x0000000801007387 */ /* 0x0001e20000100800 */
[----:B------:R-:W-:Y:S02]  /*4d020*/  MOV R4, R11 ;  /* 0x0000000b00047202 */ /* 0x000fe40000000f00 */
[----:B------:R-:W-:Y:S01]  /*4d030*/  MOV R29, R9 ;  /* 0x00000009001d7202 */ /* 0x000fe20000000f00 */
[----:B------:R-:W2:Y:S01]  /*4d040*/  LDL.LU.64 R10, [R1+0x2e98] ;  /* 0x002e9800010a7983 */ /* 0x000ea20000300a00 */
[----:B0-----:R-:W3:Y:S01]  /*4d050*/  LDL.LU.64 R8, [R1+0x2e90] ;  /* 0x002e900001087983 */ /* 0x001ee20000300a00 */
[----:B----4-:R-:W-:-:S03]  /*4d060*/  FMUL R23, R2, R3 ;  /* 0x0000000302177220 */ /* 0x010fc60000400000 */
[----:B------:R-:W-:Y:S01]  /*4d070*/  STL.64 [R1+0x2e50], R6 ;  /* 0x002e500601007387 */ /* 0x000fe20000100a00 */
[----:B------:R3:W-:Y:S03]  /*4d080*/  STL.64 [R1+0x2e48], R4 ;  /* 0x002e480401007387 */ /* 0x0007e60000100a00 */
[----:B---3--:R-:W-:Y:S01]  /*4d090*/  HMMA.16816.F32 R4, R24, R8, R20 ;  /* 0x000000081804723c */ /* 0x008fe20000001814 */
[----:B--2---:R0:W-:Y:S01]  /*4d0a0*/  STL.64 [R1+0x2e40], R10 ;  /* 0x002e400a01007387 */ /* 0x0041e20000100a00 */
[----:B------:R-:W2:Y:S11]  /*4d0b0*/  LDL.LU R8, [R1+0x5d0] ;  /* 0x0005d00001087983 */ /* 0x000eb60000300800 */
[----:B------:R-:W-:Y:S10]  /*4d0c0*/  @!UPT UIADD3 URZ, URZ, URZ, URZ ;  /* 0x0000003f3f3ff290 */ /* 0x000ff4000fffe03f */
[----:B------:R1:W-:Y:S01]  /*4d0d0*/  STL.64 [R1+0xd0], R4 ;  /* 0x0000d00401007387 */ /* 0x0003e20000100a00 */
[----:B------:R3:W-:Y:S02]  /*4d0e0*/  STL.64 [R1+0xd8], R6 ;  /* 0x0000d80601007387 */ /* 0x0007e40000100a00 */
[----:B------:R-:W2:Y:S02]  /*4d0f0*/  LDL.LU R9, [R1+0x5d4] ;  /* 0x0005d40001097983 */ /* 0x000ea40000300800 */
[----:B0-----:R-:W4:Y:S01]  /*4d100*/  LDL.LU R10, [R1+0x5d8] ;  /* 0x0005d800010a7983 */ /* 0x001f220000300800 */
[----:B------:R-:W4:Y:S01]  /*4d110*/  LDL.LU R11, [R1+0x5dc] ;  /* 0x0005dc00010b7983 */ /* 0x000f220000300800 */
[----:B------:R-:W2:Y:S02]  /*4d120*/  LDL.LU R14, [R1+0x740] ;  /* 0x00074000010e7983 */ /* 0x000ea40000300800 */
[----:B------:R-:W3:Y:S02]  /*4d130*/  LDL.LU R13, [R1+0x744] ;  /* 0x00074400010d7983 */ /* 0x000ee40000300800 */
[----:B------:R-:W3:Y:S01]  /*4d140*/  LDL.LU R12, [R1+0x748] ;  /* 0x00074800010c7983 */ /* 0x000ee20000300800 */
[----:B------:R-:W0:Y:S04]  /*4d150*/  S2R R15, SR_TID.X ;  /* 0x00000000000f7919 */ /* 0x000e280000002100 */
[----:B----4-:R-:W-:Y:S01]  /*4d160*/  STL.64 [R1+0x2e70], R10 ;  /* 0x002e700a01007387 */ /* 0x010fe20000100a00 */
[----:B--2---:R2:W-:Y:S02]  /*4d170*/  STL.64 [R1+0x2e68], R8 ;  /* 0x002e680801007387 */ /* 0x0045e40000100a00 */
[----:B-1----:R-:W4:Y:S02]  /*4d180*/  LDL.LU R4, [R1+0x5e0] ;  /* 0x0005e00001047983 */ /* 0x002f240000300800 */
[----:B------:R-:W4:Y:S01]  /*4d190*/  LDL.LU R5, [R1+0x5e4] ;  /* 0x0005e40001057983 */ /* 0x000f220000300800 */
[----:B---3--:R-:W4:Y:S01]  /*4d1a0*/  LDL.LU R6, [R1+0x5e8] ;  /* 0x0005e80001067983 */ /* 0x008f220000300800 */
[----:B------:R-:W4:Y:S02]  /*4d1b0*/  LDL.LU R7, [R1+0x5ec] ;  /* 0x0005ec0001077983 */ /* 0x000f240000300800 */
[----:B------:R-:W3:Y:S02]  /*4d1c0*/  LDL.LU R20, [R1+0x540] ;  /* 0x0005400001147983 */ /* 0x000ee40000300800 */
[----:B------:R-:W3:Y:S01]  /*4d1d0*/  LDL.LU R21, [R1+0x544] ;  /* 0x0005440001157983 */ /* 0x000ee20000300800 */
[----:B------:R-:W3:Y:S01]  /*4d1e0*/  LDL.LU R22, [R1+0x548] ;  /* 0x0005480001167983 */ /* 0x000ee20000300800 */
[----:B------:R-:W3:Y:S01]  /*4d1f0*/  LDL.LU R23, [R1+0x54c] ;  /* 0x00054c0001177983 */ /* 0x000ee20000300800 */
[----:B0-----:R-:W-:-:S02]  /*4d200*/  LOP3.LUT R16, R15, 0x7, RZ, 0xc0, !PT ;  /* 0x000000070f107812 */ /* 0x001fc400078ec0ff */
[----:B------:R-:W-:-:S03]  /*4d210*/  SHF.L.U32 R28, R15, 0x8, RZ ;  /* 0x000000080f1c7819 */ /* 0x000fc600000006ff */
[----:B------:R-:W-:Y:S02]  /*4d220*/  IMAD.SHL.U32 R3, R16, 0x10, RZ ;  /* 0x0000001010037824 */ /* 0x000fe400078e00ff */
[C---:B--2---:R-:W-:Y:S02]  /*4d230*/  FMUL R8, R0.reuse, R14 ;  /* 0x0000000e00087220 */ /* 0x044fe40000400000 */
[----:B------:R-:W-:Y:S02]  /*4d240*/  FMUL R9, R0, R13 ;  /* 0x0000000d00097220 */ /* 0x000fe40000400000 */
[----:B------:R-:W-:Y:S01]  /*4d250*/  FMUL R10, R2, R12 ;  /* 0x0000000c020a7220 */ /* 0x000fe20000400000 */
[----:B---3--:R0:W-:Y:S01]  /*4d260*/  STL.64 [R1+0x2e30], R22 ;  /* 0x002e301601007387 */ /* 0x0081e20000100a00 */
[----:B------:R1:W-:Y:S02]  /*4d270*/  STL.64 [R1+0x2e28], R20 ;  /* 0x002e281401007387 */ /* 0x0003e40000100a00 */
[----:B0-----:R-:W-:Y:S01]  /*4d280*/  IMAD.MOV.U32 R22, RZ, RZ, R18 ;  /* 0x000000ffff167224 */ /* 0x001fe200078e0012 */
[----:B-1----:R-:W2:Y:S01]  /*4d290*/  LDL.LU R20, [R1+0x5c0] ;  /* 0x0005c00001147983 */ /* 0x002ea20000300800 */
[----:B------:R-:W2:Y:S02]  /*4d2a0*/  LDL.LU R21, [R1+0x5c4] ;  /* 0x0005c40001157983 */ /* 0x000ea40000300800 */
[----:B------:R-:W4:Y:S01]  /*4d2b0*/  LDL.LU R18, [R1+0x2e8c] ;  /* 0x002e8c0001127983 */ /* 0x000f220000300800 */
[----:B------:R-:W-:-:S02]  /*4d2c0*/  MOV R23, R19 ;  /* 0x0000001300177202 */ /* 0x000fc40000000f00 */
[----:B------:R-:W4:Y:S01]  /*4d2d0*/  LDL.LU R19, [R1+0x2e88] ;  /* 0x002e880001137983 */ /* 0x000f220000300800 */
[----:B------:R-:W3:Y:S02]  /*4d2e0*/  LDL.LU R11, [R1+0x74c] ;  /* 0x00074c00010b7983 */ /* 0x000ee40000300800 */
[----:B------:R-:W-:Y:S02]  /*4d2f0*/  STL [R1+0x2c18], R16 ;  /* 0x002c181001007387 */ /* 0x000fe40000100800 */
[----:B------:R0:W-:Y:S02]  /*4d300*/  STL [R1+0x1224], R0 ;  /* 0x0012240001007387 */ /* 0x0001e40000100800 */
[----:B0-----:R-:W-:-:S04]  /*4d310*/  LOP3.LUT R0, R3, 0xf00, R28, 0xf8, !PT ;  /* 0x00000f0003007812 */ /* 0x001fc800078ef81c */
[----:B------:R-:W-:-:S04]  /*4d320*/  LOP3.LUT R0, R0, 0x10, R15, 0x78, !PT ;  /* 0x0000001000007812 */ /* 0x000fc800078e780f */
[----:B------:R-:W-:-:S05]  /*4d330*/  LOP3.LUT R0, R0, 0x20, RZ, 0x3c, !PT ;  /* 0x0000002000007812 */ /* 0x000fca00078e3cff */
[----:B------:R-:W0:Y:S04]  /*4d340*/  LDSM.16.M88.4 R12, [R0+0x64000] ;  /* 0x06400000000c783b */ /* 0x000e280000000200 */
[----:B------:R1:W-:Y:S01]  /*4d350*/  STL [R1+0x2ca4], R3 ;  /* 0x002ca40301007387 */ /* 0x0003e20000100800 */
[----:B------:R0:W-:Y:S02]  /*4d360*/  STL [R1+0x2ca0], R28 ;  /* 0x002ca01c01007387 */ /* 0x0001e40000100800 */
[----:B0-----:R-:W-:Y:S01]  /*4d370*/  IMAD.MOV.U32 R16, RZ, RZ, R14 ;  /* 0x000000ffff107224 */ /* 0x001fe200078e000e */
[----:B-1----:R-:W-:Y:S01]  /*4d380*/  MOV R3, R15 ;  /* 0x0000000f00037202 */ /* 0x002fe20000000f00 */
[----:B------:R-:W-:Y:S01]  /*4d390*/  IMAD.MOV.U32 R28, RZ, RZ, R12 ;  /* 0x000000ffff1c7224 */ /* 0x000fe200078e000c */
[----:B------:R-:W-:Y:S01]  /*4d3a0*/  MOV R17, R13 ;  /* 0x0000000d00117202 */ /* 0x000fe20000000f00 */
[----:B------:R-:W2:Y:S01]  /*4d3b0*/  LDL.LU.64 R14, [R1+0x2e80] ;  /* 0x002e8000010e7983 */ /* 0x000ea20000300a00 */
[----:B------:R-:W2:Y:S02]  /*4d3c0*/  LDL.LU.64 R12, [R1+0x2e78] ;  /* 0x002e7800010c7983 */ /* 0x000ea40000300a00 */
[----:B------:R-:W-:Y:S02]  /*4d3d0*/  STL [R1+0x2de0], R28 ;  /* 0x002de01c01007387 */ /* 0x000fe40000100800 */
[----:B------:R-:W-:Y:S02]  /*4d3e0*/  STL [R1+0x1228], R2 ;  /* 0x0012280201007387 */ /* 0x000fe40000100800 */
[----:B---3--:R-:W-:-:S07]  /*4d3f0*/  FMUL R11, R2, R11 ;  /* 0x0000000b020b7220 */ /* 0x008fce0000400000 */
[----:B--2---:R-:W-:Y:S01]  /*4d400*/  HMMA.16816.F32 R24, R24, R12, R8 ;  /* 0x0000000c1818723c */ /* 0x004fe20000001808 */
[----:B------:R-:W2:Y:S01]  /*4d410*/  LDL.LU.64 R10, [R1+0x2e70] ;  /* 0x002e7000010a7983 */ /* 0x000ea20000300a00 */
[----:B------:R-:W2:Y:S11]  /*4d420*/  LDL.LU.64 R8, [R1+0x2e68] ;  /* 0x002e680001087983 */ /* 0x000eb60000300a00 */
[----:B------:R-:W-:Y:S10]  /*4d430*/  @!UPT UIADD3 URZ, URZ, URZ, URZ ;  /* 0x0000003f3f3ff290 */ /* 0x000ff4000fffe03f */
        /* <DEDUP_REMOVED lines=9> */
[----:B0-----:R-:W2:Y:S01]  /*4d4d0*/  LDL.LU.64 R6, [R1+0x2e50] ;  /* 0x002e500001067983 */ /* 0x001ea20000300a00 */
[----:B------:R-:W3:Y:S01]  /*4d4e0*/  LDL.LU.64 R4, [R1+0x2e48] ;  /* 0x002e480001047983 */ /* 0x000ee20000300a00 */
[----:B--2---:R-:W-:Y:S11]  /*4d4f0*/  HMMA.16816.F32 R8, R24, R6, R8 ;  /* 0x000000061808723c */ /* 0x004ff60000001808 */
[----:B------:R-:W-:Y:S11]  /*4d500*/  @!UPT UIADD3 URZ, URZ, URZ, URZ ;  /* 0x0000003f3f3ff290 */ /* 0x000ff6000fffe03f */
[----:B------:R-:W-:Y:S01]  /*4d510*/  @!UPT UIADD3 URZ, URZ, URZ, URZ ;  /* 0x0000003f3f3ff290 */ /* 0x000fe2000fffe03f */
[----:B------:R-:W-:Y:S01]  /*4d520*/  STL.64 [R1+0xb0], R8 ;  /* 0x0000b00801007387 */ /* 0x000fe20000100a00 */
[----:B------:R0:W-:Y:S03]  /*4d530*/  STL.64 [R1+0xb8], R10 ;  /* 0x0000b80a01007387 */ /* 0x0001e60000100a00 */
[----:B0-----:R-:W2:Y:S01]  /*4d540*/  LDL.LU.64 R10, [R1+0x2e40] ;  /* 0x002e4000010a7983 */ /* 0x001ea20000300a00 */
[----:B------:R0:W-:Y:S02]  /*4d550*/  STL.64 [R1+0x2e10], R6 ;  /* 0x002e100601007387 */ /* 0x0001e40000100a00 */
[----:B---3--:R1:W-:Y:S02]  /*4d560*/  STL.64 [R1+0x2e08], R4 ;  /* 0x002e080401007387 */ /* 0x0083e40000100a00 */
[----:B0-----:R-:W-:Y:S01]  /*4d570*/  IMAD.MOV.U32 R6, RZ, RZ, R14 ;  /* 0x000000ffff067224 */ /* 0x001fe200078e000e */
[----:B-1----:R-:W3:Y:S01]  /*4d580*/  LDL.LU R4, [R1+0x530] ;  /* 0x0005300001047983 */ /* 0x002ee20000300800 */
[----:B------:R-:W3:Y:S02]  /*4d590*/  LDL.LU R5, [R1+0x534] ;  /* 0x0005340001057983 */ /* 0x000ee40000300800 */
[----:B------:R-:W4:Y:S01]  /*4d5a0*/  LDL.LU R14, [R1+0x2e3c] ;  /* 0x002e3c00010e7983 */ /* 0x000f220000300800 */
[----:B------:R-:W-:-:S02]  /*4d5b0*/  MOV R7, R15 ;  /* 0x0000000f00077202 */ /* 0x000fc40000000f00 */
[----:B------:R-:W4:Y:S01]  /*4d5c0*/  LDL.LU R15, [R1+0x2e38] ;  /* 0x002e3800010f7983 */ /* 0x000f220000300800 */
[C---:B--2---:R-:W-:Y:S11]  /*4d5d0*/  HMMA.16816.F32 R20, R24.reuse, R10, R20 ;  /* 0x0000000a1814723c */ /* 0x044ff60000001814 */
[----:B------:R-:W-:Y:S11]  /*4d5e0*/  @!UPT UIADD3 URZ, URZ, URZ, URZ ;  /* 0x0000003f3f3ff290 */ /* 0x000ff6000fffe03f */
[----:B------:R-:W-:Y:S01]  /*4d5f0*/  @!UPT UIADD3 URZ, URZ, URZ, URZ ;  /* 0x0000003f3f3ff290 */ /* 0x000fe2000fffe03f */
[----:B------:R-:W-:Y:S01]  /*4d600*/  STL.64 [R1+0xa0], R20 ;  /* 0x0000a01401007387 */ /* 0x000fe20000100a00 */
[----:B------:R0:W-:Y:S03]  /*4d610*/  STL.64 [R1+0xa8], R22 ;  /* 0x0000a81601007387 */ /* 0x0001e60000100a00 */
[----:B0-----:R-:W4:Y:S01]  /*4d620*/  LDL.LU.64 R22, [R1+0x2e30] ;  /* 0x002e300001167983 */ /* 0x001f220000300a00 */
[----:B------:R-:W4:Y:S02]  /*4d630*/  LDL.LU.64 R20, [R1+0x2e28] ;  /* 0x002e280001147983 */ /* 0x000f240000300a00 */
[----:B------:R0:W-:Y:S02]  /*4d640*/  STL.64 [R1+0x2e00], R10 ;  /* 0x002e000a01007387 */ /* 0x0001e40000100a00 */
[----:B------:R-:W2:Y:S01]  /*4d650*/  LDL.LU R8, [R1+0x520] ;  /* 0x0005200001087983 */ /* 0x000ea20000300800 */
[----:B------:R-:W2:Y:S04]  /*4d660*/  LDL.LU R9, [R1+0x524] ;  /* 0x0005240001097983 */ /* 0x000ea80000300800 */
[----:B0-----:R-:W2:Y:S01]  /*4d670*/  LDL.LU R10, [R1+0x528] ;  /* 0x00052800010a7983 */ /* 0x001ea20000300800 */
[----:B------:R-:W2:Y:S01]  /*4d680*/  LDL.LU R11, [R1+0x52c] ;  /* 0x00052c00010b7983 */ /* 0x000ea20000300800 */
[----:B----4-:R-:W-:Y:S02]  /*4d690*/  HMMA.16816.F32 R24, R24, R14, R20 ;  /* 0x0000000e1818723c */ /* 0x010fe40000001814 */
[----:B------:R-:W3:Y:S01]  /*4d6a0*/  LDL.LU.64 R22, [R1+0x2e20] ;  /* 0x002e200001167983 */ /* 0x000ee20000300a00 */
[----:B------:R-:W3:Y:S02]  /*4d6b0*/  LDL.LU.64 R20, [R1+0x2e18] ;  /* 0x002e180001147983 */ /* 0x000ee40000300a00 */
[----:B------:R0:W-:Y:S02]  /*4d6c0*/  STL.64 [R1+0x2df8], R14 ;  /* 0x002df80e01007387 */ /* 0x0001e40000100a00 */
[----:B------:R-:W4:Y:S11]  /*4d6d0*/  LDL.LU R12, [R1+0x510] ;  /* 0x00051000010c7983 */ /* 0x000f360000300800 */
[----:B------:R-:W-:Y:S05]  /*4d6e0*/  @!UPT UIADD3 URZ, URZ, URZ, URZ ;  /* 0x0000003f3f3ff290 */ /* 0x000fea000fffe03f */
[----:B------:R1:W-:Y:S01]  /*4d6f0*/  STL.64 [R1+0x70], R24 ;  /* 0x0000701801007387 */ /* 0x0003e20000100a00 */
[----:B------:R2:W-:Y:S02]  /*4d700*/  STL.64 [R1+0x78], R26 ;  /* 0x0000781a01007387 */ /* 0x0005e40000100a00 */
[----:B------:R-:W4:Y:S02]  /*4d710*/  LDL.LU R13, [R1+0x514] ;  /* 0x00051400010d7983 */ /* 0x000f240000300800 */
[----:B0-----:R-:W4:Y:S01]  /*4d720*/  LDL.LU R14, [R1+0x518] ;  /* 0x00051800010e7983 */ /* 0x001f220000300800 */
[----:B------:R-:W4:Y:S04]  /*4d730*/  LDL.LU R15, [R1+0x51c] ;  /* 0x00051c00010f7983 */ /* 0x000f280000300800 */
[----:B-1----:R-:W4:Y:S01]  /*4d740*/  LDL.LU R24, [R1+0x480] ;  /* 0x0004800001187983 */ /* 0x002f220000300800 */
[----:B------:R-:W4:Y:S02]  /*4d750*/  LDL.LU R25, [R1+0x484] ;  /* 0x0004840001197983 */ /* 0x000f240000300800 */
[----:B--2---:R-:W2:Y:S02]  /*4d760*/  LDL.LU R26, [R1+0x488] ;  /* 0x00048800011a7983 */ /* 0x004ea40000300800 */
[----:B------:R-:W2:Y:S01]  /*4d770*/  LDL.LU R27, [R1+0x48c] ;  /* 0x00048c00011b7983 */ /* 0x000ea20000300800 */
[C---:B---3--:R-:W-:Y:S11]  /*4d780*/  HMMA.16816.F32 R4, R20.reuse, R18, R4 ;  /* 0x000000121404723c */ /* 0x048ff60000001804 */
[----:B------:R-:W-:Y:S11]  /*4d790*/  @!UPT UIADD3 URZ, URZ, URZ, URZ ;  /* 0x0000003f3f3ff290 */ /* 0x000ff6000fffe03f */
[----:B------:R-:W-:Y:S01]  /*4d7a0*/  @!UPT UIADD3 URZ, URZ, URZ, URZ ;  /* 0x0000003f3f3ff290 */ /* 0x000fe2000fffe03f */
[----:B------:R-:W-:Y:S01]  /*4d7b0*/  STL.64 [R1+0x90], R4 ;  /* 0x0000900401007387 */ /* 0x000fe20000100a00 */
[----:B------:R0:W-:Y:S03]  /*4d7c0*/  STL.64 [R1+0x98], R6 ;  /* 0x0000980601007387 */ /* 0x0001e60000100a00 */
[----:B0-----:R-:W3:Y:S01]  /*4d7d0*/  LDL.LU.64 R6, [R1+0x2e10] ;  /* 0x002e100001067983 */ /* 0x001ee20000300a00 */
[----:B------:R-:W2:Y:S01]  /*4d7e0*/  LDL.LU.64 R4, [R1+0x2e08] ;  /* 0x002e080001047983 */ /* 0x000ea20000300a00 */
[C---:B---3--:R-:W-:Y:S11]  /*4d7f0*/  HMMA.16816.F32 R8, R20.reuse, R6, R8 ;  /* 0x000000061408723c */ /* 0x048ff60000001808 */
[----:B------:R-:W-:Y:S11]  /*4d800*/  @!UPT UIADD3 URZ, URZ, URZ, URZ ;  /* 0x0000003f3f3ff290 */ /* 0x000ff6000fffe03f */
[----:B------:R-:W-:Y:S01]  /*4d810*/  @!UPT UIADD3 URZ, URZ, URZ, URZ ;  /* 0x0000003f3f3ff290 */ /* 0x000fe2000fffe03f */
[----:B------:R-:W-:Y:S01]  /*4d820*/  STL.64 [R1+0x220], R8 ;  /* 0x0002200801007387 */ /* 0x000fe20000100a00 */
[----:B------:R0:W-:Y:S03]  /*4d830*/  STL.64 [R1+0x228], R10 ;  /* 0x0002280a01007387 */ /* 0x0001e60000100a00 */
[----:B0-----:R-:W4:Y:S02]  /*4d840*/  LDL.LU.64 R10, [R1+0x2e00] ;  /* 0x002e0000010a7983 */ /* 0x001f240000300a00 */
[C---:B----4-:R-:W-:Y:S11]  /*4d850*/  HMMA.16816.F32 R12, R20.reuse, R10, R12 ;  /* 0x0000000a140c723c */ /* 0x050ff6000000180c */
[----:B------:R-:W-:Y:S11]  /*4d860*/  @!UPT UIADD3 URZ, URZ, URZ, URZ ;  /* 0x0000003f3f3ff290 */ /* 0x000ff6000fffe03f */
[----:B------:R-:W-:Y:S01]  /*4d870*/  @!UPT UIADD3 URZ, URZ, URZ, URZ ;  /* 0x0000003f3f3ff290 */ /* 0x000fe2000fffe03f */
[----:B------:R-:W-:Y:S01]  /*4d880*/  STL.64 [R1+0x240], R12 ;  /* 0x0002400c01007387 */ /* 0x000fe20000100a00 */
[----:B------:R0:W-:Y:S03]  /*4d890*/  STL.64 [R1+0x248], R14 ;  /* 0x0002480e01007387 */ /* 0x0001e60000100a00 */
[----:B0-----:R-:W3:Y:S01]  /*4d8a0*/  LDL.LU.64 R14, [R1+0x2df8] ;  /* 0x002df800010e7983 */ /* 0x001ee20000300a00 */
[----:B------:R0:W-:Y:S02]  /*4d8b0*/  STL.64 [R1+0x2dd8], R10 ;  /* 0x002dd80a01007387 */ /* 0x0001e40000100a00 */
[----:B------:R-:W3:Y:S02]  /*4d8c0*/  LDL.LU R8, [R1+0x490] ;  /* 0x0004900001087983 */ /* 0x000ee40000300800 */
[----:B------:R-:W3:Y:S01]  /*4d8d0*/  LDL.LU R9, [R1+0x494] ;  /* 0x0004940001097983 */ /* 0x000ee20000300800 */
[----:B0-----:R-:W3:Y:S01]  /*4d8e0*/  LDL.LU R10, [R1+0x498] ;  /* 0x00049800010a7983 */ /* 0x001ee20000300800 */
[----:B------:R-:W3:Y:S02]  /*4d8f0*/  LDL.LU R11, [R1+0x49c] ;  /* 0x00049c00010b7983 */ /* 0x000ee40000300800 */
[----:B---3--:R-:W-:Y:S01]  /*4d900*/  HMMA.16816.F32 R20, R20, R14, R8 ;  /* 0x0000000e1414723c */ /* 0x008fe20000001808 */
[----:B------:R-:W3:Y:S11]  /*4d910*/  LDL.LU R8, [R1+0x500] ;  /* 0x0005000001087983 */ /* 0x000ef60000300800 */
[----:B------:R-:W-:Y:S11]  /*4d920*/  @!UPT UIADD3 URZ, URZ, URZ, URZ ;  /* 0x0000003f3f3ff290 */ /* 0x000ff6000fffe03f */
[----:B------:R-:W-:Y:S01]  /*4d930*/  STL.64 [R1+0x230], R20 ;  /* 0x0002301401007387 */ /* 0x000fe20000100a00 */
[----:B------:R-:W-:Y:S02]  /*4d940*/  STL.64 [R1+0x238], R22 ;  /* 0x0002381601007387 */ /* 0x000fe40000100a00 */
[----:B------:R-:W3:Y:S02]  /*4d950*/  LDL.LU R9, [R1+0x504] ;  /* 0x0005040001097983 */ /* 0x000ee40000300800 */
[----:B------:R-:W4:Y:S01]  /*4d960*/  LDL.LU R10, [R1+0x508] ;  /* 0x00050800010a7983 */ /* 0x000f220000300800 */
[----:B------:R-:W4:Y:S04]  /*4d970*/  LDL.LU R11, [R1+0x50c] ;  /* 0x00050c00010b7983 */ /* 0x000f280000300800 */
[----:B----4-:R-:W-:Y:S01]  /*4d980*/  STL.64 [R1+0x2df0], R10 ;  /* 0x002df00a01007387 */ /* 0x010fe20000100a00 */
[----:B---3--:R0:W-:Y:S03]  /*4d990*/  STL.64 [R1+0x2de8], R8 ;  /* 0x002de80801007387 */ /* 0x0081e60000100a00 */
[----:B0-----:R-:W3:Y:S01]  /*4d9a0*/  LDL.LU.64 R8, [R1+0x10] ;  /* 0x0000100001087983 */ /* 0x001ee20000300a00 */
[----:B------:R-:W3:Y:S02]  /*4d9b0*/  LDL.LU.64 R10, [R1+0x18] ;  /* 0x00001800010a7983 */ /* 0x000ee40000300a00 */
[----:B------:R-:W4:Y:S01]  /*4d9c0*/  LDL.LU R20, [R1] ;  /* 0x0000000001147983 */ /* 0x000f220000300800 */
[----:B--2---:R-:W-:Y:S01]  /*4d9d0*/  MOV R22, R5 ;  /* 0x0000000500167202 */ /* 0x004fe20000000f00 */
[----:B------:R-:W-:-:S02]  /*4d9e0*/  IMAD.MOV.U32 R23, RZ, RZ, R4 ;  /* 0x000000ffff177224 */ /* 0x000fc400078e0004 */
[----:B------:R-:W-:-:S03]  /*4d9f0*/  IMAD.MOV.U32 R21, RZ, RZ, R29 ;  /* 0x000000ffff157224 */ /* 0x000fc600078e001d */
[----:B------:R-:W-:Y:S04]  /*4da00*/  STL.64 [R1+0x2dc0], R22 ;  /* 0x002dc01601007387 */ /* 0x000fe80000100a00 */
[----:B----4-:R0:W-:Y:S04]  /*4da10*/  STL.64 [R1+0x2db8], R20 ;  /* 0x002db81401007387 */ /* 0x0101e80000100a00 */
[----:B0-----:R-:W2:Y:S01]  /*4da20*/  LDL.LU R20, [R1+0x470] ;  /* 0x0004700001147983 */ /* 0x001ea20000300800 */
[----:B------:R-:W2:Y:S02]  /*4da30*/  LDL.LU R21, [R1+0x474] ;  /* 0x0004740001157983 */ /* 0x000ea40000300800 */
[----:B------:R-:W4:Y:S02]  /*4da40*/  LDL.LU R22, [R1+0x478] ;  /* 0x0004780001167983 */ /* 0x000f240000300800 */
[----:B------:R-:W4:Y:S01]  /*4da50*/  LDL.LU R23, [R1+0x47c] ;  /* 0x00047c0001177983 */ /* 0x000f220000300800 */
[----:B---3--:R-:W-:Y:S01]  /*4da60*/  HMMA.16816.F32 R24, R8, R18, R24 ;  /* 0x000000120818723c */ /* 0x008fe20000001818 */
[----:B------:R-:W-:Y:S01]  /*4da70*/  MOV R5, R10 ;  /* 0x0000000a00057202 */ /* 0x000fe20000000f00 */
[----:B------:R-:W-:Y:S01]  /*4da80*/  IMAD.MOV.U32 R4, RZ, RZ, R11 ;  /* 0x000000ffff047224 */ /* 0x000fe200078e000b */
[----:B------:R-:W-:Y:S01]  /*4da90*/  MOV R28, R8 ;  /* 0x00000008001c7202 */ /* 0x000fe20000000f00 */
[----:B------:R-:W-:Y:S11]  /*4daa0*/  IMAD.MOV.U32 R13, RZ, RZ, R9 ;  /* 0x000000ffff0d7224 */ /* 0x000ff600078e0009 */
[----:B------:R-:W-:Y:S09]  /*4dab0*/  @!UPT UIADD3 URZ, URZ, URZ, URZ ;  /* 0x0000003f3f3ff290 */ /* 0x000ff2000fffe03f */
[----:B------:R-:W-:Y:S01]  /*4dac0*/  MOV R12, R24 ;  /* 0x00000018000c7202 */ /* 0x000fe20000000f00 */
[----:B------:R-:W-:Y:S01]  /*4dad0*/  IMAD.MOV.U32 R29, RZ, RZ, R26 ;  /* 0x000000ffff1d7224 */ /* 0x000fe200078e001a */
[----:B------:R-:W-:Y:S01]  /*4dae0*/  MOV R2, R27 ;  /* 0x0000001b00027202 */ /* 0x000fe20000000f00 */
[----:B----4-:R-:W-:Y:S01]  /*4daf0*/  STL.64 [R1+0x2dd0], R22 ;  /* 0x002dd01601007387 */ /* 0x010fe20000100a00 */
[----:B--2---:R0:W-:Y:S03]  /*4db00*/  STL.64 [R1+0x2dc8], R20 ;  /* 0x002dc81401007387 */ /* 0x0041e60000100a00 */
[----:B0-----:R-:W2:Y:S01]  /*4db10*/  LDL.LU R20, [R1+0x4f0] ;  /* 0x0004f00001147983 */ /* 0x001ea20000300800 */
[----:B------:R-:W2:Y:S02]  /*4db20*/  LDL.LU R21, [R1+0x4f4] ;  /* 0x0004f40001157983 */ /* 0x000ea40000300800 */
[----:B------:R-:W2:Y:S02]  /*4db30*/  LDL.LU R22, [R1+0x4f8] ;  /* 0x0004f80001167983 */ /* 0x000ea40000300800 */
[----:B------:R-:W2:Y:S01]  /*4db40*/  LDL.LU R23, [R1+0x4fc] ;  /* 0x0004fc0001177983 */ /* 0x000ea20000300800 */
[----:B------:R-:W3:Y:S01]  /*4db50*/  LDL.LU.64 R10, [R1+0x2df0] ;  /* 0x002df000010a7983 */ /* 0x000ee20000300a00 */
[----:B------:R-:W3:Y:S02]  /*4db60*/  LDL.LU.64 R8, [R1+0x2de8] ;  /* 0x002de80001087983 */ /* 0x000ee40000300a00 */
[----:B------:R-:W-:Y:S02]  /*4db70*/  STL [R1+0x264], R25 ;  /* 0x0002641901007387 */ /* 0x000fe40000100800 */
[----:B------:R-:W0:Y:S04]  /*4db80*/  LDSM.16.M88.4 R24, [R0+0x65000] ;  /* 0x065000000018783b */ /* 0x000e280000000200 */
[----:B------:R-:W-:Y:S01]  /*4db90*/  STL [R1+0x2a98], R2 ;  /* 0x002a980201007387 */ /* 0x000fe20000100800 */
[----:B------:R-:W-:Y:S02]  /*4dba0*/  STL [R1+0x2a94], R29 ;  /* 0x002a941d01007387 */ /* 0x000fe40000100800 */
[----:B------:R-:W-:Y:S01]  /*4dbb0*/  STL [R1+0x2a90], R12 ;  /* 0x002a900c01007387 */ /* 0x000fe20000100800 */
[----:B0-----:R0:W-:Y:S01]  /*4dbc0*/  STL.64 [R1+0x2d58], R26 ;  /* 0x002d581a01007387 */ /* 0x0011e20000100a00 */
[----:B------:R1:W-:Y:S02]  /*4dbd0*/  STL.64 [R1+0x2d50], R24 ;  /* 0x002d501801007387 */ /* 0x0003e40000100a00 */
[----:B0-----:R-:W-:-:S02]  /*4dbe0*/  IMAD.MOV.U32 R26, RZ, RZ, R5 ;  /* 0x000000ffff1a7224 */ /* 0x001fc400078e0005 */
[----:B-1----:R-:W-:Y:S01]  /*4dbf0*/  IMAD.MOV.U32 R24, RZ, RZ, R28 ;  /* 0x000000ffff187224 */ /* 0x002fe200078e001c */
[----:B------:R-:W-:Y:S02]  /*4dc00*/  MOV R25, R13 ;  /* 0x0000000d00197202 */ /* 0x000fe40000000f00 */
[----:B------:R-:W-:Y:S01]  /*4dc10*/  MOV R27, R4 ;  /* 0x00000004001b7202 */ /* 0x000fe20000000f00 */
[----:B------:R-:W4:Y:S06]  /*4dc20*/  LDL.LU R28, [R1+0x2de0] ;  /* 0x002de000011c7983 */ /* 0x000f2c0000300800 */
[C---:B---3--:R-:W-:Y:S11]  /*4dc30*/  HMMA.16816.F32 R8, R24.reuse, R6, R8 ;  /* 0x000000061808723c */ /* 0x048ff60000001808 */
[----:B------:R-:W-:Y:S11]  /*4dc40*/  @!UPT UIADD3 URZ, URZ, URZ, URZ ;  /* 0x0000003f3f3ff290 */ /* 0x000ff6000fffe03f */
[----:B------:R-:W-:Y:S01]  /*4dc50*/  @!UPT UIADD3 URZ, URZ, URZ, URZ ;  /* 0x0000003f3f3ff290 */ /* 0x000fe2000fffe03f */
[----:B------:R-:W-:Y:S01]  /*4dc60*/  STL.64 [R1+0x270], R8 ;  /* 0x0002700801007387 */ /* 0x000fe20000100a00 */
[----:B------:R0:W-:Y:S03]  /*4dc70*/  STL.64 [R1+0x278], R10 ;  /* 0x0002780a01007387 */ /* 0x0001e60000100a00 */
[----:B0-----:R-:W2:Y:S02]  /*4dc80*/  LDL.LU.64 R10, [R1+0x2dd8] ;  /* 0x002dd800010a7983 */ /* 0x001ea40000300a00 */
[C---:B--2---:R-:W-:Y:S11]  /*4dc90*/  HMMA.16816.F32 R20, R24.reuse, R10, R20 ;  /* 0x0000000a1814723c */ /* 0x044ff60000001814 */
[----:B------:R-:W-:Y:S11]  /*4dca0*/  @!UPT UIADD3 URZ, URZ, URZ, URZ ;  /* 0x0000003f3f3ff290 */ /* 0x000ff6000fffe03f */
[----:B------:R-:W-:Y:S01]  /*4dcb0*/  @!UPT UIADD3 URZ, URZ, URZ, URZ ;  /* 0x0000003f3f3ff290 */ /* 0x000fe2000fffe03f */
[----:B------:R0:W-:Y:S01]  /*4dcc0*/  STL [R1+0x2b0], R20 ;  /* 0x0002b01401007387 */ /* 0x0001e20000100800 */
[----:B------:R-:W-:Y:S01]  /*4dcd0*/  MOV R29, R22 ;  /* 0x00000016001d7202 */ /* 0x000fe20000000f00 */
[----:B------:R-:W-:Y:S02]  /*4dce0*/  IMAD.MOV.U32 R12, RZ, RZ, R23 ;  /* 0x000000ffff0c7224 */ /* 0x000fe400078e0017 */
[----:B------:R-:W-:Y:S01]  /*4dcf0*/  IMAD.MOV.U32 R2, RZ, RZ, R21 ;  /* 0x000000ffff027224 */ /* 0x000fe200078e0015 */
[----:B------:R-:W2:Y:S04]  /*4dd00*/  LDL.LU.64 R22, [R1+0x2dd0] ;  /* 0x002dd00001167983 */ /* 0x000ea80000300a00 */
[----:B0-----:R-:W2:Y:S01]  /*4dd10*/  LDL.LU.64 R20, [R1+0x2dc8] ;  /* 0x002dc80001147983 */ /* 0x001ea20000300a00 */
[----:B------:R0:W-:Y:S02]  /*4dd20*/  STL.64 [R1+0x2da0], R10 ;  /* 0x002da00a01007387 */ /* 0x0001e40000100a00 */
[----:B------:R-:W3:Y:S02]  /*4dd30*/  LDL.LU R8, [R1+0x450] ;  /* 0x0004500001087983 */ /* 0x000ee40000300800 */
[----:B------:R-:W3:Y:S01]  /*4dd40*/  LDL.LU R9, [R1+0x454] ;  /* 0x0004540001097983 */ /* 0x000ee20000300800 */
[----:B0-----:R-:W3:Y:S01]  /*4dd50*/  LDL.LU R10, [R1+0x458] ;  /* 0x00045800010a7983 */ /* 0x001ee20000300800 */
[----:B------:R-:W3:Y:S01]  /*4dd60*/  LDL.LU R11, [R1+0x45c] ;  /* 0x00045c00010b7983 */ /* 0x000ee20000300800 */
[----:B--2---:R-:W-:Y:S02]  /*4dd70*/  HMMA.16816.F32 R24, R24, R14, R20 ;  /* 0x0000000e1818723c */ /* 0x004fe40000001814 */
[----:B---3--:R-:W-:Y:S01]  /*4dd80*/  STL.64 [R1+0x2db0], R10 ;  /* 0x002db00a01007387 */ /* 0x008fe20000100a00 */
[----:B------:R0:W-:Y:S03]  /*4dd90*/  STL.64 [R1+0x2da8], R8 ;  /* 0x002da80801007387 */ /* 0x0001e60000100a00 */
[----:B0-----:R-:W2:Y:S01]  /*4dda0*/  LDL.LU R8, [R1+0x460] ;  /* 0x0004600001087983 */ /* 0x001ea20000300800 */
[----:B------:R-:W2:Y:S02]  /*4ddb0*/  LDL.LU R9, [R1+0x464] ;  /* 0x0004640001097983 */ /* 0x000ea40000300800 */
[----:B------:R-:W2:Y:S02]  /*4ddc0*/  LDL.LU R10, [R1+0x468] ;  /* 0x00046800010a7983 */ /* 0x000ea40000300800 */
[----:B------:R-:W2:Y:S01]  /*4ddd0*/  LDL.LU R11, [R1+0x46c] ;  /* 0x00046c00010b7983 */ /* 0x000ea20000300800 */
[----:B------:R-:W-:Y:S01]  /*4dde0*/  STL [R1+0x2aa0], R29 ;  /* 0x002aa01d01007387 */ /* 0x000fe20000100800 */
[----:B------:R-:W-:Y:S02]  /*4ddf0*/  STL [R1+0x2a9c], R2 ;  /* 0x002a9c0201007387 */ /* 0x000fe40000100800 */
[----:B------:R-:W2:Y:S02]  /*4de00*/  LDL.LU.64 R22, [R1+0x2dc0] ;  /* 0x002dc00001167983 */ /* 0x000ea40000300a00 */
[----:B------:R-:W2:Y:S06]  /*4de10*/  LDL.LU.64 R20, [R1+0x2db8] ;  /* 0x002db80001147983 */ /* 0x000eac0000300a00 */
[----:B------:R-:W-:Y:S01]  /*4de20*/  STL.64 [R1+0x2a0], R24 ;  /* 0x0002a01801007387 */ /* 0x000fe20000100a00 */
[----:B------:R-:W-:Y:S02]  /*4de30*/  STL.64 [R1+0x2d98], R14 ;  /* 0x002d980e01007387 */ /* 0x000fe40000100a00 */
[----:B------:R-:W-:-:S02]  /*4de40*/  IMAD.MOV.U32 R4, RZ, RZ, R27 ;  /* 0x000000ffff047224 */ /* 0x000fc400078e001b */
[----:B------:R0:W-:Y:S01]  /*4de50*/  STL [R1+0x2d90], R12 ;  /* 0x002d900c01007387 */ /* 0x0001e20000100800 */
[----:B------:R-:W-:Y:S01]  /*4de60*/  MOV R5, R26 ;  /* 0x0000001a00057202 */ /* 0x000fe20000000f00 */
[----:B0-----:R-:W3:Y:S01]  /*4de70*/  LDL.LU R12, [R1+0x440] ;  /* 0x00044000010c7983 */ /* 0x001ee20000300800 */
[----:B------:R-:W3:Y:S02]  /*4de80*/  LDL.LU R13, [R1+0x444] ;  /* 0x00044400010d7983 */ /* 0x000ee40000300800 */
[----:B------:R-:W3:Y:S02]  /*4de90*/  LDL.LU R14, [R1+0x448] ;  /* 0x00044800010e7983 */ /* 0x000ee40000300800 */
[----:B------:R-:W3:Y:S01]  /*4dea0*/  LDL.LU R15, [R1+0x44c] ;  /* 0x00044c00010f7983 */ /* 0x000ee20000300800 */
[----:B------:R-:W-:Y:S01]  /*4deb0*/  STL [R1+0x2b04], R4 ;  /* 0x002b040401007387 */ /* 0x000fe20000100800 */
[----:B------:R-:W-:Y:S01]  /*4dec0*/  STL [R1+0x2b00], R5 ;  /* 0x002b000501007387 */ /* 0x000fe20000100800 */
        /* <DEDUP_REMOVED lines=12> */
[----:B0-----:R-:W3:Y:S01]  /*4df90*/  LDL.LU.64 R10, [R1+0x2da0] ;  /* 0x002da000010a7983 */ /* 0x001ee20000300a00 */
[----:B------:R0:W-:Y:S02]  /*4dfa0*/  STL.64 [R1+0x2d88], R6 ;  /* 0x002d880601007387 */ /* 0x0001e40000100a00 */
[----:B------:R-:W2:Y:S02]  /*4dfb0*/  LDL.LU R4, [R1+0x3f0] ;  /* 0x0003f00001047983 */ /* 0x000ea40000300800 */
[----:B------:R-:W2:Y:S01]  /*4dfc0*/  LDL.LU R5, [R1+0x3f4] ;  /* 0x0003f40001057983 */ /* 0x000ea20000300800 */
[----:B0-----:R-:W2:Y:S01]  /*4dfd0*/  LDL.LU R6, [R1+0x3f8] ;  /* 0x0003f80001067983 */ /* 0x001ea20000300800 */
[----:B------:R-:W2:Y:S01]  /*4dfe0*/  LDL.LU R7, [R1+0x3fc] ;  /* 0x0003fc0001077983 */ /* 0x000ea20000300800 */
[C---:B---3--:R-:W-:Y:S11]  /*4dff0*/  HMMA.16816.F32 R12, R20.reuse, R10, R12 ;  /* 0x0000000a140c723c */ /* 0x048ff6000000180c */
[----:B------:R-:W-:Y:S11]  /*4e000*/  @!UPT UIADD3 URZ, URZ, URZ, URZ ;  /* 0x0000003f3f3ff290 */ /* 0x000ff6000fffe03f */
[----:B------:R-:W-:Y:S01]  /*4e010*/  @!UPT UIADD3 URZ, URZ, URZ, URZ ;  /* 0x0000003f3f3ff290 */ /* 0x000fe2000fffe03f */
[----:B------:R-:W-:Y:S01]  /*4e020*/  STL.64 [R1+0x300], R12 ;  /* 0x0003000c01007387 */ /* 0x000fe20000100a00 */
[----:B------:R0:W-:Y:S03]  /*4e030*/  STL.64 [R1+0x308], R14 ;  /* 0x0003080e01007387 */ /* 0x0001e60000100a00 */
[----:B0-----:R-:W2:Y:S01]  /*4e040*/  LDL.LU.64 R14, [R1+0x2d98] ;  /* 0x002d9800010e7983 */ /* 0x001ea20000300a00 */
[----:B------:R-:W3:Y:S02]  /*4e050*/  LDL.LU R12, [R1+0x2d90] ;  /* 0x002d9000010c7983 */ /* 0x000ee40000300800 */
[----:B------:R-:W-:Y:S01]  /*4e060*/  STL.64 [R1+0x2d80], R10 ;  /* 0x002d800a01007387 */ /* 0x000fe20000100a00 */
[----:B--2---:R-:W-:Y:S01]  /*4e070*/  HMMA.16816.F32 R4, R20, R14, R4 ;  /* 0x0000000e1404723c */ /* 0x004fe20000001804 */
[----:B------:R-:W0:Y:S04]  /*4e080*/  LDSM.16.M88.4 R20, [R0+0x66000] ;  /* 0x066000000014783b */ /* 0x000e280000000200 */
        /* <DEDUP_REMOVED lines=35> */
[----:B----4-:R-:W-:Y:S01]  /*4e2c0*/  MOV R24, R28 ;  /* 0x0000001c00187202 */ /* 0x010fe20000000f00 */
[----:B------:R-:W-:Y:S01]  /*4e2d0*/  IMAD.MOV.U32 R25, RZ, RZ, R17 ;  /* 0x000000ffff197224 */ /* 0x000fe200078e0011 */
[----:B------:R-:W-:Y:S01]  /*4e2e0*/  MOV R26, R16 ;  /* 0x00000010001a7202 */ /* 0x000fe20000000f00 */
[----:B------:R-:W-:-:S07]  /*4e2f0*/  IMAD.MOV.U32 R27, RZ, RZ, R3 ;  /* 0x000000ffff1b7224 */ /* 0x000fce00078e0003 */
[C---:B---3--:R-:W-:Y:S01]  /*4e300*/  HMMA.16816.F32 R4, R24.reuse, R18, R4 ;  /* 0x000000121804723c */ /* 0x048fe20000001804 */
[----:B--2---:R-:W-:Y:S01]  /*4e310*/  STL.64 [R1+0x2d68], R22 ;  /* 0x002d681601007387 */ /* 0x004fe20000100a00 */
[----:B------:R0:W-:Y:S03]  /*4e320*/  STL.64 [R1+0x2d60], R20 ;  /* 0x002d601401007387 */ /* 0x0001e60000100a00 */
        /* <DEDUP_REMOVED lines=12> */
[----:B0-----:R-:W3:Y:S02]  /*4e3f0*/  LDL.LU.64 R6, [R1+0x2d88] ;  /* 0x002d880001067983 */ /* 0x001ee40000300a00 */
        /* <DEDUP_REMOVED lines=9> */
[----:B------:R-:W-:Y:S01]  /*4e490*/  STL.64 [R1+0x380], R20 ;  /* 0x0003801401007387 */ /* 0x000fe20000100a00 */
[----:B------:R-:W-:Y:S02]  /*4e4a0*/  STL.64 [R1+0x388], R22 ;  /* 0x0003881601007387 */ /* 0x000fe40000100a00 */
[----:B------:R-:W0:Y:S02]  /*4e4b0*/  LDSM.16.M88.4 R20, [R0+0x67000] ;  /* 0x067000000014783b */ /* 0x000e240000000200 */
[----:B0-----:R-:W-:Y:S02]  /*4e4c0*/  MOV R13, R22 ;  /* 0x00000016000d7202 */ /* 0x001fe40000000f00 */
[----:B------:R-:W-:Y:S01]  /*4e4d0*/  IMAD.MOV.U32 R9, RZ, RZ, R23 ;  /* 0x000000ffff097224 */ /* 0x000fe200078e0017 */
[----:B------:R-:W-:Y:S01]  /*4e4e0*/  MOV R17, R20 ;  /* 0x0000001400117202 */ /* 0x000fe20000000f00 */
[----:B------:R-:W-:Y:S01]  /*4e4f0*/  IMAD.MOV.U32 R16, RZ, RZ, R21 ;  /* 0x000000ffff107224 */ /* 0x000fe200078e0015 */
        /* <DEDUP_REMOVED lines=9> */
[----:B0-----:R-:W-:Y:S01]  /*4e590*/  MOV R3, R26 ;  /* 0x0000001a00037202 */ /* 0x001fe20000000f00 */
[----:B------:R0:W-:Y:S01]  /*4e5a0*/  STL.64 [R1+0x40], R24 ;  /* 0x0000401801007387 */ /* 0x0001e20000100a00 */
[----:B------:R-:W-:Y:S02]  /*4e5b0*/  IMAD.MOV.U32 R28, RZ, RZ, R27 ;  /* 0x000000ffff1c7224 */ /* 0x000fe400078e001b */
[----:B------:R-:W2:Y:S01]  /*4e5c0*/  LDL.LU.64 R26, [R1+0x2d58] ;  /* 0x002d5800011a7983 */ /* 0x000ea20000300a00 */
[----:B0-----:R-:W2:Y:S01]  /*4e5d0*/  LDL.LU.64 R24, [R1+0x2d50] ;  /* 0x002d500001187983 */ /* 0x001ea20000300a00 */
[----:B------:R-:W-:Y:S02]  /*4e5e0*/  STL [R1+0x2cac], R3 ;  /* 0x002cac0301007387 */ /* 0x000fe40000100800 */
        /* <DEDUP_REMOVED lines=19> */
[----:B------:R-:W-:Y:S02]  /*4e720*/  STL.64 [R1+0x428], R22 ;  /* 0x0004281601007387 */ /* 0x000fe40000100a00 */
[----:B------:R-:W0:Y:S02]  /*4e730*/  LDSM.16.M88.4 R20, [R0+0x69000] ;  /* 0x069000000014783b */ /* 0x000e240000000200 */
[----:B0-----:R-:W-:Y:S02]  /*4e740*/  STL [R1+0x30], R20 ;  /* 0x0000301401007387 */ /* 0x001fe40000100800 */
[----:B------:R0:W-:Y:S02]  /*4e750*/  STL [R1+0x3c], R23 ;  /* 0x00003c1701007387 */ /* 0x0001e40000100800 */
[----:B------:R-:W-:Y:S01]  /*4e760*/  IMAD.MOV.U32 R28, RZ, RZ, R22 ;  /* 0x000000ffff1c7224 */ /* 0x000fe200078e0016 */
[----:B------:R-:W-:Y:S01]  /*4e770*/  MOV R3, R21 ;  /* 0x0000001500037202 */ /* 0x000fe20000000f00 */
[----:B0-----:R-:W2:Y:S01]  /*4e780*/  LDL.LU.64 R22, [R1+0x2d28] ;  /* 0x002d280001167983 */ /* 0x001ea20000300a00 */
[----:B------:R-:W2:Y:S02]  /*4e790*/  LDL.LU.64 R20, [R1+0x2d20] ;  /* 0x002d200001147983 */ /* 0x000ea40000300a00 */
[----:B--2---:R-:W-:Y:S01]  /*4e7a0*/  HMMA.16816.F32 R24, R24, R14, R20 ;  /* 0x0000000e1818723c */ /* 0x004fe20000001814 */
        /* <DEDUP_REMOVED lines=9> */
[----:B------:R-:W-:Y:S01]  /*4e840*/  STL.64 [R1+0x2cf8], R14 ;  /* 0x002cf80e01007387 */ /* 0x000fe20000100a00 */
[----:B------:R-:W-:Y:S02]  /*4e850*/  STL.64 [R1+0x2cf0], R12 ;  /* 0x002cf00c01007387 */ /* 0x000fe40000100a00 */
[----:B------:R-:W0:Y:S04]  /*4e860*/  LDSM.16.M88.4 R12, [R0+0x6a000] ;  /* 0x06a00000000c783b */ /* 0x000e280000000200 */
[----:B------:R-:W-:Y:S01]  /*4e870*/  STL.64 [R1+0x2d08], R10 ;  /* 0x002d080a01007387 */ /* 0x000fe20000100a00 */
[----:B0-----:R-:W-:-:S05]  /*4e880*/  MOV R8, R12 ;  /* 0x0000000c00087202 */ /* 0x001fca0000000f00 */
[----:B------:R0:W-:Y:S01]  /*4e890*/  STL.64 [R1+0x2d00], R8 ;  /* 0x002d000801007387 */ /* 0x0001e20000100a00 */
[----:B------:R-:W-:Y:S01]  /*4e8a0*/  IMAD.MOV.U32 R5, RZ, RZ, R13 ;  /* 0x000000ffff057224 */ /* 0x000fe200078e000d */
[----:B------:R-:W-:Y:S01]  /*4e8b0*/  MOV R4, R14 ;  /* 0x0000000e00047202 */ /* 0x000fe20000000f00 */
[----:B------:R-:W-:Y:S01]  /*4e8c0*/  IMAD.MOV.U32 R2, RZ, RZ, R15 ;  /* 0x000000ffff027224 */ /* 0x000fe200078e000f */
        /* <DEDUP_REMOVED lines=8> */
[C---:B--2---:R-:W-:Y:S11]  /*4e950*/  HMMA.16816.F32 R24, R20.reuse, R18, R24 ;  /* 0x000000121418723c */ /* 0x044ff60000001818 */
[----:B------:R-:W-:Y:S11]  /*4e960*/  @!UPT UIADD3 URZ, URZ, URZ, URZ ;  /* 0x0000003f3f3ff290 */ /* 0x000ff6000fffe03f */
[----:B------:R-:W-:Y:S01]  /*4e970*/  @!UPT UIADD3 URZ, URZ, URZ, URZ ;  /* 0x0000003f3f3ff290 */ /* 0x000fe2000fffe03f */
[----:B------:R0:W-:Y:S01]  /*4e980*/  STL.64 [R1+0x430], R24 ;  /* 0x0004301801007387 */ /* 0x0001e20000100a00 */
[----:B------:R1:W-:Y:S03]  /*4e990*/  STL.64 [R1+0x438], R26 ;  /* 0x0004381a01007387 */ /* 0x0003e60000100a00 */
[----:B0-----:R-:W2:Y:S01]  /*4e9a0*/  LDL.LU R24, [R1+0x550] ;  /* 0x0005500001187983 */ /* 0x001ea20000300800 */
[----:B------:R-:W2:Y:S02]  /*4e9b0*/  LDL.LU R25, [R1+0x554] ;  /* 0x0005540001197983 */ /* 0x000ea40000300800 */
[----:B-1----:R-:W2:Y:S02]  /*4e9c0*/  LDL.LU R26, [R1+0x558] ;  /* 0x00055800011a7983 */ /* 0x002ea40000300800 */
        /* <DEDUP_REMOVED lines=28> */
[----:B0-----:R-:W4:Y:S01]  /*4eb90*/  LDL.LU.64 R10, [R1+0x2d08] ;  /* 0x002d0800010a7983 */ /* 0x001f220000300a00 */
[----:B------:R-:W3:Y:S01]  /*4eba0*/  LDL.LU.64 R8, [R1+0x2d00] ;  /* 0x002d000001087983 */ /* 0x000ee20000300a00 */
[C---:B----4-:R-:W-:Y:S11]  /*4ebb0*/  HMMA.16816.F32 R12, R20.reuse, R10, R12 ;  /* 0x0000000a140c723c */ /* 0x050ff6000000180c */
[----:B------:R-:W-:Y:S11]  /*4ebc0*/  @!UPT UIADD3 URZ, URZ, URZ, URZ ;  /* 0x0000003f3f3ff290 */ /* 0x000ff6000fffe03f */
[----:B------:R-:W-:Y:S01]  /*4ebd0*/  @!UPT UIADD3 URZ, URZ, URZ, URZ ;  /* 0x0000003f3f3ff290 */ /* 0x000fe2000fffe03f */
[----:B------:R-:W-:Y:S01]  /*4ebe0*/  STL.64 [R1+0x460], R12 ;  /* 0x0004600c01007387 */ /* 0x000fe20000100a00 */
[----:B------:R0:W-:Y:S03]  /*4ebf0*/  STL.64 [R1+0x468], R14 ;  /* 0x0004680e01007387 */ /* 0x0001e60000100a00 */
[----:B0-----:R-:W2:Y:S01]  /*4ec00*/  LDL.LU.64 R14, [R1+0x2cf8] ;  /* 0x002cf800010e7983 */ /* 0x001ea20000300a00 */
[----:B------:R-:W4:Y:S01]  /*4ec10*/  LDL.LU.64 R12, [R1+0x2cf0] ;  /* 0x002cf000010c7983 */ /* 0x000f220000300a00 */
[----:B--2---:R-:W-:Y:S11]  /*4ec20*/  HMMA.16816.F32 R24, R20, R14, R24 ;  /* 0x0000000e1418723c */ /* 0x004ff60000001818 */
[----:B------:R-:W-:Y:S11]  /*4ec30*/  @!UPT UIADD3 URZ, URZ, URZ, URZ ;  /* 0x0000003f3f3ff290 */ /* 0x000ff6000fffe03f */
[----:B------:R-:W-:Y:S01]  /*4ec40*/  @!UPT UIADD3 URZ, URZ, URZ, URZ ;  /* 0x0000003f3f3ff290 */ /* 0x000fe2000fffe03f */
[----:B------:R-:W-:Y:S01]  /*4ec50*/  STL.64 [R1+0x450], R24 ;  /* 0x0004501801007387 */ /* 0x000fe20000100a00 */
[----:B------:R-:W-:Y:S02]  /*4ec60*/  STL.64 [R1+0x458], R26 ;  /* 0x0004581a01007387 */ /* 0x000fe40000100a00 */
[----:B------:R-:W0:Y:S01]  /*4ec70*/  LDSM.16.M88.4 R24, [R0+0x6b000] ;  /* 0x06b000000018783b */ /* 0x000e220000000200 */
[----:B------:R-:W-:-:S03]  /*4ec80*/  MOV R20, R17 ;  /* 0x0000001100147202 */ /* 0x000fc60000000f00 */
[----:B---3--:R-:W-:Y:S02]  /*4ec90*/  IMAD.MOV.U32 R23, RZ, RZ, R9 ;  /* 0x000000ffff177224 */ /* 0x008fe400078e0009 */
[----:B------:R-:W-:Y:S01]  /*4eca0*/  IMAD.MOV.U32 R21, RZ, RZ, R16 ;  /* 0x000000ffff157224 */ /* 0x000fe200078e0010 */
[----:B0-----:R-:W-:Y:S01]  /*4ecb0*/  MOV R17, R26 ;  /* 0x0000001a00117202 */ /* 0x001fe20000000f00 */
[----:B------:R-:W-:Y:S01]  /*4ecc0*/  IMAD.MOV.U32 R9, RZ, RZ, R27 ;  /* 0x000000ffff097224 */ /* 0x000fe200078e001b */
[----:B------:R-:W-:Y:S01]  /*4ecd0*/  MOV R16, R24 ;  /* 0x0000001800107202 */ /* 0x000fe20000000f00 */
[----:B------:R-:W-:Y:S01]  /*4ece0*/  IMAD.MOV.U32 R29, RZ, RZ, R25 ;  /* 0x000000ffff1d7224 */ /* 0x000fe200078e0019 */
[----:B------:R-:W2:Y:S01]  /*4ecf0*/  LDL.LU.64 R26, [R1+0x2ce8] ;  /* 0x002ce800011a7983 */ /* 0x000ea20000300a00 */
[----:B------:R-:W2:Y:S01]  /*4ed00*/  LDL.LU.64 R24, [R1+0x2ce0] ;  /* 0x002ce00001187983 */ /* 0x000ea20000300a00 */
[----:B----4-:R-:W-:-:S07]  /*4ed10*/  MOV R22, R13 ;  /* 0x0000000d00167202 */ /* 0x010fce0000000f00 */
        /* <DEDUP_REMOVED lines=21> */
[----:B------:R-:W-:Y:S02]  /*4ee70*/  STL.64 [R1+0x2c98], R10 ;  /* 0x002c980a01007387 */ /* 0x000fe40000100a00 */
[----:B------:R0:W-:Y:S02]  /*4ee80*/  STL.64 [R1+0x2c90], R8 ;  /* 0x002c900801007387 */ /* 0x0001e40000100a00 */
[----:B0-----:R-:W3:Y:S01]  /*4ee90*/  LDL.LU R8, [R1+0x3e0] ;  /* 0x0003e00001087983 */ /* 0x001ee20000300800 */
[----:B------:R-:W3:Y:S02]  /*4eea0*/  LDL.LU R9, [R1+0x3e4] ;  /* 0x0003e40001097983 */ /* 0x000ee40000300800 */
[----:B------:R-:W3:Y:S02]  /*4eeb0*/  LDL.LU R10, [R1+0x3e8] ;  /* 0x0003e800010a7983 */ /* 0x000ee40000300800 */
[----:B------:R-:W3:Y:S02]  /*4eec0*/  LDL.LU R11, [R1+0x3ec] ;  /* 0x0003ec00010b7983 */ /* 0x000ee40000300800 */
[----:B---3--:R-:W-:Y:S11]  /*4eed0*/  HMMA.16816.F32 R20, R20, R14, R8 ;  /* 0x0000000e1414723c */ /* 0x008ff60000001808 */
[----:B------:R-:W-:Y:S11]  /*4eee0*/  @!UPT UIADD3 URZ, URZ, URZ, URZ ;  /* 0x0000003f3f3ff290 */ /* 0x000ff6000fffe03f */
[----:B------:R-:W-:Y:S01]  /*4eef0*/  @!UPT UIADD3 URZ, URZ, URZ, URZ ;  /* 0x0000003f3f3ff290 */ /* 0x000fe2000fffe03f */
[----:B------:R-:W-:Y:S01]  /*4ef00*/  STL.64 [R1+0x490], R20 ;  /* 0x0004901401007387 */ /* 0x000fe20000100a00 */
[----:B------:R-:W-:Y:S01]  /*4ef10*/  STL [R1+0x498], R22 ;  /* 0x0004981601007387 */ /* 0x000fe20000100800 */
[----:B------:R-:W-:Y:S02]  /*4ef20*/  MOV R13, R23 ;  /* 0x00000017000d7202 */ /* 0x000fe40000000f00 */
[----:B------:R-:W0:Y:S01]  /*4ef30*/  LDSM.16.M88.4 R20, [R0+0x6c000] ;  /* 0x06c000000014783b */ /* 0x000e220000000200 */
[----:B------:R-:W-:Y:S02]  /*4ef40*/  STL.64 [R1+0x2c88], R14 ;  /* 0x002c880e01007387 */ /* 0x000fe40000100a00 */
[----:B------:R-:W-:Y:S01]  /*4ef50*/  STL.64 [R1+0x2c80], R12 ;  /* 0x002c800c01007387 */ /* 0x000fe20000100a00 */
[----:B0-----:R0:W-:Y:S01]  /*4ef60*/  STL.64 [R1+0x2b88], R22 ;  /* 0x002b881601007387 */ /* 0x0011e20000100a00 */
[----:B------:R1:W-:Y:S01]  /*4ef70*/  STL.64 [R1+0x2b80], R20 ;  /* 0x002b801401007387 */ /* 0x0003e20000100a00 */
[----:B0-----:R-:W-:-:S02]  /*4ef80*/  MOV R22, R28 ;  /* 0x0000001c00167202 */ /* 0x001fc40000000f00 */
[----:B-1----:R-:W3:Y:S01]  /*4ef90*/  LDL.LU R20, [R1+0x30] ;  /* 0x0000300001147983 */ /* 0x002ee20000300800 */
[----:B------:R-:W-:Y:S02]  /*4efa0*/  IMAD.MOV.U32 R21, RZ, RZ, R3 ;  /* 0x000000ffff157224 */ /* 0x000fe400078e0003 */
[----:B------:R-:W4:Y:S02]  /*4efb0*/  LDL.LU R3, [R1+0x2cac] ;  /* 0x002cac0001037983 */ /* 0x000f240000300800 */
[----:B------:R-:W2:Y:S01]  /*4efc0*/  LDL.LU R28, [R1+0x2ca8] ;  /* 0x002ca800011c7983 */ /* 0x000ea20000300800 */
[----:B------:R-:W2:Y:S04]  /*4efd0*/  LDL.LU R23, [R1+0x3c] ;  /* 0x00003c0001177983 */ /* 0x000ea80000300800 */
[----:B--2---:R-:W-:Y:S01]  /*4efe0*/  STL.64 [R1+0x2c68], R22 ;  /* 0x002c681601007387 */ /* 0x004fe20000100a00 */
[----:B---3--:R0:W-:Y:S03]  /*4eff0*/  STL.64 [R1+0x2c60], R20 ;  /* 0x002c601401007387 */ /* 0x0081e60000100a00 */
[----:B0-----:R-:W2:Y:S01]  /*4f000*/  LDL.LU R20, [R1+0x40] ;  /* 0x0000400001147983 */ /* 0x001ea20000300800 */
[----:B------:R-:W2:Y:S02]  /*4f010*/  LDL.LU R21, [R1+0x44] ;  /* 0x0000440001157983 */ /* 0x000ea40000300800 */
[----:B----4-:R-:W-:Y:S01]  /*4f020*/  IMAD.MOV.U32 R22, RZ, RZ, R3 ;  /* 0x000000ffff167224 */ /* 0x010fe200078e0003 */
[----:B------:R-:W-:Y:S01]  /*4f030*/  MOV R23, R28 ;  /* 0x0000001c00177202 */ /* 0x000fe20000000f00 */
[----:B------:R-:W3:Y:S01]  /*4f040*/  LDL.LU R3, [R1+0x2ca4] ;  /* 0x002ca40001037983 */ /* 0x000ee20000300800 */
[----:B------:R-:W4:Y:S02]  /*4f050*/  LDL.LU R28, [R1+0x2ca0] ;  /* 0x002ca000011c7983 */ /* 0x000f240000300800 */
[----:B------:R-:W-:Y:S02]  /*4f060*/  STL.64 [R1+0x2c78], R18 ;  /* 0x002c781201007387 */ /* 0x000fe40000100a00 */
[----:B------:R0:W-:Y:S01]  /*4f070*/  STL.64 [R1+0x2c70], R16 ;  /* 0x002c701001007387 */ /* 0x0001e20000100a00 */
[C---:B--2---:R-:W-:Y:S01]  /*4f080*/  HMMA.16816.F32 R8, R20.reuse, R18, R24 ;  /* 0x000000121408723c */ /* 0x044fe20000001818 */
[----:B------:R-:W1:Y:S11]  /*4f090*/  LDSM.16.M88.4 R24, [R0+0x6d000] ;  /* 0x06d000000018783b */ /* 0x000e760000000200 */
[----:B------:R-:W-:Y:S11]  /*4f0a0*/  @!UPT UIADD3 URZ, URZ, URZ, URZ ;  /* 0x0000003f3f3ff290 */ /* 0x000ff6000fffe03f */
[----:B------:R2:W-:Y:S01]  /*4f0b0*/  STL.64 [R1+0x500], R8 ;  /* 0x0005000801007387 */ /* 0x0005e20000100a00 */
[----:B------:R3:W-:Y:S02]  /*4f0c0*/  STL.64 [R1+0x508], R10 ;  /* 0x0005080a01007387 */ /* 0x0007e40000100a00 */
[----:B0-----:R-:W4:Y:S02]  /*4f0d0*/  LDL.LU R16, [R1+0x3b0] ;  /* 0x0003b00001107983 */ /* 0x001f240000300800 */
[----:B------:R-:W4:Y:S01]  /*4f0e0*/  LDL.LU R17, [R1+0x3b4] ;  /* 0x0003b40001117983 */ /* 0x000f220000300800 */
[----:B------:R-:W4:Y:S01]  /*4f0f0*/  LDL.LU R18, [R1+0x3b8] ;  /* 0x0003b80001127983 */ /* 0x000f220000300800 */
[----:B------:R-:W4:Y:S02]  /*4f100*/  LDL.LU R19, [R1+0x3bc] ;  /* 0x0003bc0001137983 */ /* 0x000f240000300800 */
[----:B------:R-:W4:Y:S02]  /*4f110*/  LDL.LU R12, [R1+0x3d0] ;  /* 0x0003d000010c7983 */ /* 0x000f240000300800 */
[----:B------:R-:W4:Y:S01]  /*4f120*/  LDL.LU R13, [R1+0x3d4] ;  /* 0x0003d400010d7983 */ /* 0x000f220000300800 */
[----:B------:R-:W4:Y:S01]  /*4f130*/  LDL.LU R14, [R1+0x3d8] ;  /* 0x0003d800010e7983 */ /* 0x000f220000300800 */
[----:B------:R-:W4:Y:S03]  /*4f140*/  LDL.LU R15, [R1+0x3dc] ;  /* 0x0003dc00010f7983 */ /* 0x000f260000300800 */
[----:B--2---:R-:W2:Y:S01]  /*4f150*/  LDL.LU R8, [R1+0x5f0] ;  /* 0x0005f00001087983 */ /* 0x004ea20000300800 */
[----:B------:R-:W2:Y:S02]  /*4f160*/  LDL.LU R9, [R1+0x5f4] ;  /* 0x0005f40001097983 */ /* 0x000ea40000300800 */
[----:B---3--:R-:W2:Y:S02]  /*4f170*/  LDL.LU R10, [R1+0x5f8] ;  /* 0x0005f800010a7983 */ /* 0x008ea40000300800 */
[----:B------:R-:W2:Y:S01]  /*4f180*/  LDL.LU R11, [R1+0x5fc] ;  /* 0x0005fc00010b7983 */ /* 0x000ea20000300800 */
[----:B-1----:R-:W-:Y:S01]  /*4f190*/  STL.64 [R1+0x2b48], R26 ;  /* 0x002b481a01007387 */ /* 0x002fe20000100a00 */
        /* <DEDUP_REMOVED lines=17> */
[C---:B------:R-:W-:Y:S01]  /*4f2b0*/  HMMA.16816.F32 R8, R20.reuse, R6, R8 ;  /* 0x000000061408723c */ /* 0x040fe20000001808 */
        /* <DEDUP_REMOVED lines=21> */
[----:B0-----:R-:W4:Y:S01]  /*4f410*/  LDL.LU.64 R14, [R1+0x2c88] ;  /* 0x002c8800010e7983 */ /* 0x001f220000300a00 */
[----:B------:R-:W2:Y:S01]  /*4f420*/  LDL.LU.64 R12, [R1+0x2c80] ;  /* 0x002c8000010c7983 */ /* 0x000ea20000300a00 */
[----:B----4-:R-:W-:Y:S02]  /*4f430*/  HMMA.16816.F32 R20, R20, R14, R16 ;  /* 0x0000000e1414723c */ /* 0x010fe40000001810 */
[----:B------:R-:W2:Y:S01]  /*4f440*/  LDL.LU.64 R18, [R1+0x2c78] ;  /* 0x002c780001127983 */ /* 0x000ea20000300a00 */
[----:B------:R-:W4:Y:S11]  /*4f450*/  LDL.LU.64 R16, [R1+0x2c70] ;  /* 0x002c700001107983 */ /* 0x000f360000300a00 */
[----:B------:R-:W-:Y:S09]  /*4f460*/  @!UPT UIADD3 URZ, URZ, URZ, URZ ;  /* 0x0000003f3f3ff290 */ /* 0x000ff2000fffe03f */
        /* <DEDUP_REMOVED lines=18> */
[----:B------:R-:W-:Y:S01]  /*4f590*/  STL.64 [R1+0x2c10], R6 ;  /* 0x002c100601007387 */ /* 0x000fe20000100a00 */
        /* <DEDUP_REMOVED lines=9> */
[----:B------:R-:W2:Y:S02]  /*4f630*/  LDL.LU.64 R24, [R1+0x2c20] ;  /* 0x002c200001187983 */ /* 0x000ea40000300a00 */
[----:B------:R-:W-:Y:S02]  /*4f640*/  STL.64 [R1+0x2bf8], R14 ;  /* 0x002bf80e01007387 */ /* 0x000fe40000100a00 */
[----:B------:R-:W-:Y:S11]  /*4f650*/  STL.64 [R1+0x2bf0], R12 ;  /* 0x002bf00c01007387 */ /* 0x000ff60000100a00 */
[----:B------:R-:W-:Y:S06]  /*4f660*/  @!UPT UIADD3 URZ, URZ, URZ, URZ ;  /* 0x0000003f3f3ff290 */ /* 0x000fec000fffe03f */
[----:B------:R4:W-:Y:S01]  /*4f670*/  STL.64 [R1+0x550], R20 ;  /* 0x0005501401007387 */ /* 0x0009e20000100a00 */
[----:B------:R0:W-:Y:S02]  /*4f680*/  STL.64 [R1+0x558], R22 ;  /* 0x0005581601007387 */ /* 0x0001e40000100a00 */
[----:B----4-:R-:W-:Y:S02]  /*4f690*/  IMAD.MOV.U32 R20, RZ, RZ, R16 ;  /* 0x000000ffff147224 */ /* 0x010fe400078e0010 */
[----:B0-----:R-:W-:Y:S01]  /*4f6a0*/  IMAD.MOV.U32 R22, RZ, RZ, R17 ;  /* 0x000000ffff167224 */ /* 0x001fe200078e0011 */
[----:B---3--:R-:W-:Y:S02]  /*4f6b0*/  MOV R23, R9 ;  /* 0x0000000900177202 */ /* 0x008fe40000000f00 */
[----:B------:R-:W-:Y:S01]  /*4f6c0*/  MOV R21, R29 ;  /* 0x0000001d00157202 */ /* 0x000fe20000000f00 */
[----:B------:R-:W3:Y:S02]  /*4f6d0*/  LDL.LU R16, [R1+0x2c18] ;  /* 0x002c180001107983 */ /* 0x000ee40000300800 */
[----:B------:R0:W-:Y:S02]  /*4f6e0*/  STL.64 [R1+0x2bd8], R22 ;  /* 0x002bd81601007387 */ /* 0x0001e40000100a00 */
[----:B------:R1:W-:Y:S01]  /*4f6f0*/  STL.64 [R1+0x2bd0], R20 ;  /* 0x002bd01401007387 */ /* 0x0003e20000100a00 */
[----:B0-----:R-:W-:Y:S01]  /*4f700*/  IMAD.MOV.U32 R22, RZ, RZ, R4 ;  /* 0x000000ffff167224 */ /* 0x001fe200078e0004 */
[----:B------:R-:W-:Y:S01]  /*4f710*/  MOV R23, R2 ;  /* 0x0000000200177202 */ /* 0x000fe20000000f00 */
[----:B-1----:R-:W-:Y:S01]  /*4f720*/  IMAD.MOV.U32 R20, RZ, RZ, R8 ;  /* 0x000000ffff147224 */ /* 0x002fe200078e0008 */
[----:B------:R-:W-:-:S07]  /*4f730*/  MOV R21, R5 ;  /* 0x0000000500157202 */ /* 0x000fce0000000f00 */
[C---:B--2---:R-:W-:Y:S01]  /*4f740*/  HMMA.16816.F32 R4, R20.reuse, R18, R24 ;  /* 0x000000121404723c */ /* 0x044fe20000001818 */
[----:B------:R-:W2:Y:S11]  /*4f750*/  LDL.LU R24, [R1+0x140] ;  /* 0x0001400001187983 */ /* 0x000eb60000300800 */
[----:B------:R-:W-:Y:S11]  /*4f760*/  @!UPT UIADD3 URZ, URZ, URZ, URZ ;  /* 0x0000003f3f3ff290 */ /* 0x000ff6000fffe03f */
[----:B------:R-:W-:Y:S01]  /*4f770*/  STL.64 [R1+0x540], R4 ;  /* 0x0005400401007387 */ /* 0x000fe20000100a00 */
[----:B------:R-:W-:Y:S02]  /*4f780*/  STL.64 [R1+0x548], R6 ;  /* 0x0005480601007387 */ /* 0x000fe40000100a00 */
[----:B------:R-:W2:Y:S02]  /*4f790*/  LDL.LU R25, [R1+0x144] ;  /* 0x0001440001197983 */ /* 0x000ea40000300800 */
[----:B------:R-:W4:Y:S01]  /*4f7a0*/  LDL.LU R26, [R1+0x148] ;  /* 0x00014800011a7983 */ /* 0x000f220000300800 */
[----:B------:R-:W4:Y:S04]  /*4f7b0*/  LDL.LU R27, [R1+0x14c] ;  /* 0x00014c00011b7983 */ /* 0x000f280000300800 */
[----:B------:R-:W0:Y:S04]  /*4f7c0*/  LDSM.16.M88.4 R4, [R0+0x6e000] ;  /* 0x06e000000004783b */ /* 0x000e280000000200 */
[----:B----4-:R-:W-:Y:S01]  /*4f7d0*/  STL.64 [R1+0x2b58], R26 ;  /* 0x002b581a01007387 */ /* 0x010fe20000100a00 */
[----:B--2---:R1:W-:Y:S03]  /*4f7e0*/  STL.64 [R1+0x2b50], R24 ;  /* 0x002b501801007387 */ /* 0x0043e60000100a00 */
        /* <DEDUP_REMOVED lines=16> */
[----:B------:R-:W2:Y:S01]  /*4f8f0*/  LDL.LU R12, [R1+0x1e0] ;  /* 0x0001e000010c7983 */ /* 0x000ea20000300800 */
        /* <DEDUP_REMOVED lines=9> */
[----:B----4-:R-:W-:Y:S01]  /*4f990*/  STL.64 [R1+0x2b98], R26 ;  /* 0x002b981a01007387 */ /* 0x010fe20000100a00 */
[----:B------:R1:W-:Y:S03]  /*4f9a0*/  STL.64 [R1+0x2b90], R24 ;  /* 0x002b901801007387 */ /* 0x0003e60000100a00 */
[----:B-1----:R-:W4:Y:S01]  /*4f9b0*/  LDL.LU R24, [R1+0x180] ;  /* 0x0001800001187983 */ /* 0x002f220000300800 */
[----:B------:R-:W4:Y:S02]  /*4f9c0*/  LDL.LU R25, [R1+0x184] ;  /* 0x0001840001197983 */ /* 0x000f240000300800 */
[----:B------:R-:W2:Y:S02]  /*4f9d0*/  LDL.LU R26, [R1+0x188] ;  /* 0x00018800011a7983 */ /* 0x000ea40000300800 */
[----:B------:R-:W2:Y:S02]  /*4f9e0*/  LDL.LU R27, [R1+0x18c] ;  /* 0x00018c00011b7983 */ /* 0x000ea40000300800 */
        /* <DEDUP_REMOVED lines=18> */
[----:B0-----:R-:W-:Y:S01]  /*4fb10*/  MOV R9, R6 ;  /* 0x0000000600097202 */ /* 0x001fe20000000f00 */
[----:B------:R-:W-:Y:S01]  /*4fb20*/  IMAD.MOV.U32 R8, RZ, RZ, R7 ;  /* 0x000000ffff087224 */ /* 0x000fe200078e0007 */
[----:B----4-:R-:W-:Y:S01]  /*4fb30*/  STL.64 [R1+0x2be8], R26 ;  /* 0x002be81a01007387 */ /* 0x010fe20000100a00 */
[----:B--2---:R0:W-:Y:S03]  /*4fb40*/  STL.64 [R1+0x2be0], R24 ;  /* 0x002be01801007387 */ /* 0x0041e60000100a00 */
[----:B0-----:R-:W2:Y:S01]  /*4fb50*/  LDL.LU R24, [R1+0x1a0] ;  /* 0x0001a00001187983 */ /* 0x001ea20000300800 */
[----:B------:R-:W2:Y:S02]  /*4fb60*/  LDL.LU R25, [R1+0x1a4] ;  /* 0x0001a40001197983 */ /* 0x000ea40000300800 */
[----:B------:R-:W2:Y:S02]  /*4fb70*/  LDL.LU R26, [R1+0x1a8] ;  /* 0x0001a800011a7983 */ /* 0x000ea40000300800 */
[----:B------:R-:W2:Y:S01]  /*4fb80*/  LDL.LU R27, [R1+0x1ac] ;  /* 0x0001ac00011b7983 */ /* 0x000ea20000300800 */
[----:B------:R-:W-:Y:S01]  /*4fb90*/  STL [R1+0x60], R4 ;  /* 0x0000600401007387 */ /* 0x000fe20000100800 */
        /* <DEDUP_REMOVED lines=14> */
[----:B------:R-:W4:Y:S01]  /*4fc80*/  LDL.LU.64 R12, [R1+0x2bf0] ;  /* 0x002bf000010c7983 */ /* 0x000f220000300a00 */
[----:B--2---:R-:W-:Y:S02]  /*4fc90*/  HMMA.16816.F32 R20, R20, R14, R24 ;  /* 0x0000000e1414723c */ /* 0x004fe40000001818 */
[----:B------:R-:W2:Y:S01]  /*4fca0*/  LDL.LU.64 R26, [R1+0x2be8] ;  /* 0x002be800011a7983 */ /* 0x000ea20000300a00 */
[----:B------:R-:W2:Y:S11]  /*4fcb0*/  LDL.LU.64 R24, [R1+0x2be0] ;  /* 0x002be00001187983 */ /* 0x000eb60000300a00 */
[----:B------:R-:W-:Y:S09]  /*4fcc0*/  @!UPT UIADD3 URZ, URZ, URZ, URZ ;  /* 0x0000003f3f3ff290 */ /* 0x000ff2000fffe03f */
[----:B------:R-:W-:Y:S01]  /*4fcd0*/  STL.64 [R1+0x530], R20 ;  /* 0x0005301401007387 */ /* 0x000fe20000100a00 */
[----:B------:R0:W-:Y:S03]  /*4fce0*/  STL.64 [R1+0x538], R22 ;  /* 0x0005381601007387 */ /* 0x0001e60000100a00 */
[----:B0-----:R-:W2:Y:S01]  /*4fcf0*/  LDL.LU.64 R22, [R1+0x2bd8] ;  /* 0x002bd80001167983 */ /* 0x001ea20000300a00 */
[----:B------:R-:W2:Y:S02]  /*4fd00*/  LDL.LU.64 R20, [R1+0x2bd0] ;  /* 0x002bd00001147983 */ /* 0x000ea40000300a00 */
[----:B------:R-:W-:Y:S01]  /*4fd10*/  IMAD.MOV.U32 R17, RZ, RZ, R5 ;  /* 0x000000ffff117224 */ /* 0x000fe200078e0005 */
[C---:B--2---:R-:W-:Y:S11]  /*4fd20*/  HMMA.16816.F32 R24, R20.reuse, R18, R24 ;  /* 0x000000121418723c */ /* 0x044ff60000001818 */
[----:B------:R-:W-:Y:S11]  /*4fd30*/  @!UPT UIADD3 URZ, URZ, URZ, URZ ;  /* 0x0000003f3f3ff290 */ /* 0x000ff6000fffe03f */
[----:B------:R-:W-:Y:S01]  /*4fd40*/  @!UPT UIADD3 URZ, URZ, URZ, URZ ;  /* 0x0000003f3f3ff290 */ /* 0x000fe2000fffe03f */
        /* <DEDUP_REMOVED lines=64> */
[----:B--2---:R-:W-:Y:S01]  /*50150*/  HMMA.16816.F32 R20, R20, R14, R24 ;  /* 0x0000000e1414723c */ /* 0x004fe20000001818 */
[----:B------:R-:W3:Y:S01]  /*50160*/  LDL.LU.64 R26, [R1+0x2b48] ;  /* 0x002b4800011a7983 */ /* 0x000ee20000300a00 */
[----:B------:R-:W3:Y:S02]  /*50170*/  LDL.LU.64 R24, [R1+0x2b40] ;  /* 0x002b400001187983 */ /* 0x000ee40000300a00 */
[----:B------:R-:W-:Y:S02]  /*50180*/  STL.64 [R1+0x2b18], R14 ;  /* 0x002b180e01007387 */ /* 0x000fe40000100a00 */
[----:B----4-:R0:W-:Y:S11]  /*50190*/  STL.64 [R1+0x2b10], R12 ;  /* 0x002b100c01007387 */ /* 0x0101f60000100a00 */
[----:B------:R-:W-:Y:S06]  /*501a0*/  @!UPT UIADD3 URZ, URZ, URZ, URZ ;  /* 0x0000003f3f3ff290 */ /* 0x000fec000fffe03f */
[----:B------:R1:W-:Y:S01]  /*501b0*/  STL.64 [R1+0x3e0], R20 ;  /* 0x0003e01401007387 */ /* 0x0003e20000100a00 */
[----:B------:R2:W-:Y:S02]  /*501c0*/  STL.64 [R1+0x3e8], R22 ;  /* 0x0003e81601007387 */ /* 0x0005e40000100a00 */
[----:B0-----:R-:W4:Y:S02]  /*501d0*/  LDL.LU R12, [R1+0x110] ;  /* 0x00011000010c7983 */ /* 0x001f240000300800 */
[----:B------:R-:W4:Y:S01]  /*501e0*/  LDL.LU R13, [R1+0x114] ;  /* 0x00011400010d7983 */ /* 0x000f220000300800 */
[----:B------:R-:W4:Y:S01]  /*501f0*/  LDL.LU R14, [R1+0x118] ;  /* 0x00011800010e7983 */ /* 0x000f220000300800 */
[----:B------:R-:W4:Y:S03]  /*50200*/  LDL.LU R15, [R1+0x11c] ;  /* 0x00011c00010f7983 */ /* 0x000f260000300800 */
        /* <DEDUP_REMOVED lines=9> */
[----:B0-----:R-:W3:Y:S04]  /*502a0*/  LDL.LU.64 R6, [R1+0x2b38] ;  /* 0x002b380001067983 */ /* 0x001ee80000300a00 */
[----:B------:R-:W0:Y:S01]  /*502b0*/  S2R R0, SR_TID.X ;  /* 0x0000000000007919 */ /* 0x000e220000002100 */
[----:B------:R-:W2:Y:S02]  /*502c0*/  LDL.LU.64 R4, [R1+0x2b30] ;  /* 0x002b300001047983 */ /* 0x000ea40000300a00 */
[----:B------:R-:W-:Y:S02]  /*502d0*/  STL.64 [R1+0x2b08], R18 ;  /* 0x002b081201007387 */ /* 0x000fe40000100a00 */
[----:B------:R-:W-:Y:S01]  /*502e0*/  STL [R1+0x27e0], R3 ;  /* 0x0027e00301007387 */ /* 0x000fe20000100800 */
[----:B0-----:R-:W-:Y:S01]  /*502f0*/  STL [R1+0x27e4], R0 ;  /* 0x0027e40001007387 */ /* 0x001fe20000100800 */
[C---:B---3--:R-:W-:Y:S11]  /*50300*/  HMMA.16816.F32 R8, R24.reuse, R6, R8 ;  /* 0x000000061808723c */ /* 0x048ff60000001808 */
[----:B------:R-:W-:Y:S11]  /*50310*/  @!UPT UIADD3 URZ, URZ, URZ, URZ ;  /* 0x0000003f3f3ff290 */ /* 0x000ff6000fffe03f */
[----:B------:R-:W-:Y:S01]  /*50320*/  @!UPT UIADD3 URZ, URZ, URZ, URZ ;  /* 0x0000003f3f3ff290 */ /* 0x000fe2000fffe03f */
[----:B------:R-:W-:Y:S01]  /*50330*/  STL.64 [R1+0x3a0], R8 ;  /* 0x0003a00801007387 */ /* 0x000fe20000100a00 */
[----:B------:R0:W-:Y:S03]  /*50340*/  STL.64 [R1+0x3a8], R10 ;  /* 0x0003a80a01007387 */ /* 0x0001e60000100a00 */
[----:B0-----:R-:W4:Y:S01]  /*50350*/  LDL.LU.64 R10, [R1+0x2b28] ;  /* 0x002b2800010a7983 */ /* 0x001f220000300a00 */
[----:B------:R-:W3:Y:S01]  /*50360*/  LDL.LU.64 R8, [R1+0x2b20] ;  /* 0x002b200001087983 */ /* 0x000ee20000300a00 */
[----:B----4-:R-:W-:Y:S11]  /*50370*/  HMMA.16816.F32 R12, R24, R10, R12 ;  /* 0x0000000a180c723c */ /* 0x010ff6000000180c */
[----:B------:R-:W-:Y:S11]  /*50380*/  @!UPT UIADD3 URZ, URZ, URZ, URZ ;  /* 0x0000003f3f3ff290 */ /* 0x000ff6000fffe03f */
[----:B------:R-:W-:Y:S01]  /*50390*/  @!UPT UIADD3 URZ, URZ, URZ, URZ ;  /* 0x0000003f3f3ff290 */ /* 0x000fe2000fffe03f */
[----:B------:R-:W-:Y:S01]  /*503a0*/  STL.64 [R1+0x390], R12 ;  /* 0x0003900c01007387 */ /* 0x000fe20000100a00 */
[----:B------:R0:W-:Y:S03]  /*503b0*/  STL.64 [R1+0x398], R14 ;  /* 0x0003980e01007387 */ /* 0x0001e60000100a00 */
[----:B0-----:R-:W2:Y:S01]  /*503c0*/  LDL.LU.64 R14, [R1+0x2b18] ;  /* 0x002b1800010e7983 */ /* 0x001ea20000300a00 */
[----:B------:R-:W4:Y:S01]  /*503d0*/  LDL.LU.64 R12, [R1+0x2b10] ;  /* 0x002b1000010c7983 */ /* 0x000f220000300a00 */
[----:B------:R-:W-:-:S04]  /*503e0*/  LOP3.LUT R28, R3, 0xf00, R28, 0xf8, !PT ;  /* 0x00000f00031c7812 */ /* 0x000fc800078ef81c */
[----:B------:R-:W-:-:S04]  /*503f0*/  LOP3.LUT R28, R28, 0x10, R0, 0x78, !PT ;  /* 0x000000101c1c7812 */ /* 0x000fc800078e7800 */
[----:B------:R-:W-:Y:S01]  /*50400*/  LOP3.LUT R28, R28, 0x40, RZ, 0x3c, !PT ;  /* 0x000000401c1c7812 */ /* 0x000fe200078e3cff */
[----:B--2---:R-:W-:Y:S01]  /*50410*/  HMMA.16816.F32 R20, R24, R14, R20 ;  /* 0x0000000e1814723c */ /* 0x004fe20000001814 */
[----:B------:R-:W-:Y:S01]  /*50420*/  STL.64 [R1+0x2ae8], R14 ;  /* 0x002ae80e01007387 */ /* 0x000fe20000100a00 */
[----:B----4-:R-:W-:Y:S11]  /*50430*/  STL.64 [R1+0x2ae0], R12 ;  /* 0x002ae00c01007387 */ /* 0x010ff60000100a00 */
[----:B------:R-:W-:Y:S10]  /*50440*/  @!UPT UIADD3 URZ, URZ, URZ, URZ ;  /* 0x0000003f3f3ff290 */ /* 0x000ff4000fffe03f */
[----:B------:R-:W-:Y:S01]  /*50450*/  STL.64 [R1+0x370], R20 ;  /* 0x0003701401007387 */ /* 0x000fe20000100a00 */
[----:B------:R-:W-:Y:S02]  /*50460*/  STL.64 [R1+0x378], R22 ;  /* 0x0003781601007387 */ /* 0x000fe40000100a00 */
[----:B------:R-:W0:Y:S02]  /*50470*/  LDSM.16.M88.4 R20, [R28+0x60000] ;  /* 0x060000001c14783b */ /* 0x000e240000000200 */
[----:B0-----:R-:W-:Y:S02]  /*50480*/  STL.64 [R1+0x2ab0], R22 ;  /* 0x002ab01601007387 */ /* 0x001fe40000100a00 */
        /* <DEDUP_REMOVED lines=9> */
[----:B------:R-:W0:Y:S04]  /*50520*/  S2R R2, SR_TID.X ;  /* 0x0000000000027919 */ /* 0x000e280000002100 */
        /* <DEDUP_REMOVED lines=9> */
[----:B------:R-:W2:Y:S01]  /*505c0*/  LDL.LU R15, [R1+0x1bc] ;  /* 0x0001bc00010f7983 */ /* 0x000ea20000300800 */
[C---:B0-----:R-:W-:Y:S01]  /*505d0*/  LOP3.LUT R29, R2.reuse, 0x7, RZ, 0xc0, !PT ;  /* 0x00000007021d7812 */ /* 0x041fe200078ec0ff */
[----:B------:R-:W-:Y:S01]  /*505e0*/  IMAD.SHL.U32 R19, R2, 0x2, RZ ;  /* 0x0000000202137824 */ /* 0x000fe200078e00ff */
[----:B------:R-:W-:-:S02]  /*505f0*/  SHF.L.U32 R16, R16, 0x4, RZ ;  /* 0x0000000410107819 */ /* 0x000fc400000006ff */
[----:B------:R-:W-:Y:S02]  /*50600*/  LOP3.LUT R2, R2, 0x1e0, RZ, 0xc0, !PT ;  /* 0x000001e002027812 */ /* 0x000fe400078ec0ff */
[----:B------:R-:W-:Y:S02]  /*50610*/  LOP3.LUT R16, R16, 0x30, R19, 0x78, !PT ;  /* 0x0000003010107812 */ /* 0x000fe400078e7813 */
[----:B------:R-:W-:-:S05]  /*50620*/  LEA R2, R29, R2, 0x2 ;  /* 0x000000021d027211 */ /* 0x000fca00078e10ff */
[----:B------:R-:W-:-:S05]  /*50630*/  IMAD.U32 R2, R2, 0x40, R16 ;  /* 0x0000004002027824 */ /* 0x000fca00078e0010 */
[----:B------:R-:W-:Y:S01]  /*50640*/  LOP3.LUT R2, R2, 0x40, RZ, 0x3c, !PT ;  /* 0x0000004002027812 */ /* 0x000fe200078e3cff */
[----:B--2---:R-:W-:Y:S01]  /*50650*/  STL.64 [R1+0x2af8], R14 ;  /* 0x002af80e01007387 */ /* 0x004fe20000100a00 */
[----:B------:R0:W-:Y:S03]  /*50660*/  STL.64 [R1+0x2af0], R12 ;  /* 0x002af00c01007387 */ /* 0x0001e60000100a00 */
[----:B0-----:R-:W2:Y:S01]  /*50670*/  LDL.LU R12, [R1+0x1f0] ;  /* 0x0001f000010c7983 */ /* 0x001ea20000300800 */
[----:B------:R-:W2:Y:S02]  /*50680*/  LDL.LU R13, [R1+0x1f4] ;  /* 0x0001f400010d7983 */ /* 0x000ea40000300800 */
[----:B------:R-:W2:Y:S02]  /*50690*/  LDL.LU R14, [R1+0x1f8] ;  /* 0x0001f800010e7983 */ /* 0x000ea40000300800 */
[----:B------:R-:W2:Y:S01]  /*506a0*/  LDL.LU R15, [R1+0x1fc] ;  /* 0x0001fc00010f7983 */ /* 0x000ea20000300800 */
[----:B----4-:R-:W-:Y:S01]  /*506b0*/  STL.64 [R1+0x2ad0], R22 ;  /* 0x002ad01601007387 */ /* 0x010fe20000100a00 */
[----:B------:R0:W-:Y:S02]  /*506c0*/  STL.64 [R1+0x2ac8], R20 ;  /* 0x002ac81401007387 */ /* 0x0001e40000100a00 */
[----:B0-----:R-:W-:Y:S01]  /*506d0*/  MOV R21, R17 ;  /* 0x0000001100157202 */ /* 0x001fe20000000f00 */
[----:B------:R-:W2:Y:S04]  /*506e0*/  LDL.LU R20, [R1+0x60] ;  /* 0x0000600001147983 */ /* 0x000ea80000300800 */
[----:B------:R-:W0:Y:S01]  /*506f0*/  LDSM.16.M88.4 R16, [R2+0x40000] ;  /* 0x040000000210783b */ /* 0x000e220000000200 */
[----:B---3--:R-:W-:Y:S01]  /*50700*/  IMAD.MOV.U32 R22, RZ, RZ, R9 ;  /* 0x000000ffff167224 */ /* 0x008fe200078e0009 */
[----:B------:R-:W-:-:S02]  /*50710*/  MOV R23, R8 ;  /* 0x0000000800177202 */ /* 0x000fc40000000f00 */
[----:B0-----:R-:W-:Y:S01]  /*50720*/  STL.64 [R1+0x40], R16 ;  /* 0x0000401001007387 */ /* 0x001fe20000100a00 */
[----:B------:R-:W-:Y:S02]  /*50730*/  IMAD.MOV.U32 R9, RZ, RZ, R16 ;  /* 0x000000ffff097224 */ /* 0x000fe400078e0010 */
[----:B------:R-:W-:Y:S01]  /*50740*/  STL.64 [R1+0x48], R18 ;  /* 0x0000481201007387 */ /* 0x000fe20000100a00 */
[----:B------:R-:W-:Y:S02]  /*50750*/  MOV R8, R17 ;  /* 0x0000001100087202 */ /* 0x000fe40000000f00 */
[----:B------:R-:W0:Y:S04]  /*50760*/  LDSM.16.M88.4 R16, [R2+0x48000] ;  /* 0x048000000210783b */ /* 0x000e280000000200 */
[----:B0-----:R-:W-:Y:S01]  /*50770*/  STL.64 [R1+0x30], R16 ;  /* 0x0000301001007387 */ /* 0x001fe20000100a00 */
[----:B------:R-:W-:-:S02]  /*50780*/  IMAD.MOV.U32 R0, RZ, RZ, R18 ;  /* 0x000000ffff007224 */ /* 0x000fc400078e0012 */
[----:B------:R-:W-:Y:S01]  /*50790*/  STL.64 [R1+0x38], R18 ;  /* 0x0000381201007387 */ /* 0x000fe20000100a00 */
[----:B------:R-:W-:Y:S02]  /*507a0*/  MOV R3, R19 ;  /* 0x0000001300037202 */ /* 0x000fe40000000f00 */
[----:B------:R-:W0:Y:S04]  /*507b0*/  LDSM.16.M88.4 R16, [R2+0x50000] ;  /* 0x050000000210783b */ /* 0x000e280000000200 */
[----:B0-----:R-:W-:Y:S01]  /*507c0*/  STL.64 [R1+0x20], R16 ;  /* 0x0000201001007387 */ /* 0x001fe20000100a00 */
[----:B------:R-:W-:Y:S02]  /*507d0*/  STL.64 [R1+0x28], R18 ;  /* 0x0000281201007387 */ /* 0x000fe40000100a00 */
[----:B------:R-:W0:Y:S02]  /*507e0*/  LDSM.16.M88.4 R16, [R2+0x58000] ;  /* 0x058000000210783b */ /* 0x000e240000000200 */
[----:B0-----:R-:W-:Y:S02]  /*507f0*/  STL.64 [R1+0x50], R16 ;  /* 0x0000501001007387 */ /* 0x001fe40000100a00 */
[----:B------:R0:W-:Y:S02]  /*50800*/  STL.64 [R1+0x58], R18 ;  /* 0x0000581201007387 */ /* 0x0001e40000100a00 */
[----:B0-----:R-:W3:Y:S01]  /*50810*/  LDL.LU.64 R18, [R1+0x2b08] ;  /* 0x002b080001127983 */ /* 0x001ee20000300a00 */
[----:B------:R-:W-:Y:S01]  /*50820*/  IMAD.MOV.U32 R29, RZ, RZ, R16 ;  /* 0x000000ffff1d7224 */ /* 0x000fe200078e0010 */
[----:B------:R-:W-:Y:S01]  /*50830*/  MOV R2, R17 ;  /* 0x0000001100027202 */ /* 0x000fe20000000f00 */
[C---:B--2---:R-:W-:Y:S08]  /*50840*/  HMMA.16816.F32 R12, R20.reuse, R6, R12 ;  /* 0x00000006140c723c */ /* 0x044ff0000000180c */
[----:B---3--:R-:W-:Y:S01]  /*50850*/  HMMA.16816.F32 R24, R20, R18, R24 ;  /* 0x000000121418723c */ /* 0x008fe20000001818 */
[----:B------:R0:W-:Y:S01]  /*50860*/  STL.64 [R1+0x2ad8], R18 ;  /* 0x002ad81201007387 */ /* 0x0001e20000100a00 */
[----:B------:R-:W2:Y:S11]  /*50870*/  LDL.LU R16, [R1+0x100] ;  /* 0x0001000001107983 */ /* 0x000eb60000300800 */
[----:B------:R-:W-:Y:S10]  /*50880*/  @!UPT UIADD3 URZ, URZ, URZ, URZ ;  /* 0x0000003f3f3ff290 */ /* 0x000ff4000fffe03f */
[----:B------:R-:W-:Y:S01]  /*50890*/  STL.64 [R1+0x350], R24 ;  /* 0x0003501801007387 */ /* 0x000fe20000100a00 */
[----:B------:R-:W-:Y:S02]  /*508a0*/  STL.64 [R1+0x358], R26 ;  /* 0x0003581a01007387 */ /* 0x000fe40000100a00 */
[----:B------:R-:W1:Y:S04]  /*508b0*/  LDSM.16.M88.4 R24, [R28+0x61000] ;  /* 0x061000001c18783b */ /* 0x000e680000000200 */
[----:B------:R-:W2:Y:S01]  /*508c0*/  LDL.LU R17, [R1+0x104] ;  /* 0x0001040001117983 */ /* 0x000ea20000300800 */
[----:B0-----:R-:W2:Y:S01]  /*508d0*/  LDL.LU R18, [R1+0x108] ;  /* 0x0001080001127983 */ /* 0x001ea20000300800 */
[----:B------:R-:W2:Y:S03]  /*508e0*/  LDL.LU R19, [R1+0x10c] ;  /* 0x00010c0001137983 */ /* 0x000ea60000300800 */
[----:B-1----:R0:W-:Y:S01]  /*508f0*/  STL.64 [R1+0x2a70], R26 ;  /* 0x002a701a01007387 */ /* 0x0021e20000100a00 */
[----:B------:R1:W-:Y:S02]  /*50900*/  STL.64 [R1+0x2a68], R24 ;  /* 0x002a681801007387 */ /* 0x0003e40000100a00 */
[----:B0-----:R-:W-:Y:S01]  /*50910*/  IMAD.MOV.U32 R26, RZ, RZ, R4 ;  /* 0x000000ffff1a7224 */ /* 0x001fe200078e0004 */
[----:B-1----:R-:W3:Y:S01]  /*50920*/  LDL.LU R24, [R1+0x10] ;  /* 0x0000100001187983 */ /* 0x002ee20000300800 */
[----:B------:R-:W3:Y:S02]  /*50930*/  LDL.LU R25, [R1+0x14] ;  /* 0x0000140001197983 */ /* 0x000ee40000300800 */
[----:B------:R-:W4:Y:S01]  /*50940*/  LDL.LU R4, [R1+0x2b04] ;  /* 0x002b040001047983 */ /* 0x000f220000300800 */
[----:B------:R-:W-:-:S02]  /*50950*/  MOV R27, R5 ;  /* 0x00000005001b7202 */ /* 0x000fc40000000f00 */
[----:B------:R-:W4:Y:S01]  /*50960*/  LDL.LU R5, [R1+0x2b00] ;  /* 0x002b000001057983 */ /* 0x000f220000300800 */
[----:B------:R-:W-:Y:S02]  /*50970*/  STL.64 [R1+0x320], R12 ;  /* 0x0003200c01007387 */ /* 0x000fe40000100a00 */
        /* <DEDUP_REMOVED lines=9> */
[----:B------:R-:W3:Y:S01]  /*50a10*/  LDL.LU.64 R12, [R1+0x2ae0] ;  /* 0x002ae000010c7983 */ /* 0x000ee20000300a00 */
[----:B--2---:R-:W-:Y:S02]  /*50a20*/  HMMA.16816.F32 R20, R20, R14, R16 ;  /* 0x0000000e1414723c */ /* 0x004fe40000001810 */
[----:B------:R-:W3:Y:S11]  /*50a30*/  LDL.LU.64 R18, [R1+0x2ad8] ;  /* 0x002ad80001127983 */ /* 0x000ef60000300a00 */
[----:B------:R-:W-:Y:S10]  /*50a40*/  @!UPT UIADD3 URZ, URZ, URZ, URZ ;  /* 0x0000003f3f3ff290 */ /* 0x000ff4000fffe03f */
[----:B------:R-:W-:Y:S01]  /*50a50*/  STL.64 [R1+0x2c0], R20 ;  /* 0x0002c01401007387 */ /* 0x000fe20000100a00 */
[----:B------:R0:W-:Y:S03]  /*50a60*/  STL.64 [R1+0x2c8], R22 ;  /* 0x0002c81601007387 */ /* 0x0001e60000100a00 */
[----:B0-----:R-:W3:Y:S01]  /*50a70*/  LDL.LU.64 R22, [R1+0x2ad0] ;  /* 0x002ad00001167983 */ /* 0x001ee20000300a00 */
[----:B------:R-:W3:Y:S02]  /*50a80*/  LDL.LU.64 R20, [R1+0x2ac8] ;  /* 0x002ac80001147983 */ /* 0x000ee40000300a00 */
[C---:B---3--:R-:W-:Y:S01]  /*50a90*/  HMMA.16816.F32 R16, R24.reuse, R18, R20 ;  /* 0x000000121810723c */ /* 0x048fe20000001814 */
        /* <DEDUP_REMOVED lines=20> */
[----:B0-----:R-:W4:Y:S04]  /*50be0*/  LDL.64 R4, [R1+0x20] ;  /* 0x0000200001047983 */ /* 0x001f280000100a00 */
[----:B----4-:R0:W-:Y:S04]  /*50bf0*/  STL.64 [R1+0x2a88], R4 ;  /* 0x002a880401007387 */ /* 0x0101e80000100a00 */
        /* <DEDUP_REMOVED lines=9> */
[----:B---3--:R-:W-:Y:S01]  /*50c90*/  HMMA.16816.F32 R4, R24, R14, R16 ;  /* 0x0000000e1804723c */ /* 0x008fe20000001810 */
[----:B------:R-:W3:Y:S11]  /*50ca0*/  LDL.LU R16, [R1+0x230] ;  /* 0x0002300001107983 */ /* 0x000ef60000300800 */
[----:B------:R-:W-:Y:S11]  /*50cb0*/  @!UPT UIADD3 URZ, URZ, URZ, URZ ;  /* 0x0000003f3f3ff290 */ /* 0x000ff6000fffe03f */
[----:B------:R-:W-:Y:S01]  /*50cc0*/  STL.64 [R1+0x210], R4 ;  /* 0x0002100401007387 */ /* 0x000fe20000100a00 */
[----:B------:R-:W-:Y:S02]  /*50cd0*/  STL.64 [R1+0x218], R6 ;  /* 0x0002180601007387 */ /* 0x000fe40000100a00 */
[----:B------:R-:W3:Y:S02]  /*50ce0*/  LDL.LU R17, [R1+0x234] ;  /* 0x0002340001117983 */ /* 0x000ee40000300800 */
[----:B------:R-:W4:Y:S01]  /*50cf0*/  LDL.LU R18, [R1+0x238] ;  /* 0x0002380001127983 */ /* 0x000f220000300800 */
[----:B------:R-:W4:Y:S01]  /*50d00*/  LDL.LU R19, [R1+0x23c] ;  /* 0x00023c0001137983 */ /* 0x000f220000300800 */
[----:B------:R-:W-:Y:S01]  /*50d10*/  IMAD.MOV.U32 R24, RZ, RZ, R29 ;  /* 0x000000ffff187224 */ /* 0x000fe200078e001d */
[----:B------:R-:W-:Y:S02]  /*50d20*/  MOV R25, R2 ;  /* 0x0000000200197202 */ /* 0x000fe40000000f00 */
[----:B----4-:R-:W-:Y:S01]  /*50d30*/  STL.64 [R1+0x2a38], R18 ;  /* 0x002a381201007387 */ /* 0x010fe20000100a00 */
[----:B---3--:R0:W-:Y:S03]  /*50d40*/  STL.64 [R1+0x2a30], R16 ;  /* 0x002a301001007387 */ /* 0x0081e60000100a00 */
        /* <DEDUP_REMOVED lines=8> */
[----:B------:R-:W2:Y:S01]  /*50dd0*/  LDL.LU R6, [R1+0xb8] ;  /* 0x0000b80001067983 */ /* 0x000ea20000300800 */
[----:B------:R-:W2:Y:S02]  /*50de0*/  LDL.LU R7, [R1+0xbc] ;  /* 0x0000bc0001077983 */ /* 0x000ea40000300800 */
[----:B------:R-:W-:Y:S01]  /*50df0*/  STL.64 [R1+0x2a80], R24 ;  /* 0x002a801801007387 */ /* 0x000fe20000100a00 */
        /* <DEDUP_REMOVED lines=11> */
[----:B---3--:R0:W-:Y:S02]  /*50eb0*/  STL.64 [R1+0x2a50], R16 ;  /* 0x002a501001007387 */ /* 0x0081e40000100a00 */
[----:B0-----:R-:W-:Y:S01]  /*50ec0*/  IMAD.MOV.U32 R16, RZ, RZ, R9 ;  /* 0x000000ffff107224 */ /* 0x001fe200078e0009 */
[----:B------:R-:W-:-:S02]  /*50ed0*/  MOV R17, R8 ;  /* 0x0000000800117202 */ /* 0x000fc40000000f00 */
[----:B------:R-:W0:Y:S04]  /*50ee0*/  LDSM.16.M88.4 R8, [R28+0x63000] ;  /* 0x063000001c08783b */ /* 0x000e280000000200 */
[----:B------:R-:W-:Y:S04]  /*50ef0*/  STL [R1+0x2a10], R13 ;  /* 0x002a100d01007387 */ /* 0x000fe80000100800 */
[----:B0-----:R-:W-:Y:S01]  /*50f00*/  STL.64 [R1+0x29e8], R10 ;  /* 0x0029e80a01007387 */ /* 0x001fe20000100a00 */
[----:B------:R0:W-:Y:S03]  /*50f10*/  STL.64 [R1+0x29e0], R8 ;  /* 0x0029e00801007387 */ /* 0x0001e60000100a00 */
[----:B0-----:R-:W2:Y:S01]  /*50f20*/  LDL.LU R8, [R1+0xc0] ;  /* 0x0000c00001087983 */ /* 0x001ea20000300800 */
[----:B------:R-:W2:Y:S02]  /*50f30*/  LDL.LU R9, [R1+0xc4] ;  /* 0x0000c40001097983 */ /* 0x000ea40000300800 */
[----:B------:R-:W2:Y:S02]  /*50f40*/  LDL.LU R10, [R1+0xc8] ;  /* 0x0000c800010a7983 */ /* 0x000ea40000300800 */
[----:B------:R-:W2:Y:S01]  /*50f50*/  LDL.LU R11, [R1+0xcc] ;  /* 0x0000cc00010b7983 */ /* 0x000ea20000300800 */
[----:B------:R0:W-:Y:S01]  /*50f60*/  STL.64 [R1+0x2a78], R16 ;  /* 0x002a781001007387 */ /* 0x0001e20000100a00 */
[----:B--2---:R-:W-:Y:S03]  /*50f70*/  HMMA.16816.F32 R8, R20, R16, R8 ;  /* 0x000000101408723c */ /* 0x004fe60000001808 */
[----:B0-----:R-:W2:Y:S11]  /*50f80*/  LDL.LU R16, [R1+0x70] ;  /* 0x0000700001107983 */ /* 0x001eb60000300800 */
[----:B------:R-:W-:Y:S09]  /*50f90*/  @!UPT UIADD3 URZ, URZ, URZ, URZ ;  /* 0x0000003f3f3ff290 */ /* 0x000ff2000fffe03f */
[----:B------:R0:W-:Y:S01]  /*50fa0*/  STL.64 [R1+0x200], R8 ;  /* 0x0002000801007387 */ /* 0x0001e20000100a00 */
[----:B------:R1:W-:Y:S02]  /*50fb0*/  STL.64 [R1+0x208], R10 ;  /* 0x0002080a01007387 */ /* 0x0003e40000100a00 */
[----:B------:R-:W2:Y:S02]  /*50fc0*/  LDL.LU R17, [R1+0x74] ;  /* 0x0000740001117983 */ /* 0x000ea40000300800 */
[----:B------:R-:W2:Y:S01]  /*50fd0*/  LDL.LU R18, [R1+0x78] ;  /* 0x0000780001127983 */ /* 0x000ea20000300800 */
[----:B------:R-:W2:Y:S04]  /*50fe0*/  LDL.LU R19, [R1+0x7c] ;  /* 0x00007c0001137983 */ /* 0x000ea80000300800 */
[----:B0-----:R-:W3:Y:S01]  /*50ff0*/  LDL.LU R8, [R1+0x2b0] ;  /* 0x0002b00001087983 */ /* 0x001ee20000300800 */
[----:B-1----:R-:W-:Y:S01]  /*51000*/  MOV R10, R29 ;  /* 0x0000001d000a7202 */ /* 0x002fe20000000f00 */
[----:B------:R-:W-:-:S02]  /*51010*/  IMAD.MOV.U32 R11, RZ, RZ, R12 ;  /* 0x000000ffff0b7224 */ /* 0x000fc400078e000c */
[----:B------:R-:W-:Y:S02]  /*51020*/  IMAD.MOV.U32 R9, RZ, RZ, R2 ;  /* 0x000000ffff097224 */ /* 0x000fe400078e0002 */
[----:B------:R-:W4:Y:S01]  /*51030*/  LDL.LU R2, [R1+0x2a98] ;  /* 0x002a980001027983 */ /* 0x000f220000300800 */
[----:B------:R-:W2:Y:S02]  /*51040*/  LDL.LU R29, [R1+0x2a94] ;  /* 0x002a9400011d7983 */ /* 0x000ea40000300800 */
[----:B------:R-:W2:Y:S02]  /*51050*/  LDL.LU R12, [R1+0x2a90] ;  /* 0x002a9000010c7983 */ /* 0x000ea40000300800 */
[----:B------:R-:W-:Y:S01]  /*51060*/  STL.64 [R1+0x29f8], R10 ;  /* 0x0029f80a01007387 */ /* 0x000fe20000100a00 */
[----:B---3--:R0:W-:Y:S04]  /*51070*/  STL.64 [R1+0x29f0], R8 ;  /* 0x0029f00801007387 */ /* 0x0081e80000100a00 */
[----:B0-----:R-:W3:Y:S02]  /*51080*/  LDL.64 R8, [R1+0x30] ;  /* 0x0000300001087983 */ /* 0x001ee40000100a00 */
[C---:B---3--:R-:W-:Y:S11]  /*51090*/  HMMA.16816.F32 R4, R20.reuse, R8, R4 ;  /* 0x000000081404723c */ /* 0x048ff60000001804 */
[----:B------:R-:W-:Y:S11]  /*510a0*/  @!UPT UIADD3 URZ, URZ, URZ, URZ ;  /* 0x0000003f3f3ff290 */ /* 0x000ff6000fffe03f */
[----:B------:R-:W-:Y:S01]  /*510b0*/  @!UPT UIADD3 URZ, URZ, URZ, URZ ;  /* 0x0000003f3f3ff290 */ /* 0x000fe2000fffe03f */
[----:B------:R0:W-:Y:S01]  /*510c0*/  STL.64 [R1+0x1f0], R4 ;  /* 0x0001f00401007387 */ /* 0x0001e20000100a00 */
[----:B------:R-:W-:Y:S03]  /*510d0*/  STL.64 [R1+0x1f8], R6 ;  /* 0x0001f80601007387 */ /* 0x000fe60000100a00 */
[----:B0-----:R-:W3:Y:S01]  /*510e0*/  LDL.LU.64 R4, [R1+0x2a88] ;  /* 0x002a880001047983 */ /* 0x001ee20000300a00 */
[----:B------:R0:W-:Y:S03]  /*510f0*/  STL.64 [R1+0x2a60], R8 ;  /* 0x002a600801007387 */ /* 0x0001e60000100a00 */
[----:B0-----:R-:W2:Y:S01]  /*51100*/  LDL.LU R8, [R1+0x90] ;  /* 0x0000900001087983 */ /* 0x001ea20000300800 */
[----:B------:R-:W2:Y:S02]  /*51110*/  LDL.LU R9, [R1+0x94] ;  /* 0x0000940001097983 */ /* 0x000ea40000300800 */
[----:B------:R-:W2:Y:S02]  /*51120*/  LDL.LU R10, [R1+0x98] ;  /* 0x00009800010a7983 */ /* 0x000ea40000300800 */
[----:B------:R-:W2:Y:S01]  /*51130*/  LDL.LU R11, [R1+0x9c] ;  /* 0x00009c00010b7983 */ /* 0x000ea20000300800 */
[----:B------:R-:W2:Y:S01]  /*51140*/  LDL.LU R13, [R1+0x264] ;  /* 0x00026400010d7983 */ /* 0x000ea20000300800 */
[C---:B---3--:R-:W-:Y:S11]  /*51150*/  HMMA.16816.F32 R24, R20.reuse, R4, R24 ;  /* 0x000000041418723c */ /* 0x048ff60000001818 */
[----:B------:R-:W-:Y:S11]  /*51160*/  @!UPT UIADD3 URZ, URZ, URZ, URZ ;  /* 0x0000003f3f3ff290 */ /* 0x000ff6000fffe03f */
[----:B------:R-:W-:Y:S01]  /*51170*/  @!UPT UIADD3 URZ, URZ, URZ, URZ ;  /* 0x0000003f3f3ff290 */ /* 0x000fe2000fffe03f */
[----:B------:R0:W-:Y:S01]  /*51180*/  STL.64 [R1+0x1e0], R24 ;  /* 0x0001e01801007387 */ /* 0x0001e20000100a00 */
[----:B------:R1:W-:Y:S03]  /*51190*/  STL.64 [R1+0x1e8], R26 ;  /* 0x0001e81a01007387 */ /* 0x0003e60000100a00 */
[----:B0-----:R-:W2:Y:S02]  /*511a0*/  LDL.LU.64 R24, [R1+0x2a80] ;  /* 0x002a800001187983 */ /* 0x001ea40000300a00 */
[----:B--2---:R-:W-:Y:S02]  /*511b0*/  HMMA.16816.F32 R20, R20, R24, R16 ;  /* 0x000000181414723c */ /* 0x004fe40000001810 */
[----:B------:R-:W2:Y:S01]  /*511c0*/  LDL.LU.64 R16, [R1+0x2a78] ;  /* 0x002a780001107983 */ /* 0x000ea20000300a00 */
[----:B-1----:R-:W2:Y:S02]  /*511d0*/  LDL.LU.64 R26, [R1+0x2a70] ;  /* 0x002a7000011a7983 */ /* 0x002ea40000300a00 */
[----:B------:R-:W2:Y:S11]  /*511e0*/  LDL.LU.64 R24, [R1+0x2a68] ;  /* 0x002a680001187983 */ /* 0x000eb60000300a00 */
[----:B------:R-:W-:Y:S07]  /*511f0*/  @!UPT UIADD3 URZ, URZ, URZ, URZ ;  /* 0x0000003f3f3ff290 */ /* 0x000fee000fffe03f */
[----:B------:R-:W-:Y:S01]  /*51200*/  STL.64 [R1+0x180], R20 ;  /* 0x0001801401007387 */ /* 0x000fe20000100a00 */
[----:B------:R-:W-:Y:S02]  /*51210*/  STL.64 [R1+0x188], R22 ;  /* 0x0001881601007387 */ /* 0x000fe40000100a00 */
[----:B------:R-:W0:Y:S02]  /*51220*/  LDSM.16.M88.4 R20, [R28+0x64000] ;  /* 0x064000001c14783b */ /* 0x000e240000000200 */
[----:B0-----:R-:W-:Y:S02]  /*51230*/  STL.64 [R1+0x29b8], R22 ;  /* 0x0029b81601007387 */ /* 0x001fe40000100a00 */
[----:B------:R0:W-:Y:S02]  /*51240*/  STL.64 [R1+0x29b0], R20 ;  /* 0x0029b01401007387 */ /* 0x0001e40000100a00 */
[----:B0-----:R-:W3:Y:S01]  /*51250*/  LDL.64 R20, [R1+0x50] ;  /* 0x0000500001147983 */ /* 0x001ee20000100a00 */
[C---:B--2---:R-:W-:Y:S03]  /*51260*/  HMMA.16816.F32 R16, R24.reuse, R16, R8 ;  /* 0x000000101810723c */ /* 0x044fe60000001808 */
[----:B------:R-:W2:Y:S11]  /*51270*/  LDL.LU.64 R8, [R1+0x2a60] ;  /* 0x002a600001087983 */ /* 0x000eb60000300a00 */
[----:B------:R-:W-:Y:S09]  /*51280*/  @!UPT UIADD3 URZ, URZ, URZ, URZ ;  /* 0x0000003f3f3ff290 */ /* 0x000ff2000fffe03f */
[----:B------:R-:W-:Y:S01]  /*51290*/  STL.64 [R1+0x170], R16 ;  /* 0x0001701001007387 */ /* 0x000fe20000100a00 */
[----:B------:R0:W-:Y:S03]  /*512a0*/  STL.64 [R1+0x178], R18 ;  /* 0x0001781201007387 */ /* 0x0001e60000100a00 */
[----:B0-----:R-:W2:Y:S01]  /*512b0*/  LDL.LU.64 R18, [R1+0x2a58] ;  /* 0x002a580001127983 */ /* 0x001ea20000300a00 */
[----:B------:R-:W2:Y:S01]  /*512c0*/  LDL.LU.64 R16, [R1+0x2a50] ;  /* 0x002a500001107983 */ /* 0x000ea20000300a00 */
[----:B------:R-:W-:Y:S01]  /*512d0*/  MOV R14, R29 ;  /* 0x0000001d000e7202 */ /* 0x000fe20000000f00 */
[----:B----4-:R-:W-:Y:S01]  /*512e0*/  IMAD.MOV.U32 R15, RZ, RZ, R2 ;  /* 0x000000ffff0f7224 */ /* 0x010fe200078e0002 */
[C---:B--2---:R-:W-:Y:S11]  /*512f0*/  HMMA.16816.F32 R16, R24.reuse, R8, R16 ;  /* 0x000000081810723c */ /* 0x044ff60000001810 */
[----:B------:R-:W-:Y:S11]  /*51300*/  @!UPT UIADD3 URZ, URZ, URZ, URZ ;  /* 0x0000003f3f3ff290 */ /* 0x000ff6000fffe03f */
[----:B------:R-:W-:Y:S01]  /*51310*/  @!UPT UIADD3 URZ, URZ, URZ, URZ ;  /* 0x0000003f3f3ff290 */ /* 0x000fe2000fffe03f */
[----:B------:R0:W-:Y:S01]  /*51320*/  STL.64 [R1+0x160], R16 ;  /* 0x0001601001007387 */ /* 0x0001e20000100a00 */
[----:B------:R-:W-:Y:S01]  /*51330*/  MOV R29, R18 ;  /* 0x00000012001d7202 */ /* 0x000fe20000000f00 */
[----:B------:R-:W-:Y:S02]  /*51340*/  IMAD.MOV.U32 R2, RZ, RZ, R19 ;  /* 0x000000ffff027224 */ /* 0x000fe400078e0013 */
[----:B------:R-:W2:Y:S04]  /*51350*/  LDL.LU.64 R18, [R1+0x2a48] ;  /* 0x002a480001127983 */ /* 0x000ea80000300a00 */
[----:B0-----:R-:W2:Y:S01]  /*51360*/  LDL.LU.64 R16, [R1+0x2a40] ;  /* 0x002a400001107983 */ /* 0x001ea20000300a00 */
[----:B------:R0:W-:Y:S03]  /*51370*/  STL.64 [R1+0x2a08], R8 ;  /* 0x002a080801007387 */ /* 0x0001e60000100a00 */
[----:B0-----:R-:W4:Y:S01]  /*51380*/  LDL.64 R8, [R1+0x40] ;  /* 0x0000400001087983 */ /* 0x001f220000100a00 */
[----:B------:R-:W-:Y:S02]  /*51390*/  STL [R1+0x27e8], R2 ;  /* 0x0027e80201007387 */ /* 0x000fe40000100800 */
[----:B------:R-:W-:Y:S01]  /*513a0*/  STL [R1+0x2790], R29 ;  /* 0x0027901d01007387 */ /* 0x000fe20000100800 */
[C---:B--2---:R-:W-:Y:S11]  /*513b0*/  HMMA.16816.F32 R16, R24.reuse, R4, R16 ;  /* 0x000000041810723c */ /* 0x044ff60000001810 */
[----:B------:R-:W-:Y:S11]  /*513c0*/  @!UPT UIADD3 URZ, URZ, URZ, URZ ;  /* 0x0000003f3f3ff290 */ /* 0x000ff6000fffe03f */
[----:B------:R-:W-:Y:S01]  /*513d0*/  @!UPT UIADD3 URZ, URZ, URZ, URZ ;  /* 0x0000003f3f3ff290 */ /* 0x000fe2000fffe03f */
[----:B------:R-:W-:Y:S01]  /*513e0*/  STL.64 [R1+0x150], R16 ;  /* 0x0001501001007387 */ /* 0x000fe20000100a00 */
[----:B------:R0:W-:Y:S03]  /*513f0*/  STL.64 [R1+0x158], R18 ;  /* 0x0001581201007387 */ /* 0x0001e60000100a00 */
[----:B0-----:R-:W3:Y:S01]  /*51400*/  LDL.LU.64 R18, [R1+0x2a38] ;  /* 0x002a380001127983 */ /* 0x001ee20000300a00 */
[----:B------:R-:W3:Y:S01]  /*51410*/  LDL.LU.64 R16, [R1+0x2a30] ;  /* 0x002a300001107983 */ /* 0x000ee20000300a00 */
[----:B------:R-:W-:Y:S01]  /*51420*/  MOV R10, R4 ;  /* 0x00000004000a7202 */ /* 0x000fe20000000f00 */
[----:B------:R-:W-:Y:S02]  /*51430*/  IMAD.MOV.U32 R2, RZ, RZ, R5 ;  /* 0x000000ffff027224 */ /* 0x000fe400078e0005 */
[----:B------:R-:W2:Y:S01]  /*51440*/  LDL.LU.64 R4, [R1+0x2a28] ;  /* 0x002a280001047983 */ /* 0x000ea20000300a00 */
[----:B---3--:R-:W-:Y:S03]  /*51450*/  HMMA.16816.F32 R24, R24, R20, R16 ;  /* 0x000000141818723c */ /* 0x008fe60000001810 */
[----:B------:R-:W4:Y:S01]  /*51460*/  LDL.LU.64 R18, [R1+0x2a20] ;  /* 0x002a200001127983 */ /* 0x000f220000300a00 */
[----:B------:R-:W4:Y:S02]  /*51470*/  LDL.LU.64 R16, [R1+0x2a18] ;  /* 0x002a180001107983 */ /* 0x000f240000300a00 */
[----:B------:R0:W-:Y:S02]  /*51480*/  STL.64 [R1+0x2a00], R20 ;  /* 0x002a001401007387 */ /* 0x0001e40000100a00 */
[----:B0-----:R-:W3:Y:S11]  /*51490*/  LDL.LU R20, [R1+0x270] ;  /* 0x0002700001147983 */ /* 0x001ef60000300800 */
[----:B------:R-:W-:Y:S04]  /*514a0*/  @!UPT UIADD3 URZ, URZ, URZ, URZ ;  /* 0x0000003f3f3ff290 */ /* 0x000fe8000fffe03f */
[----:B------:R0:W-:Y:S01]  /*514b0*/  STL.64 [R1+0x80], R24 ;  /* 0x0000801801007387 */ /* 0x0001e20000100a00 */
[----:B------:R2:W-:Y:S02]  /*514c0*/  STL.64 [R1+0x88], R26 ;  /* 0x0000881a01007387 */ /* 0x0005e40000100a00 */
[----:B------:R-:W3:Y:S02]  /*514d0*/  LDL.LU R21, [R1+0x274] ;  /* 0x0002740001157983 */ /* 0x000ee40000300800 */
[----:B------:R-:W3:Y:S01]  /*514e0*/  LDL.LU R22, [R1+0x278] ;  /* 0x0002780001167983 */ /* 0x000ee20000300800 */
[----:B------:R-:W3:Y:S04]  /*514f0*/  LDL.LU R23, [R1+0x27c] ;  /* 0x00027c0001177983 */ /* 0x000ee80000300800 */
[----:B0-----:R-:W3:Y:S01]  /*51500*/  LDL.LU R24, [R1+0x2a0] ;  /* 0x0002a00001187983 */ /* 0x001ee20000300800 */
[----:B--2---:R-:W-:Y:S01]  /*51510*/  MOV R26, R5 ;  /* 0x00000005001a7202 */ /* 0x004fe20000000f00 */
[----:B------:R-:W-:-:S02]  /*51520*/  IMAD.MOV.U32 R27, RZ, RZ, R4 ;  /* 0x000000ffff1b7224 */ /* 0x000fc400078e0004 */
[----:B------:R-:W2:Y:S01]  /*51530*/  LDL.LU R25, [R1+0x2a4] ;  /* 0x0002a40001197983 */ /* 0x000ea20000300800 */
[----:B------:R-:W0:Y:S04]  /*51540*/  LDSM.16.M88.4 R4, [R28+0x65000] ;  /* 0x065000001c04783b */ /* 0x000e280000000200 */
[----:B0-----:R-:W-:Y:S01]  /*51550*/  STL.64 [R1+0x2978], R6 ;  /* 0x0029780601007387 */ /* 0x001fe20000100a00 */
[----:B------:R-:W-:Y:S01]  /*51560*/  STL.64 [R1+0x2970], R4 ;  /* 0x0029700401007387 */ /* 0x000fe20000100a00 */
[C---:B----4-:R-:W-:Y:S11]  /*51570*/  HMMA.16816.F32 R12, R16.reuse, R8, R12 ;  /* 0x00000008100c723c */ /* 0x050ff6000000180c */
[----:B------:R-:W-:Y:S11]  /*51580*/  @!UPT UIADD3 URZ, URZ, URZ, URZ ;  /* 0x0000003f3f3ff290 */ /* 0x000ff6000fffe03f */
[----:B------:R-:W-:Y:S01]  /*51590*/  @!UPT UIADD3 URZ, URZ, URZ, URZ ;  /* 0x0000003f3f3ff290 */ /* 0x000fe2000fffe03f */
[----:B------:R0:W-:Y:S01]  /*515a0*/  STL.64 [R1+0x140], R12 ;  /* 0x0001400c01007387 */ /* 0x0001e20000100a00 */
[----:B------:R1:W-:Y:S03]  /*515b0*/  STL.64 [R1+0x148], R14 ;  /* 0x0001480e01007387 */ /* 0x0003e60000100a00 */
[----:B0-----:R-:W4:Y:S01]  /*515c0*/  LDL.LU R13, [R1+0x2a10] ;  /* 0x002a1000010d7983 */ /* 0x001f220000300800 */
[----:B-1----:R-:W-:Y:S01]  /*515d0*/  MOV R15, R8 ;  /* 0x00000008000f7202 */ /* 0x002fe20000000f00 */
[----:B------:R-:W-:Y:S02]  /*515e0*/  IMAD.MOV.U32 R14, RZ, RZ, R9 ;  /* 0x000000ffff0e7224 */ /* 0x000fe400078e0009 */
[----:B------:R-:W3:Y:S01]  /*515f0*/  LDL.LU.64 R8, [R1+0x2a08] ;  /* 0x002a080001087983 */ /* 0x000ee20000300a00 */
[----:B------:R-:W-:Y:S01]  /*51600*/  MOV R4, R10 ;  /* 0x0000000a00047202 */ /* 0x000fe20000000f00 */
[----:B------:R-:W-:Y:S01]  /*51610*/  IMAD.MOV.U32 R5, RZ, RZ, R2 ;  /* 0x000000ffff057224 */ /* 0x000fe200078e0002 */
[C---:B---3--:R-:W-:Y:S01]  /*51620*/  HMMA.16816.F32 R20, R16.reuse, R8, R20 ;  /* 0x000000081014723c */ /* 0x048fe20000001814 */
[----:B------:R-:W-:Y:S01]  /*51630*/  MOV R12, R8 ;  /* 0x00000008000c7202 */ /* 0x000fe20000000f00 */
[----:B------:R-:W-:Y:S11]  /*51640*/  IMAD.MOV.U32 R2, RZ, RZ, R9 ;  /* 0x000000ffff027224 */ /* 0x000ff600078e0009 */
[----:B------:R-:W-:Y:S10]  /*51650*/  @!UPT UIADD3 URZ, URZ, URZ, URZ ;  /* 0x0000003f3f3ff290 */ /* 0x000ff4000fffe03f */
[----:B------:R0:W-:Y:S01]  /*51660*/  STL.64 [R1+0x130], R20 ;  /* 0x0001301401007387 */ /* 0x0001e20000100a00 */
[----:B------:R-:W-:Y:S03]  /*51670*/  STL.64 [R1+0x138], R22 ;  /* 0x0001381601007387 */ /* 0x000fe60000100a00 */
[----:B0-----:R-:W2:Y:S01]  /*51680*/  LDL.LU.64 R20, [R1+0x2a00] ;  /* 0x002a000001147983 */ /* 0x001ea20000300a00 */
[----:B------:R-:W3:Y:S02]  /*51690*/  LDL.LU.64 R10, [R1+0x29f8] ;  /* 0x0029f800010a7983 */ /* 0x000ee40000300a00 */
        /* <DEDUP_REMOVED lines=8> */
[----:B------:R0:W-:Y:S02]  /*51720*/  STL.64 [R1+0x29c0], R4 ;  /* 0x0029c00401007387 */ /* 0x0001e40000100a00 */
[----:B0-----:R-:W3:Y:S01]  /*51730*/  LDL.LU R4, [R1+0x2e0] ;  /* 0x0002e00001047983 */ /* 0x001ee20000300800 */
[----:B------:R-:W3:Y:S02]  /*51740*/  LDL.LU R5, [R1+0x2e4] ;  /* 0x0002e40001057983 */ /* 0x000ee40000300800 */
[----:B------:R-:W3:Y:S02]  /*51750*/  LDL.LU R6, [R1+0x2e8] ;  /* 0x0002e80001067983 */ /* 0x000ee40000300800 */
[----:B------:R-:W3:Y:S01]  /*51760*/  LDL.LU R7, [R1+0x2ec] ;  /* 0x0002ec0001077983 */ /* 0x000ee20000300800 */
[----:B--2---:R-:W-:Y:S01]  /*51770*/  HMMA.16816.F32 R16, R16, R20, R24 ;  /* 0x000000141010723c */ /* 0x004fe20000001818 */
[----:B---3--:R-:W-:Y:S01]  /*51780*/  STL.64 [R1+0x29d0], R6 ;  /* 0x0029d00601007387 */ /* 0x008fe20000100a00 */
[----:B------:R-:W-:Y:S02]  /*51790*/  STL.64 [R1+0x29c8], R4 ;  /* 0x0029c80401007387 */ /* 0x000fe40000100a00 */
[----:B------:R0:W-:Y:S02]  /*517a0*/  STL.64 [R1+0x29d8], R20 ;  /* 0x0029d81401007387 */ /* 0x0001e40000100a00 */
[----:B0-----:R-:W2:Y:S11]  /*517b0*/  LDL.LU R20, [R1+0x2d0] ;  /* 0x0002d00001147983 */ /* 0x001eb60000300800 */
[----:B------:R-:W-:Y:S06]  /*517c0*/  @!UPT UIADD3 URZ, URZ, URZ, URZ ;  /* 0x0000003f3f3ff290 */ /* 0x000fec000fffe03f */
[----:B------:R0:W-:Y:S02]  /*517d0*/  STL.64 [R1+0x70], R16 ;  /* 0x0000701001007387 */ /* 0x0001e40000100a00 */
[----:B------:R1:W-:Y:S02]  /*517e0*/  STL.64 [R1+0x78], R18 ;  /* 0x0000781201007387 */ /* 0x0003e40000100a00 */
[----:B------:R-:W2:Y:S01]  /*517f0*/  LDL.LU R21, [R1+0x2d4] ;  /* 0x0002d40001157983 */ /* 0x000ea20000300800 */
[----:B------:R-:W2:Y:S01]  /*51800*/  LDL.LU R22, [R1+0x2d8] ;  /* 0x0002d80001167983 */ /* 0x000ea20000300800 */
[----:B------:R-:W2:Y:S03]  /*51810*/  LDL.LU R23, [R1+0x2dc] ;  /* 0x0002dc0001177983 */ /* 0x000ea60000300800 */
[----:B0-----:R-:W3:Y:S01]  /*51820*/  LDL.LU R16, [R1+0x2f0] ;  /* 0x0002f00001107983 */ /* 0x001ee20000300800 */
[----:B------:R-:W3:Y:S02]  /*51830*/  LDL.LU R17, [R1+0x2f4] ;  /* 0x0002f40001117983 */ /* 0x000ee40000300800 */
[----:B-1----:R-:W3:Y:S02]  /*51840*/  LDL.LU R18, [R1+0x2f8] ;  /* 0x0002f80001127983 */ /* 0x002ee40000300800 */
[----:B------:R-:W3:Y:S01]  /*51850*/  LDL.LU R19, [R1+0x2fc] ;  /* 0x0002fc0001137983 */ /* 0x000ee20000300800 */
[----:B------:R-:W2:Y:S01]  /*51860*/  LDL.LU R24, [R1+0x490] ;  /* 0x0004900001187983 */ /* 0x000ea20000300800 */
[----:B------:R-:W2:Y:S02]  /*51870*/  LDL.LU R25, [R1+0x494] ;  /* 0x0004940001197983 */ /* 0x000ea40000300800 */
[----:B------:R-:W2:Y:S01]  /*51880*/  LDL.LU R26, [R1+0x498] ;  /* 0x00049800011a7983 */ /* 0x000ea20000300800 */
[----:B----4-:R-:W-:-:S02]  /*51890*/  MOV R27, R13 ;  /* 0x0000000d001b7202 */ /* 0x010fc40000000f00 */
[----:B------:R-:W-:Y:S01]  /*518a0*/  MOV R4, R15 ;  /* 0x0000000f00047202 */ /* 0x000fe20000000f00 */
[----:B------:R-:W-:Y:S02]  /*518b0*/  IMAD.MOV.U32 R5, RZ, RZ, R14 ;  /* 0x000000ffff057224 */ /* 0x000fe400078e000e */
[----:B--2---:R-:W-:Y:S01]  /*518c0*/  STL.64 [R1+0x28d0], R26 ;  /* 0x0028d01a01007387 */ /* 0x004fe20000100a00 */
[----:B------:R0:W-:Y:S02]  /*518d0*/  STL.64 [R1+0x28c8], R24 ;  /* 0x0028c81801007387 */ /* 0x0001e40000100a00 */
[----:B0-----:R-:W-:Y:S02]  /*518e0*/  IMAD.MOV.U32 R24, RZ, RZ, R12 ;  /* 0x000000ffff187224 */ /* 0x001fe400078e000c */
[----:B------:R-:W0:Y:S01]  /*518f0*/  LDSM.16.M88.4 R12, [R28+0x66000] ;  /* 0x066000001c0c783b */ /* 0x000e220000000200 */
[----:B------:R-:W-:Y:S03]  /*51900*/  HMMA.16816.F32 R4, R8, R4, R20 ;  /* 0x000000040804723c */ /* 0x000fe60000001814 */
[----:B0-----:R-:W-:Y:S01]  /*51910*/  STL.64 [R1+0x2948], R14 ;  /* 0x0029480e01007387 */ /* 0x001fe20000100a00 */
[----:B------:R0:W-:Y:S03]  /*51920*/  STL.64 [R1+0x2940], R12 ;  /* 0x0029400c01007387 */ /* 0x0001e60000100a00 */
[----:B0-----:R-:W2:Y:S01]  /*51930*/  LDL.LU R12, [R1+0x300] ;  /* 0x00030000010c7983 */ /* 0x001ea20000300800 */
[----:B------:R-:W2:Y:S02]  /*51940*/  LDL.LU R13, [R1+0x304] ;  /* 0x00030400010d7983 */ /* 0x000ea40000300800 */
[----:B------:R-:W2:Y:S02]  /*51950*/  LDL.LU R14, [R1+0x308] ;  /* 0x00030800010e7983 */ /* 0x000ea40000300800 */
[----:B------:R-:W2:Y:S01]  /*51960*/  LDL.LU R15, [R1+0x30c] ;  /* 0x00030c00010f7983 */ /* 0x000ea20000300800 */
[----:B------:R-:W4:Y:S10]  /*51970*/  LDL.LU.64 R20, [R1+0x29d8] ;  /* 0x0029d80001147983 */ /* 0x000f340000300a00 */
[----:B------:R-:W-:Y:S02]  /*51980*/  STL.64 [R1+0x110], R4 ;  /* 0x0001100401007387 */ /* 0x000fe40000100a00 */
[----:B------:R0:W-:Y:S02]  /*51990*/  STL.64 [R1+0x118], R6 ;  /* 0x0001180601007387 */ /* 0x0001e40000100a00 */
[----:B0-----:R-:W2:Y:S01]  /*519a0*/  LDL.LU.64 R6, [R1+0x29d0] ;  /* 0x0029d00001067983 */ /* 0x001ea20000300a00 */
[----:B------:R-:W2:Y:S01]  /*519b0*/  LDL.LU.64 R4, [R1+0x29c8] ;  /* 0x0029c80001047983 */ /* 0x000ea20000300a00 */
[----:B------:R-:W-:-:S07]  /*519c0*/  MOV R25, R2 ;  /* 0x0000000200197202 */ /* 0x000fce0000000f00 */
[C---:B--2---:R-:W-:Y:S11]  /*519d0*/  HMMA.16816.F32 R4, R8.reuse, R24, R4 ;  /* 0x000000180804723c */ /* 0x044ff60000001804 */
[----:B------:R-:W-:Y:S11]  /*519e0*/  @!UPT UIADD3 URZ, URZ, URZ, URZ ;  /* 0x0000003f3f3ff290 */ /* 0x000ff6000fffe03f */
[----:B------:R-:W-:Y:S01]  /*519f0*/  @!UPT UIADD3 URZ, URZ, URZ, URZ ;  /* 0x0000003f3f3ff290 */ /* 0x000fe2000fffe03f */
[----:B------:R0:W-:Y:S01]  /*51a00*/  STL.64 [R1+0x100], R4 ;  /* 0x0001000401007387 */ /* 0x0001e20000100a00 */
[----:B------:R-:W-:Y:S03]  /*51a10*/  STL.64 [R1+0x108], R6 ;  /* 0x0001080601007387 */ /* 0x000fe60000100a00 */
[----:B0-----:R-:W2:Y:S01]  /*51a20*/  LDL.LU.64 R4, [R1+0x29c0] ;  /* 0x0029c00001047983 */ /* 0x001ea20000300a00 */
[----:B------:R-:W-:Y:S02]  /*51a30*/  STL.64 [R1+0x2998], R24 ;  /* 0x0029981801007387 */ /* 0x000fe40000100a00 */
[----:B----4-:R-:W-:Y:S01]  /*51a40*/  IMAD.MOV.U32 R26, RZ, RZ, R20 ;  /* 0x000000ffff1a7224 */ /* 0x010fe200078e0014 */
[----:B------:R-:W-:Y:S01]  /*51a50*/  MOV R2, R21 ;  /* 0x0000001500027202 */ /* 0x000fe20000000f00 */
[C---:B--2---:R-:W-:Y:S01]  /*51a60*/  HMMA.16816.F32 R12, R8.reuse, R4, R12 ;  /* 0x00000004080c723c */ /* 0x044fe2000000180c */
[----:B------:R3:W-:Y:S07]  /*51a70*/  STL.64 [R1+0x2990], R4 ;  /* 0x0029900401007387 */ /* 0x0007ee0000100a00 */
[----:B---3--:R-:W-:Y:S01]  /*51a80*/  HMMA.16816.F32 R4, R8, R20, R16 ;  /* 0x000000140804723c */ /* 0x008fe20000001810 */
[----:B------:R-:W0:Y:S11]  /*51a90*/  LDSM.16.M88.4 R16, [R28+0x67000] ;  /* 0x067000001c10783b */ /* 0x000e360000000200 */
[----:B------:R-:W-:Y:S03]  /*51aa0*/  @!UPT UIADD3 URZ, URZ, URZ, URZ ;  /* 0x0000003f3f3ff290 */ /* 0x000fe6000fffe03f */
[----:B------:R-:W-:Y:S01]  /*51ab0*/  STL.64 [R1+0xf0], R12 ;  /* 0x0000f00c01007387 */ /* 0x000fe20000100a00 */
[----:B------:R-:W-:Y:S07]  /*51ac0*/  STL.64 [R1+0xf8], R14 ;  /* 0x0000f80e01007387 */ /* 0x000fee0000100a00 */
[----:B------:R1:W-:Y:S01]  /*51ad0*/  STL.64 [R1+0x60], R4 ;  /* 0x0000600401007387 */ /* 0x0003e20000100a00 */
[----:B------:R2:W-:Y:S02]  /*51ae0*/  STL.64 [R1+0x68], R6 ;  /* 0x0000680601007387 */ /* 0x0005e40000100a00 */
[----:B------:R-:W3:Y:S02]  /*51af0*/  LDL.LU.64 R22, [R1+0x29b8] ;  /* 0x0029b80001167983 */ /* 0x000ee40000300a00 */
[----:B------:R-:W3:Y:S01]  /*51b00*/  LDL.LU.64 R20, [R1+0x29b0] ;  /* 0x0029b00001147983 */ /* 0x000ee20000300a00 */
[----:B------:R-:W4:Y:S01]  /*51b10*/  LDL.LU R8, [R1+0x360] ;  /* 0x0003600001087983 */ /* 0x000f220000300800 */
[----:B------:R-:W4:Y:S02]  /*51b20*/  LDL.LU R9, [R1+0x364] ;  /* 0x0003640001097983 */ /* 0x000f240000300800 */
[----:B------:R-:W3:Y:S02]  /*51b30*/  LDL.LU R10, [R1+0x368] ;  /* 0x00036800010a7983 */ /* 0x000ee40000300800 */
[----:B------:R-:W3:Y:S01]  /*51b40*/  LDL.LU R11, [R1+0x36c] ;  /* 0x00036c00010b7983 */ /* 0x000ee20000300800 */
[----:B------:R-:W3:Y:S04]  /*51b50*/  LDL.64 R24, [R1+0x40] ;  /* 0x0000400001187983 */ /* 0x000ee80000100a00 */
[----:B-1----:R-:W3:Y:S01]  /*51b60*/  LDL.LU R4, [R1+0x340] ;  /* 0x0003400001047983 */ /* 0x002ee20000300800 */
[----:B------:R-:W3:Y:S02]  /*51b70*/  LDL.LU R5, [R1+0x344] ;  /* 0x0003440001057983 */ /* 0x000ee40000300800 */
[----:B--2---:R-:W2:Y:S02]  /*51b80*/  LDL.LU R6, [R1+0x348] ;  /* 0x0003480001067983 */ /* 0x004ea40000300800 */
[----:B------:R-:W2:Y:S02]  /*51b90*/  LDL.LU R7, [R1+0x34c] ;  /* 0x00034c0001077983 */ /* 0x000ea40000300800 */
[----:B--2---:R-:W-:Y:S01]  /*51ba0*/  STL.64 [R1+0x29a8], R6 ;  /* 0x0029a80601007387 */ /* 0x004fe20000100a00 */
[----:B---3--:R1:W-:Y:S03]  /*51bb0*/  STL.64 [R1+0x29a0], R4 ;  /* 0x0029a00401007387 */ /* 0x0083e60000100a00 */
[----:B-1----:R-:W2:Y:S01]  /*51bc0*/  LDL.LU R4, [R1+0x330] ;  /* 0x0003300001047983 */ /* 0x002ea20000300800 */
[----:B------:R-:W2:Y:S02]  /*51bd0*/  LDL.LU R5, [R1+0x334] ;  /* 0x0003340001057983 */ /* 0x000ea40000300800 */
[----:B------:R-:W2:Y:S02]  /*51be0*/  LDL.LU R6, [R1+0x338] ;  /* 0x0003380001067983 */ /* 0x000ea40000300800 */
[----:B------:R-:W2:Y:S01]  /*51bf0*/  LDL.LU R7, [R1+0x33c] ;  /* 0x00033c0001077983 */ /* 0x000ea20000300800 */
[----:B------:R-:W-:Y:S01]  /*51c00*/  STL.64 [R1+0x2988], R10 ;  /* 0x0029880a01007387 */ /* 0x000fe20000100a00 */
[----:B----4-:R1:W-:Y:S03]  /*51c10*/  STL.64 [R1+0x2980], R8 ;  /* 0x0029800801007387 */ /* 0x0103e60000100a00 */
[----:B-1----:R-:W3:Y:S01]  /*51c20*/  LDL.LU R8, [R1+0x380] ;  /* 0x0003800001087983 */ /* 0x002ee20000300800 */
[----:B------:R-:W3:Y:S02]  /*51c30*/  LDL.LU R9, [R1+0x384] ;  /* 0x0003840001097983 */ /* 0x000ee40000300800 */
        /* <DEDUP_REMOVED lines=11> */
[----:B------:R-:W4:Y:S01]  /*51cf0*/  LDL.LU R15, [R1+0x40c] ;  /* 0x00040c00010f7983 */ /* 0x000f220000300800 */
[C---:B------:R-:W-:Y:S01]  /*51d00*/  HMMA.16816.F32 R4, R20.reuse, R24, R4 ;  /* 0x000000181404723c */ /* 0x040fe20000001804 */
[----:B----4-:R-:W-:Y:S01]  /*51d10*/  STL.64 [R1+0x2968], R14 ;  /* 0x0029680e01007387 */ /* 0x010fe20000100a00 */
[----:B--2---:R1:W-:Y:S03]  /*51d20*/  STL.64 [R1+0x2960], R12 ;  /* 0x0029600c01007387 */ /* 0x0043e60000100a00 */
[----:B-1----:R-:W2:Y:S01]  /*51d30*/  LDL.LU R12, [R1+0x3f0] ;  /* 0x0003f000010c7983 */ /* 0x002ea20000300800 */
[----:B------:R-:W2:Y:S02]  /*51d40*/  LDL.LU R13, [R1+0x3f4] ;  /* 0x0003f400010d7983 */ /* 0x000ea40000300800 */
[----:B------:R-:W2:Y:S02]  /*51d50*/  LDL.LU R14, [R1+0x3f8] ;  /* 0x0003f800010e7983 */ /* 0x000ea40000300800 */
[----:B------:R-:W2:Y:S01]  /*51d60*/  LDL.LU R15, [R1+0x3fc] ;  /* 0x0003fc00010f7983 */ /* 0x000ea20000300800 */
[----:B0-----:R0:W-:Y:S01]  /*51d70*/  STL.64 [R1+0x2910], R18 ;  /* 0x0029101201007387 */ /* 0x0011e20000100a00 */
[----:B------:R1:W-:Y:S11]  /*51d80*/  STL.64 [R1+0x2908], R16 ;  /* 0x0029081001007387 */ /* 0x0003f60000100a00 */
[----:B------:R-:W-:Y:S02]  /*51d90*/  STL.64 [R1+0xe0], R4 ;  /* 0x0000e00401007387 */ /* 0x000fe40000100a00 */
[----:B------:R4:W-:Y:S02]  /*51da0*/  STL.64 [R1+0xe8], R6 ;  /* 0x0000e80601007387 */ /* 0x0009e40000100a00 */
[----:B0-----:R-:W-:Y:S01]  /*51db0*/  IMAD.MOV.U32 R18, RZ, RZ, R24 ;  /* 0x000000ffff127224 */ /* 0x001fe200078e0018 */
[----:B-1----:R-:W-:Y:S01]  /*51dc0*/  MOV R17, R2 ;  /* 0x0000000200117202 */ /* 0x002fe20000000f00 */
[----:B------:R-:W-:Y:S01]  /*51dd0*/  MOV R2, R25 ;  /* 0x0000001900027202 */ /* 0x000fe20000000f00 */
[----:B----4-:R-:W4:Y:S01]  /*51de0*/  LDL.LU.64 R6, [R1+0x29a8] ;  /* 0x0029a80001067983 */ /* 0x010f220000300a00 */
[----:B------:R-:W4:Y:S02]  /*51df0*/  LDL.LU.64 R4, [R1+0x29a0] ;  /* 0x0029a00001047983 */ /* 0x000f240000300a00 */
[----:B------:R-:W4:Y:S02]  /*51e00*/  LDL.LU.64 R24, [R1+0x2998] ;  /* 0x0029980001187983 */ /* 0x000f240000300a00 */
[C---:B----4-:R-:W-:Y:S11]  /*51e10*/  HMMA.16816.F32 R4, R20.reuse, R24, R4 ;  /* 0x000000181404723c */ /* 0x050ff60000001804 */
[----:B------:R-:W-:Y:S11]  /*51e20*/  @!UPT UIADD3 URZ, URZ, URZ, URZ ;  /* 0x0000003f3f3ff290 */ /* 0x000ff6000fffe03f */
[----:B------:R-:W-:Y:S01]  /*51e30*/  @!UPT UIADD3 URZ, URZ, URZ, URZ ;  /* 0x0000003f3f3ff290 */ /* 0x000fe2000fffe03f */
[----:B------:R0:W-:Y:S01]  /*51e40*/  STL.64 [R1+0xd0], R4 ;  /* 0x0000d00401007387 */ /* 0x0001e20000100a00 */
[----:B------:R3:W-:Y:S03]  /*51e50*/  STL.64 [R1+0xd8], R6 ;  /* 0x0000d80601007387 */ /* 0x0007e60000100a00 */
[----:B0-----:R-:W3:Y:S01]  /*51e60*/  LDL.LU.64 R4, [R1+0x2990] ;  /* 0x0029900001047983 */ /* 0x001ee20000300a00 */
[----:B------:R-:W-:Y:S01]  /*51e70*/  IMAD.MOV.U32 R16, RZ, RZ, R26 ;  /* 0x000000ffff107224 */ /* 0x000fe200078e001a */
[C---:B---3--:R-:W-:Y:S02]  /*51e80*/  HMMA.16816.F32 R4, R20.reuse, R4, R8 ;  /* 0x000000041404723c */ /* 0x048fe40000001808 */
[----:B------:R-:W3:Y:S01]  /*51e90*/  LDL.LU.64 R10, [R1+0x2988] ;  /* 0x00298800010a7983 */ /* 0x000ee20000300a00 */
[----:B------:R-:W3:Y:S11]  /*51ea0*/  LDL.LU.64 R8, [R1+0x2980] ;  /* 0x0029800001087983 */ /* 0x000ef60000300a00 */
[----:B------:R-:W-:Y:S09]  /*51eb0*/  @!UPT UIADD3 URZ, URZ, URZ, URZ ;  /* 0x0000003f3f3ff290 */ /* 0x000ff2000fffe03f */
[----:B------:R-:W-:Y:S01]  /*51ec0*/  STL.64 [R1+0xc0], R4 ;  /* 0x0000c00401007387 */ /* 0x000fe20000100a00 */
[----:B------:R0:W-:Y:S03]  /*51ed0*/  STL.64 [R1+0xc8], R6 ;  /* 0x0000c80601007387 */ /* 0x0001e60000100a00 */
[----:B0-----:R-:W2:Y:S01]  /*51ee0*/  LDL.LU.64 R6, [R1+0x2978] ;  /* 0x0029780001067983 */ /* 0x001ea20000300a00 */
[----:B------:R-:W2:Y:S01]  /*51ef0*/  LDL.LU.64 R4, [R1+0x2970] ;  /* 0x0029700001047983 */ /* 0x000ea20000300a00 */
[----:B---3--:R-:W-:Y:S02]  /*51f00*/  HMMA.16816.F32 R8, R20, R16, R8 ;  /* 0x000000101408723c */ /* 0x008fe40000001808 */
[----:B------:R-:W3:Y:S11]  /*51f10*/  LDL.64 R20, [R1+0x20] ;  /* 0x0000200001147983 */ /* 0x000ef60000100a00 */
[----:B------:R-:W-:Y:S10]  /*51f20*/  @!UPT UIADD3 URZ, URZ, URZ, URZ ;  /* 0x0000003f3f3ff290 */ /* 0x000ff4000fffe03f */
[----:B------:R-:W-:Y:S01]  /*51f30*/  STL.64 [R1+0x10], R8 ;  /* 0x0000100801007387 */ /* 0x000fe20000100a00 */
[----:B------:R-:W-:Y:S02]  /*51f40*/  STL.64 [R1+0x18], R10 ;  /* 0x0000180a01007387 */ /* 0x000fe40000100a00 */
[----:B------:R-:W0:Y:S02]  /*51f50*/  LDSM.16.M88.4 R8, [R28+0x68000] ;  /* 0x068000001c08783b */ /* 0x000e240000000200 */
[----:B0-----:R-:W-:Y:S02]  /*51f60*/  STL.64 [R1+0x28e0], R10 ;  /* 0x0028e00a01007387 */ /* 0x001fe40000100a00 */
[----:B------:R0:W-:Y:S02]  /*51f70*/  STL.64 [R1+0x28d8], R8 ;  /* 0x0028d80801007387 */ /* 0x0001e40000100a00 */
[----:B0-----:R-:W4:Y:S01]  /*51f80*/  LDL.LU R8, [R1+0x4b0] ;  /* 0x0004b00001087983 */ /* 0x001f220000300800 */
[----:B------:R-:W4:Y:S02]  /*51f90*/  LDL.LU R9, [R1+0x4b4] ;  /* 0x0004b40001097983 */ /* 0x000f240000300800 */
[----:B------:R-:W2:Y:S02]  /*51fa0*/  LDL.LU R10, [R1+0x4b8] ;  /* 0x0004b800010a7983 */ /* 0x000ea40000300800 */
[----:B------:R-:W2:Y:S02]  /*51fb0*/  LDL.LU R11, [R1+0x4bc] ;  /* 0x0004bc00010b7983 */ /* 0x000ea40000300800 */
[----:B--2---:R-:W-:Y:S01]  /*51fc0*/  STL.64 [R1+0x28f0], R10 ;  /* 0x0028f00a01007387 */ /* 0x004fe20000100a00 */
[----:B----4-:R0:W-:Y:S02]  /*51fd0*/  STL.64 [R1+0x28e8], R8 ;  /* 0x0028e80801007387 */ /* 0x0101e40000100a00 */
[----:B0-----:R-:W-:Y:S01]  /*51fe0*/  IMAD.MOV.U32 R8, RZ, RZ, R18 ;  /* 0x000000ffff087224 */ /* 0x001fe200078e0012 */
[----:B------:R-:W-:-:S07]  /*51ff0*/  MOV R9, R2 ;  /* 0x0000000200097202 */ /* 0x000fce0000000f00 */
[C---:B------:R-:W-:Y:S11]  /*52000*/  HMMA.16816.F32 R12, R4.reuse, R8, R12 ;  /* 0x00000008040c723c */ /* 0x040ff6000000180c */
        /* <DEDUP_REMOVED lines=13> */
[----:B------:R0:W-:Y:S02]  /*520e0*/  STL.64 [R1+0x2938], R24 ;  /* 0x0029381801007387 */ /* 0x0001e40000100a00 */
[----:B0-----:R-:W3:Y:S01]  /*520f0*/  LDL.LU R24, [R1+0x420] ;  /* 0x0004200001187983 */ /* 0x001ee20000300800 */
[----:B------:R-:W3:Y:S02]  /*52100*/  LDL.LU R25, [R1+0x424] ;  /* 0x0004240001197983 */ /* 0x000ee40000300800 */
[----:B------:R-:W3:Y:S02]  /*52110*/  LDL.LU R26, [R1+0x428] ;  /* 0x00042800011a7983 */ /* 0x000ee40000300800 */
[----:B------:R-:W3:Y:S02]  /*52120*/  LDL.LU R27, [R1+0x42c] ;  /* 0x00042c00011b7983 */ /* 0x000ee40000300800 */
[C---:B---3--:R-:W-:Y:S08]  /*52130*/  HMMA.16816.F32 R24, R4.reuse, R20, R24 ;  /* 0x000000140418723c */ /* 0x048ff00000001818 */
[----:B--2---:R-:W-:Y:S11]  /*52140*/  HMMA.16816.F32 R4, R4, R16, R12 ;  /* 0x000000100404723c */ /* 0x004ff6000000180c */
[----:B------:R-:W-:Y:S04]  /*52150*/  @!UPT UIADD3 URZ, URZ, URZ, URZ ;  /* 0x0000003f3f3ff290 */ /* 0x000fe8000fffe03f */
[----:B------:R0:W-:Y:S01]  /*52160*/  STL.64 [R1+0x90], R24 ;  /* 0x0000901801007387 */ /* 0x0001e20000100a00 */
[----:B------:R1:W-:Y:S03]  /*52170*/  STL.64 [R1+0x98], R26 ;  /* 0x0000981a01007387 */ /* 0x0003e60000100a00 */
[----:B0-----:R-:W2:Y:S01]  /*52180*/  LDL.LU R24, [R1+0x430] ;  /* 0x0004300001187983 */ /* 0x001ea20000300800 */
[----:B------:R-:W2:Y:S02]  /*52190*/  LDL.LU R25, [R1+0x434] ;  /* 0x0004340001197983 */ /* 0x000ea40000300800 */
[----:B-1----:R-:W2:Y:S02]  /*521a0*/  LDL.LU R26, [R1+0x438] ;  /* 0x00043800011a7983 */ /* 0x002ea40000300800 */
[----:B------:R-:W2:Y:S01]  /*521b0*/  LDL.LU R27, [R1+0x43c] ;  /* 0x00043c00011b7983 */ /* 0x000ea20000300800 */
[----:B------:R0:W-:Y:S04]  /*521c0*/  STL.64 [R1+0x2930], R20 ;  /* 0x0029301401007387 */ /* 0x0001e80000100a00 */
[----:B0-----:R-:W3:Y:S01]  /*521d0*/  LDL.LU R20, [R1+0x440] ;  /* 0x0004400001147983 */ /* 0x001ee20000300800 */
[----:B------:R-:W3:Y:S02]  /*521e0*/  LDL.LU R21, [R1+0x444] ;  /* 0x0004440001157983 */ /* 0x000ee40000300800 */
[----:B------:R-:W3:Y:S02]  /*521f0*/  LDL.LU R22, [R1+0x448] ;  /* 0x0004480001167983 */ /* 0x000ee40000300800 */
[----:B------:R-:W3:Y:S01]  /*52200*/  LDL.LU R23, [R1+0x44c] ;  /* 0x00044c0001177983 */ /* 0x000ee20000300800 */
[----:B------:R-:W2:Y:S01]  /*52210*/  LDL.LU.64 R14, [R1+0x2948] ;  /* 0x00294800010e7983 */ /* 0x000ea20000300a00 */
[----:B------:R-:W2:Y:S02]  /*52220*/  LDL.LU.64 R12, [R1+0x2940] ;  /* 0x00294000010c7983 */ /* 0x000ea40000300a00 */
[----:B------:R0:W-:Y:S02]  /*52230*/  STL.64 [R1+0x2928], R16 ;  /* 0x0029281001007387 */ /* 0x0001e40000100a00 */
[----:B0-----:R-:W4:Y:S01]  /*52240*/  LDL.LU R16, [R1+0x460] ;  /* 0x0004600001107983 */ /* 0x001f220000300800 */
[----:B------:R-:W-:Y:S02]  /*52250*/  STL.64 [R1], R4 ;  /* 0x0000000401007387 */ /* 0x000fe40000100a00 */
[----:B------:R-:W-:Y:S02]  /*52260*/  STL.64 [R1+0x8], R6 ;  /* 0x0000080601007387 */ /* 0x000fe40000100a00 */
[----:B------:R-:W0:Y:S04]  /*52270*/  LDSM.16.M88.4 R4, [R28+0x69000] ;  /* 0x069000001c04783b */ /* 0x000e280000000200 */
[----:B------:R-:W4:Y:S01]  /*52280*/  LDL.LU R17, [R1+0x464] ;  /* 0x0004640001117983 */ /* 0x000f220000300800 */
[----:B------:R-:W4:Y:S02]  /*52290*/  LDL.LU R18, [R1+0x468] ;  /* 0x0004680001127983 */ /* 0x000f240000300800 */
[----:B------:R-:W4:Y:S01]  /*522a0*/  LDL.LU R19, [R1+0x46c] ;  /* 0x00046c0001137983 */ /* 0x000f220000300800 */
[----:B0-----:R-:W-:Y:S01]  /*522b0*/  STL.64 [R1+0x28a0], R6 ;  /* 0x0028a00601007387 */ /* 0x001fe20000100a00 */
        /* <DEDUP_REMOVED lines=11> */
[C---:B------:R-:W-:Y:S01]  /*52370*/  HMMA.16816.F32 R24, R12.reuse, R8, R24 ;  /* 0x000000080c18723c */ /* 0x040fe20000001818 */
[----:B--2---:R-:W-:Y:S01]  /*52380*/  STL.64 [R1+0x2920], R6 ;  /* 0x0029200601007387 */ /* 0x004fe20000100a00 */
[----:B------:R0:W-:Y:S03]  /*52390*/  STL.64 [R1+0x2918], R4 ;  /* 0x0029180401007387 */ /* 0x0001e60000100a00 */
[----:B0-----:R-:W2:Y:S01]  /*523a0*/  LDL.LU R4, [R1+0x450] ;  /* 0x0004500001047983 */ /* 0x001ea20000300800 */
[----:B------:R-:W2:Y:S02]  /*523b0*/  LDL.LU R5, [R1+0x454] ;  /* 0x0004540001057983 */ /* 0x000ea40000300800 */
[----:B------:R-:W2:Y:S02]  /*523c0*/  LDL.LU R6, [R1+0x458] ;  /* 0x0004580001067983 */ /* 0x000ea40000300800 */
[----:B------:R-:W2:Y:S11]  /*523d0*/  LDL.LU R7, [R1+0x45c] ;  /* 0x00045c0001077983 */ /* 0x000eb60000300800 */
[----:B------:R-:W-:Y:S02]  /*523e0*/  @!UPT UIADD3 URZ, URZ, URZ, URZ ;  /* 0x0000003f3f3ff290 */ /* 0x000fe4000fffe03f */
[----:B------:R0:W-:Y:S01]  /*523f0*/  STL.64 [R1+0x1a0], R24 ;  /* 0x0001a01801007387 */ /* 0x0001e20000100a00 */
[----:B------:R-:W-:Y:S03]  /*52400*/  STL.64 [R1+0x1a8], R26 ;  /* 0x0001a81a01007387 */ /* 0x000fe60000100a00 */
[----:B0-----:R-:W3:Y:S02]  /*52410*/  LDL.LU.64 R24, [R1+0x2938] ;  /* 0x0029380001187983 */ /* 0x001ee40000300a00 */
[C---:B---3--:R-:W-:Y:S11]  /*52420*/  HMMA.16816.F32 R20, R12.reuse, R24, R20 ;  /* 0x000000180c14723c */ /* 0x048ff60000001814 */
[----:B------:R-:W-:Y:S11]  /*52430*/  @!UPT UIADD3 URZ, URZ, URZ, URZ ;  /* 0x0000003f3f3ff290 */ /* 0x000ff6000fffe03f */
[----:B------:R-:W-:Y:S01]  /*52440*/  @!UPT UIADD3 URZ, URZ, URZ, URZ ;  /* 0x0000003f3f3ff290 */ /* 0x000fe2000fffe03f */
[----:B------:R0:W-:Y:S01]  /*52450*/  STL.64 [R1+0x1d0], R20 ;  /* 0x0001d01401007387 */ /* 0x0001e20000100a00 */
[----:B------:R-:W-:Y:S03]  /*52460*/  STL.64 [R1+0x1d8], R22 ;  /* 0x0001d81601007387 */ /* 0x000fe60000100a00 */
[----:B0-----:R-:W4:Y:S02]  /*52470*/  LDL.LU.64 R20, [R1+0x2930] ;  /* 0x0029300001147983 */ /* 0x001f240000300a00 */
[C---:B----4-:R-:W-:Y:S11]  /*52480*/  HMMA.16816.F32 R16, R12.reuse, R20, R16 ;  /* 0x000000140c10723c */ /* 0x050ff60000001810 */
[----:B------:R-:W-:Y:S11]  /*52490*/  @!UPT UIADD3 URZ, URZ, URZ, URZ ;  /* 0x0000003f3f3ff290 */ /* 0x000ff6000fffe03f */
[----:B------:R-:W-:Y:S01]  /*524a0*/  @!UPT UIADD3 URZ, URZ, URZ, URZ ;  /* 0x0000003f3f3ff290 */ /* 0x000fe2000fffe03f */
[----:B------:R0:W-:Y:S01]  /*524b0*/  STL.64 [R1+0x1c0], R16 ;  /* 0x0001c01001007387 */ /* 0x0001e20000100a00 */
[----:B------:R1:W-:Y:S03]  /*524c0*/  STL.64 [R1+0x1c8], R18 ;  /* 0x0001c81201007387 */ /* 0x0003e60000100a00 */
[----:B0-----:R-:W2:Y:S02]  /*524d0*/  LDL.LU.64 R16, [R1+0x2928] ;  /* 0x0029280001107983 */ /* 0x001ea40000300a00 */
[----:B--2---:R-:W-:Y:S02]  /*524e0*/  HMMA.16816.F32 R12, R12, R16, R4 ;  /* 0x000000100c0c723c */ /* 0x004fe40000001804 */
[----:B------:R-:W2:Y:S01]  /*524f0*/  LDL.LU.64 R6, [R1+0x2920] ;  /* 0x0029200001067983 */ /* 0x000ea20000300a00 */
[----:B------:R-:W2:Y:S02]  /*52500*/  LDL.LU.64 R4, [R1+0x2918] ;  /* 0x0029180001047983 */ /* 0x000ea40000300a00 */
[----:B-1----:R-:W2:Y:S02]  /*52510*/  LDL.LU.64 R18, [R1+0x2910] ;  /* 0x0029100001127983 */ /* 0x002ea40000300a00 */
[----:B------:R-:W2:Y:S11]  /*52520*/  LDL.LU.64 R16, [R1+0x2908] ;  /* 0x0029080001107983 */ /* 0x000eb60000300a00 */
[----:B------:R-:W-:Y:S05]  /*52530*/  @!UPT UIADD3 URZ, URZ, URZ, URZ ;  /* 0x0000003f3f3ff290 */ /* 0x000fea000fffe03f */
[----:B------:R-:W-:Y:S01]  /*52540*/  STL.64 [R1+0x190], R12 ;  /* 0x0001900c01007387 */ /* 0x000fe20000100a00 */
[----:B------:R-:W-:Y:S02]  /*52550*/  STL.64 [R1+0x198], R14 ;  /* 0x0001980e01007387 */ /* 0x000fe40000100a00 */
[----:B------:R-:W0:Y:S02]  /*52560*/  LDSM.16.M88.4 R12, [R28+0x6a000] ;  /* 0x06a000001c0c783b */ /* 0x000e240000000200 */
[----:B0-----:R-:W-:Y:S02]  /*52570*/  STL.64 [R1+0x2860], R14 ;  /* 0x0028600e01007387 */ /* 0x001fe40000100a00 */
[----:B------:R0:W-:Y:S02]  /*52580*/  STL.64 [R1+0x2858], R12 ;  /* 0x0028580c01007387 */ /* 0x0001e40000100a00 */
[----:B0-----:R-:W3:Y:S01]  /*52590*/  LDL.64 R12, [R1+0x50] ;  /* 0x00005000010c7983 */ /* 0x001ee20000100a00 */
[C---:B--2---:R-:W-:Y:S03]  /*525a0*/  HMMA.16816.F32 R8, R16.reuse, R8, R4 ;  /* 0x000000081008723c */ /* 0x044fe60000001804 */
[----:B------:R-:W2:Y:S01]  /*525b0*/  LDL.LU.64 R6, [R1+0x2900] ;  /* 0x0029000001067983 */ /* 0x000ea20000300a00 */
[----:B------:R-:W2:Y:S11]  /*525c0*/  LDL.LU.64 R4, [R1+0x28f8] ;  /* 0x0028f80001047983 */ /* 0x000eb60000300a00 */
[----:B------:R-:W-:Y:S08]  /*525d0*/  @!UPT UIADD3 URZ, URZ, URZ, URZ ;  /* 0x0000003f3f3ff290 */ /* 0x000ff0000fffe03f */
[----:B------:R-:W-:Y:S01]  /*525e0*/  STL.64 [R1+0x1b0], R8 ;  /* 0x0001b00801007387 */ /* 0x000fe20000100a00 */
[----:B------:R0:W-:Y:S03]  /*525f0*/  STL.64 [R1+0x1b8], R10 ;  /* 0x0001b80a01007387 */ /* 0x0001e60000100a00 */
[----:B0-----:R-:W4:Y:S01]  /*52600*/  LDL.LU.64 R10, [R1+0x28f0] ;  /* 0x0028f000010a7983 */ /* 0x001f220000300a00 */
[----:B------:R-:W4:Y:S02]  /*52610*/  LDL.LU.64 R8, [R1+0x28e8] ;  /* 0x0028e80001087983 */ /* 0x000f240000300a00 */
[C---:B----4-:R-:W-:Y:S01]  /*52620*/  HMMA.16816.F32 R24, R16.reuse, R24, R8 ;  /* 0x000000181018723c */ /* 0x050fe20000001808 */
[----:B------:R-:W4:Y:S01]  /*52630*/  LDL.LU.64 R10, [R1+0x28e0] ;  /* 0x0028e000010a7983 */ /* 0x000f220000300a00 */
[----:B------:R-:W4:Y:S11]  /*52640*/  LDL.LU.64 R8, [R1+0x28d8] ;  /* 0x0028d80001087983 */ /* 0x000f360000300a00 */
[----:B------:R-:W-:Y:S10]  /*52650*/  @!UPT UIADD3 URZ, URZ, URZ, URZ ;  /* 0x0000003f3f3ff290 */ /* 0x000ff4000fffe03f */
[----:B------:R-:W-:Y:S01]  /*52660*/  STL.64 [R1+0x220], R24 ;  /* 0x0002201801007387 */ /* 0x000fe20000100a00 */
[----:B------:R0:W-:Y:S03]  /*52670*/  STL.64 [R1+0x228], R26 ;  /* 0x0002281a01007387 */ /* 0x0001e60000100a00 */
[----:B0-----:R-:W3:Y:S01]  /*52680*/  LDL.LU.64 R26, [R1+0x28d0] ;  /* 0x0028d000011a7983 */ /* 0x001ee20000300a00 */
[----:B------:R-:W3:Y:S01]  /*52690*/  LDL.LU.64 R24, [R1+0x28c8] ;  /* 0x0028c80001187983 */ /* 0x000ee20000300a00 */
[C---:B--2---:R-:W-:Y:S11]  /*526a0*/  HMMA.16816.F32 R4, R16.reuse, R20, R4 ;  /* 0x000000141004723c */ /* 0x044ff60000001804 */
[----:B------:R-:W-:Y:S11]  /*526b0*/  @!UPT UIADD3 URZ, URZ, URZ, URZ ;  /* 0x0000003f3f3ff290 */ /* 0x000ff6000fffe03f */
[----:B------:R-:W-:Y:S01]  /*526c0*/  @!UPT UIADD3 URZ, URZ, URZ, URZ ;  /* 0x0000003f3f3ff290 */ /* 0x000fe2000fffe03f */
[----:B------:R0:W-:Y:S02]  /*526d0*/  STL.64 [R1+0x270], R4 ;  /* 0x0002700401007387 */ /* 0x0001e40000100a00 */
[----:B0-----:R-:W-:Y:S01]  /*526e0*/  IMAD.MOV.U32 R5, RZ, RZ, R20 ;  /* 0x000000ffff057224 */ /* 0x001fe200078e0014 */
[----:B------:R-:W-:Y:S01]  /*526f0*/  MOV R4, R21 ;  /* 0x0000001500047202 */ /* 0x000fe20000000f00 */
[----:B------:R-:W-:Y:S01]  /*52700*/  STL.64 [R1+0x278], R6 ;  /* 0x0002780601007387 */ /* 0x000fe20000100a00 */
[----:B---3--:R-:W-:Y:S03]  /*52710*/  HMMA.16816.F32 R20, R16, R12, R24 ;  /* 0x0000000c1014723c */ /* 0x008fe60000001818 */
[----:B------:R-:W2:Y:S01]  /*52720*/  LDL.64 R16, [R1+0x40] ;  /* 0x0000400001107983 */ /* 0x000ea20000100a00 */
[----:B------:R0:W-:Y:S03]  /*52730*/  STL.64 [R1+0x28a8], R12 ;  /* 0x0028a80c01007387 */ /* 0x0001e60000100a00 */
[----:B------:R-:W-:Y:S11]  /*52740*/  LDSM.16.M88.4 R24, [R28+0x6c000] ;  /* 0x06c000001c18783b */ /* 0x000ff60000000200 */
[----:B------:R-:W-:Y:S05]  /*52750*/  @!UPT UIADD3 URZ, URZ, URZ, URZ ;  /* 0x0000003f3f3ff290 */ /* 0x000fea000fffe03f */
[----:B------:R-:W-:Y:S01]  /*52760*/  STL.64 [R1+0x260], R20 ;  /* 0x0002601401007387 */ /* 0x000fe20000100a00 */
[----:B------:R-:W-:Y:S02]  /*52770*/  STL.64 [R1+0x268], R22 ;  /* 0x0002681601007387 */ /* 0x000fe40000100a00 */
[----:B0-----:R-:W4:Y:S02]  /*52780*/  LDL.LU R12, [R1+0x500] ;  /* 0x00050000010c7983 */ /* 0x001f240000300800 */
[----:B------:R-:W4:Y:S01]  /*52790*/  LDL.LU R13, [R1+0x504] ;  /* 0x00050400010d7983 */ /* 0x000f220000300800 */
[----:B------:R-:W4:Y:S01]  /*527a0*/  LDL.LU R14, [R1+0x508] ;  /* 0x00050800010e7983 */ /* 0x000f220000300800 */
[----:B------:R-:W4:Y:S03]  /*527b0*/  LDL.LU R15, [R1+0x50c] ;  /* 0x00050c00010f7983 */ /* 0x000f260000300800 */
[----:B------:R-:W0:Y:S04]  /*527c0*/  LDSM.16.M88.4 R20, [R28+0x6b000] ;  /* 0x06b000001c14783b */ /* 0x000e280000000200 */
[----:B0-----:R-:W-:Y:S01]  /*527d0*/  STL.64 [R1+0x2830], R22 ;  /* 0x0028301601007387 */ /* 0x001fe20000100a00 */
[----:B------:R-:W-:Y:S02]  /*527e0*/  STL.64 [R1+0x2828], R20 ;  /* 0x0028281401007387 */ /* 0x000fe40000100a00 */
[----:B------:R-:W-:Y:S02]  /*527f0*/  STL [R1+0x27ec], R27 ;  /* 0x0027ec1b01007387 */ /* 0x000fe40000100800 */
[----:B------:R-:W-:Y:S01]  /*52800*/  STL [R1+0x27f8], R26 ;  /* 0x0027f81a01007387 */ /* 0x000fe20000100800 */
[----:B------:R0:W-:Y:S04]  /*52810*/  STL.64 [R1+0x27f0], R24 ;  /* 0x0027f01801007387 */ /* 0x0001e80000100a00 */
[----:B0-----:R-:W3:Y:S01]  /*52820*/  LDL.LU.64 R24, [R1+0x30] ;  /* 0x0000300001187983 */ /* 0x001ee20000300a00 */
[----:B--2---:R-:W-:Y:S01]  /*52830*/  IMAD.MOV.U32 R26, RZ, RZ, R16 ;  /* 0x000000ffff1a7224 */ /* 0x004fe200078e0010 */
[----:B------:R-:W-:Y:S01]  /*52840*/  MOV R2, R17 ;  /* 0x0000001100027202 */ /* 0x000fe20000000f00 */
[C---:B----4-:R-:W-:Y:S01]  /*52850*/  HMMA.16816.F32 R12, R8.reuse, R16, R12 ;  /* 0x00000010080c723c */ /* 0x050fe2000000180c */
[----:B------:R-:W0:Y:S11]  /*52860*/  LDSM.16.M88.4 R16, [R28+0x6d000] ;  /* 0x06d000001c10783b */ /* 0x000e360000000200 */
[----:B------:R-:W-:Y:S11]  /*52870*/  @!UPT UIADD3 URZ, URZ, URZ, URZ ;  /* 0x0000003f3f3ff290 */ /* 0x000ff6000fffe03f */
[----:B------:R-:W-:Y:S01]  /*52880*/  STL.64 [R1+0x2d0], R12 ;  /* 0x0002d00c01007387 */ /* 0x000fe20000100a00 */
[----:B------:R-:W-:Y:S03]  /*52890*/  STL.64 [R1+0x2d8], R14 ;  /* 0x0002d80e01007387 */ /* 0x000fe60000100a00 */
[----:B0-----:R-:W-:Y:S01]  /*528a0*/  STL.64 [R1+0x27a0], R18 ;  /* 0x0027a01201007387 */ /* 0x001fe20000100a00 */
[----:B------:R0:W-:Y:S03]  /*528b0*/  STL.64 [R1+0x2798], R16 ;  /* 0x0027981001007387 */ /* 0x0001e60000100a00 */
[----:B0-----:R-:W2:Y:S01]  /*528c0*/  LDL.LU R16, [R1+0x4d0] ;  /* 0x0004d00001107983 */ /* 0x001ea20000300800 */
        /* <DEDUP_REMOVED lines=13> */
[----:B------:R-:W-:Y:S01]  /*529a0*/  IMAD.MOV.U32 R12, RZ, RZ, R5 ;  /* 0x000000ffff0c7224 */ /* 0x000fe200078e0005 */
[----:B------:R-:W-:Y:S01]  /*529b0*/  MOV R13, R4 ;  /* 0x00000004000d7202 */ /* 0x000fe20000000f00 */
[----:B--2---:R-:W-:Y:S01]  /*529c0*/  STL.64 [R1+0x2850], R22 ;  /* 0x0028501601007387 */ /* 0x004fe20000100a00 */
[----:B------:R0:W-:Y:S03]  /*529d0*/  STL.64 [R1+0x2848], R20 ;  /* 0x0028481401007387 */ /* 0x0001e60000100a00 */
[----:B0-----:R-:W2:Y:S01]  /*529e0*/  LDL.LU R20, [R1+0x580] ;  /* 0x0005800001147983 */ /* 0x001ea20000300800 */
[----:B------:R-:W2:Y:S02]  /*529f0*/  LDL.LU R21, [R1+0x584] ;  /* 0x0005840001157983 */ /* 0x000ea40000300800 */
[----:B------:R-:W2:Y:S02]  /*52a00*/  LDL.LU R22, [R1+0x588] ;  /* 0x0005880001167983 */ /* 0x000ea40000300800 */
[----:B------:R-:W2:Y:S01]  /*52a10*/  LDL.LU R23, [R1+0x58c] ;  /* 0x00058c0001177983 */ /* 0x000ea20000300800 */
[----:B------:R0:W-:Y:S01]  /*52a20*/  STL.64 [R1+0x28c0], R12 ;  /* 0x0028c00c01007387 */ /* 0x0001e20000100a00 */
[----:B------:R-:W2:Y:S02]  /*52a30*/  LDL.LU R4, [R1+0x560] ;  /* 0x0005600001047983 */ /* 0x000ea40000300800 */
[----:B------:R-:W2:Y:S02]  /*52a40*/  LDL.LU R5, [R1+0x564] ;  /* 0x0005640001057983 */ /* 0x000ea40000300800 */
[----:B------:R-:W2:Y:S01]  /*52a50*/  LDL.LU R6, [R1+0x568] ;  /* 0x0005680001067983 */ /* 0x000ea20000300800 */
[----:B------:R-:W2:Y:S04]  /*52a60*/  LDL.LU R7, [R1+0x56c] ;  /* 0x00056c0001077983 */ /* 0x000ea80000300800 */
        /* <DEDUP_REMOVED lines=9> */
[----:B------:R-:W2:Y:S01]  /*52b00*/  LDL.LU R7, [R1+0x5bc] ;  /* 0x0005bc0001077983 */ /* 0x000ea20000300800 */
[----:B------:R-:W-:Y:S01]  /*52b10*/  STL.64 [R1+0x2870], R22 ;  /* 0x0028701601007387 */ /* 0x000fe20000100a00 */
        /* <DEDUP_REMOVED lines=20> */
[----:B0-----:R-:W3:Y:S01]  /*52c60*/  LDL.LU R16, [R1+0x510] ;  /* 0x0005100001107983 */ /* 0x001ee20000300800 */
[----:B------:R-:W3:Y:S02]  /*52c70*/  LDL.LU R17, [R1+0x514] ;  /* 0x0005140001117983 */ /* 0x000ee40000300800 */
[----:B------:R-:W4:Y:S02]  /*52c80*/  LDL.LU R18, [R1+0x518] ;  /* 0x0005180001127983 */ /* 0x000f240000300800 */
[----:B------:R-:W4:Y:S02]  /*52c90*/  LDL.LU R19, [R1+0x51c] ;  /* 0x00051c0001137983 */ /* 0x000f240000300800 */
[----:B----4-:R-:W-:Y:S01]  /*52ca0*/  STL.64 [R1+0x2818], R18 ;  /* 0x0028181201007387 */ /* 0x010fe20000100a00 */
[----:B---3--:R-:W-:Y:S02]  /*52cb0*/  STL.64 [R1+0x2810], R16 ;  /* 0x0028101001007387 */ /* 0x008fe40000100a00 */
[----:B------:R0:W-:Y:S02]  /*52cc0*/  STL.64 [R1+0x2f0], R12 ;  /* 0x0002f00c01007387 */ /* 0x0001e40000100a00 */
[----:B------:R1:W-:Y:S01]  /*52cd0*/  STL.64 [R1+0x2f8], R14 ;  /* 0x0002f80e01007387 */ /* 0x0003e20000100a00 */
[----:B0-----:R-:W1:Y:S02]  /*52ce0*/  LDL.LU.64 R12, [R1+0x28c0] ;  /* 0x0028c000010c7983 */ /* 0x001e640000300a00 */
[C---:B-1----:R-:W-:Y:S02]  /*52cf0*/  HMMA.16816.F32 R12, R8.reuse, R12, R4 ;  /* 0x0000000c080c723c */ /* 0x042fe40000001804 */
[----:B------:R-:W3:Y:S01]  /*52d00*/  LDL.LU.64 R6, [R1+0x28b8] ;  /* 0x0028b80001067983 */ /* 0x000ee20000300a00 */
[----:B------:R-:W3:Y:S11]  /*52d10*/  LDL.LU.64 R4, [R1+0x28b0] ;  /* 0x0028b00001047983 */ /* 0x000ef60000300a00 */
[----:B------:R-:W-:Y:S09]  /*52d20*/  @!UPT UIADD3 URZ, URZ, URZ, URZ ;  /* 0x0000003f3f3ff290 */ /* 0x000ff2000fffe03f */
[----:B------:R0:W-:Y:S01]  /*52d30*/  STL.64 [R1+0x340], R12 ;  /* 0x0003400c01007387 */ /* 0x0001e20000100a00 */
[----:B------:R-:W-:Y:S03]  /*52d40*/  STL.64 [R1+0x348], R14 ;  /* 0x0003480e01007387 */ /* 0x000fe60000100a00 */
[----:B0-----:R-:W3:Y:S02]  /*52d50*/  LDL.LU.64 R12, [R1+0x28a8] ;  /* 0x0028a800010c7983 */ /* 0x001ee40000300a00 */
[----:B---3--:R-:W-:Y:S02]  /*52d60*/  HMMA.16816.F32 R8, R8, R12, R4 ;  /* 0x0000000c0808723c */ /* 0x008fe40000001804 */
[----:B------:R-:W3:Y:S01]  /*52d70*/  LDL.LU.64 R6, [R1+0x28a0] ;  /* 0x0028a00001067983 */ /* 0x000ee20000300a00 */
[----:B------:R-:W3:Y:S11]  /*52d80*/  LDL.LU.64 R4, [R1+0x2898] ;  /* 0x0028980001047983 */ /* 0x000ef60000300a00 */
[----:B------:R-:W-:Y:S09]  /*52d90*/  @!UPT UIADD3 URZ, URZ, URZ, URZ ;  /* 0x0000003f3f3ff290 */ /* 0x000ff2000fffe03f */
[----:B------:R0:W-:Y:S01]  /*52da0*/  STL.64 [R1+0x330], R8 ;  /* 0x0003300801007387 */ /* 0x0001e20000100a00 */
[----:B------:R1:W-:Y:S03]  /*52db0*/  STL.64 [R1+0x338], R10 ;  /* 0x0003380a01007387 */ /* 0x0003e60000100a00 */
[----:B0-----:R-:W3:Y:S01]  /*52dc0*/  LDL.LU R8, [R1+0x3d0] ;  /* 0x0003d00001087983 */ /* 0x001ee20000300800 */
[----:B------:R-:W3:Y:S02]  /*52dd0*/  LDL.LU R9, [R1+0x3d4] ;  /* 0x0003d40001097983 */ /* 0x000ee40000300800 */
[----:B-1----:R-:W3:Y:S02]  /*52de0*/  LDL.LU R10, [R1+0x3d8] ;  /* 0x0003d800010a7983 */ /* 0x002ee40000300800 */
[----:B------:R-:W3:Y:S02]  /*52df0*/  LDL.LU R11, [R1+0x3dc] ;  /* 0x0003dc00010b7983 */ /* 0x000ee40000300800 */
[----:B------:R-:W-:Y:S01]  /*52e00*/  IMAD.MOV.U32 R16, RZ, RZ, R26 ;  /* 0x000000ffff107224 */ /* 0x000fe200078e001a */
[----:B------:R-:W-:-:S07]  /*52e10*/  MOV R17, R2 ;  /* 0x0000000200117202 */ /* 0x000fce0000000f00 */
[C---:B---3--:R-:W-:Y:S08]  /*52e20*/  HMMA.16816.F32 R8, R4.reuse, R16, R8 ;  /* 0x000000100408723c */ /* 0x048ff00000001808 */
[C---:B--2---:R-:W-:Y:S11]  /*52e30*/  HMMA.16816.F32 R20, R4.reuse, R24, R20 ;  /* 0x000000180414723c */ /* 0x044ff60000001814 */
[----:B------:R-:W-:Y:S04]  /*52e40*/  @!UPT UIADD3 URZ, URZ, URZ, URZ ;  /* 0x0000003f3f3ff290 */ /* 0x000fe8000fffe03f */
[----:B------:R-:W-:Y:S01]  /*52e50*/  STL.64 [R1+0x360], R8 ;  /* 0x0003600801007387 */ /* 0x000fe20000100a00 */
[----:B------:R-:W-:Y:S02]  /*52e60*/  STL.64 [R1+0x368], R10 ;  /* 0x0003680a01007387 */ /* 0x000fe40000100a00 */
[----:B------:R-:W0:Y:S02]  /*52e70*/  LDSM.16.M88.4 R8, [R28+0x6e000] ;  /* 0x06e000001c08783b */ /* 0x000e240000000200 */
[----:B0-----:R-:W-:Y:S02]  /*52e80*/  STL.64 [R1+0x2768], R10 ;  /* 0x0027680a01007387 */ /* 0x001fe40000100a00 */
[----:B------:R0:W-:Y:S02]  /*52e90*/  STL.64 [R1+0x2760], R8 ;  /* 0x0027600801007387 */ /* 0x0001e40000100a00 */
[----:B0-----:R-:W2:Y:S01]  /*52ea0*/  LDL.64 R8, [R1+0x20] ;  /* 0x0000200001087983 */ /* 0x001ea20000100a00 */
        /* <DEDUP_REMOVED lines=11> */
[----:B------:R-:W-:Y:S01]  /*52f60*/  IMAD.MOV.U32 R10, RZ, RZ, R12 ;  /* 0x000000ffff0a7224 */ /* 0x000fe200078e000c */
[----:B------:R-:W-:Y:S01]  /*52f70*/  MOV R2, R13 ;  /* 0x0000000d00027202 */ /* 0x000fe20000000f00 */
[----:B--2---:R-:W-:Y:S01]  /*52f80*/  HMMA.16816.F32 R4, R4, R12, R20 ;  /* 0x0000000c0404723c */ /* 0x004fe20000001814 */
[----:B------:R-:W2:Y:S01]  /*52f90*/  LDL.LU.64 R22, [R1+0x2870] ;  /* 0x0028700001167983 */ /* 0x000ea20000300a00 */
[----:B------:R-:W2:Y:S11]  /*52fa0*/  LDL.LU.64 R20, [R1+0x2868] ;  /* 0x0028680001147983 */ /* 0x000eb60000300a00 */
[----:B------:R-:W-:Y:S10]  /*52fb0*/  @!UPT UIADD3 URZ, URZ, URZ, URZ ;  /* 0x0000003f3f3ff290 */ /* 0x000ff4000fffe03f */
[----:B------:R0:W-:Y:S01]  /*52fc0*/  STL.64 [R1+0x3f0], R4 ;  /* 0x0003f00401007387 */ /* 0x0001e20000100a00 */
[----:B------:R1:W-:Y:S02]  /*52fd0*/  STL.64 [R1+0x3f8], R6 ;  /* 0x0003f80601007387 */ /* 0x0003e40000100a00 */
[----:B------:R-:W3:Y:S02]  /*52fe0*/  LDL.LU.64 R14, [R1+0x2860] ;  /* 0x00286000010e7983 */ /* 0x000ee40000300a00 */
[----:B------:R-:W3:Y:S01]  /*52ff0*/  LDL.LU.64 R12, [R1+0x2858] ;  /* 0x00285800010c7983 */ /* 0x000ee20000300a00 */
[----:B0-----:R-:W3:Y:S01]  /*53000*/  LDL.LU R4, [R1+0x540] ;  /* 0x0005400001047983 */ /* 0x001ee20000300800 */
[----:B------:R-:W3:Y:S02]  /*53010*/  LDL.LU R5, [R1+0x544] ;  /* 0x0005440001057983 */ /* 0x000ee40000300800 */
[----:B-1----:R-:W3:Y:S02]  /*53020*/  LDL.LU R6, [R1+0x548] ;  /* 0x0005480001067983 */ /* 0x002ee40000300800 */
[----:B------:R-:W3:Y:S02]  /*53030*/  LDL.LU R7, [R1+0x54c] ;  /* 0x00054c0001077983 */ /* 0x000ee40000300800 */
[C---:B---3--:R-:W-:Y:S08]  /*53040*/  HMMA.16816.F32 R4, R12.reuse, R16, R4 ;  /* 0x000000100c04723c */ /* 0x048ff00000001804 */
[C---:B--2---:R-:W-:Y:S11]  /*53050*/  HMMA.16816.F32 R20, R12.reuse, R24, R20 ;  /* 0x000000180c14723c */ /* 0x044ff60000001814 */
[----:B------:R-:W-:Y:S04]  /*53060*/  @!UPT UIADD3 URZ, URZ, URZ, URZ ;  /* 0x0000003f3f3ff290 */ /* 0x000fe8000fffe03f */
[----:B------:R-:W-:Y:S01]  /*53070*/  STL.64 [R1+0x450], R4 ;  /* 0x0004500401007387 */ /* 0x000fe20000100a00 */
[----:B------:R-:W-:Y:S02]  /*53080*/  STL.64 [R1+0x458], R6 ;  /* 0x0004580601007387 */ /* 0x000fe40000100a00 */
[----:B------:R-:W0:Y:S02]  /*53090*/  LDSM.16.M88.4 R4, [R28+0x6f000] ;  /* 0x06f000001c04783b */ /* 0x000e240000000200 */
[----:B0-----:R-:W-:Y:S02]  /*530a0*/  STL.64 [R1+0x2730], R6 ;  /* 0x0027300601007387 */ /* 0x001fe40000100a00 */
[----:B------:R-:W-:Y:S02]  /*530b0*/  STL.64 [R1+0x2728], R4 ;  /* 0x0027280401007387 */ /* 0x000fe40000100a00 */
[----:B------:R-:W-:Y:S02]  /*530c0*/  STL [R1+0x1bd0], R28 ;  /* 0x001bd01c01007387 */ /* 0x000fe40000100800 */
[----:B------:R-:W-:Y:S01]  /*530d0*/  STL.64 [R1+0x460], R20 ;  /* 0x0004601401007387 */ /* 0x000fe20000100a00 */
[----:B------:R0:W-:Y:S04]  /*530e0*/  STL.64 [R1+0x468], R22 ;  /* 0x0004681601007387 */ /* 0x0001e80000100a00 */
[----:B0-----:R-:W2:Y:S01]  /*530f0*/  LDL.LU.64 R22, [R1+0x2850] ;  /* 0x0028500001167983 */ /* 0x001ea20000300a00 */
[----:B------:R-:W2:Y:S02]  /*53100*/  LDL.LU.64 R20, [R1+0x2848] ;  /* 0x0028480001147983 */ /* 0x000ea40000300a00 */
[----:B------:R0:W-:Y:S02]  /*53110*/  STL.64 [R1+0x2820], R24 ;  /* 0x0028201801007387 */ /* 0x0001e40000100a00 */
[----:B0-----:R-:W3:Y:S01]  /*53120*/  LDL.LU R24, [R1+0x520] ;  /* 0x0005200001187983 */ /* 0x001ee20000300800 */
[----:B------:R-:W3:Y:S02]  /*53130*/  LDL.LU R25, [R1+0x524] ;  /* 0x0005240001197983 */ /* 0x000ee40000300800 */
[----:B------:R-:W3:Y:S02]  /*53140*/  LDL.LU R26, [R1+0x528] ;  /* 0x00052800011a7983 */ /* 0x000ee40000300800 */
[----:B------:R-:W3:Y:S01]  /*53150*/  LDL.LU R27, [R1+0x52c] ;  /* 0x00052c00011b7983 */ /* 0x000ee20000300800 */
[----:B--2---:R-:W-:Y:S11]  /*53160*/  HMMA.16816.F32 R20, R12, R8, R20 ;  /* 0x000000080c14723c */ /* 0x004ff60000001814 */
[----:B------:R-:W-:Y:S11]  /*53170*/  @!UPT UIADD3 URZ, URZ, URZ, URZ ;  /* 0x0000003f3f3ff290 */ /* 0x000ff6000fffe03f */
[----:B------:R-:W-:Y:S01]  /*53180*/  @!UPT UIADD3 URZ, URZ, URZ, URZ ;  /* 0x0000003f3f3ff290 */ /* 0x000fe2000fffe03f */
[----:B------:R-:W-:Y:S01]  /*53190*/  STL.64 [R1+0x490], R20 ;  /* 0x0004901401007387 */ /* 0x000fe20000100a00 */
[----:B------:R0:W-:Y:S03]  /*531a0*/  STL.64 [R1+0x498], R22 ;  /* 0x0004981601007387 */ /* 0x0001e60000100a00 */
[----:B0-----:R-:W2:Y:S01]  /*531b0*/  LDL.LU.64 R22, [R1+0x2840] ;  /* 0x0028400001167983 */ /* 0x001ea20000300a00 */
[----:B------:R-:W2:Y:S02]  /*531c0*/  LDL.LU.64 R20, [R1+0x2838] ;  /* 0x0028380001147983 */ /* 0x000ea40000300a00 */
[----:B------:R-:W-:Y:S01]  /*531d0*/  IMAD.MOV.U32 R4, RZ, RZ, R10 ;  /* 0x000000ffff047224 */ /* 0x000fe200078e000a */
[----:B------:R-:W-:-:S07]  /*531e0*/  MOV R5, R2 ;  /* 0x0000000200057202 */ /* 0x000fce0000000f00 */
[----:B--2---:R-:W-:Y:S01]  /*531f0*/  HMMA.16816.F32 R12, R12, R4, R20 ;  /* 0x000000040c0c723c */ /* 0x004fe20000001814 */
        /* <DEDUP_REMOVED lines=9> */
[C---:B---3--:R-:W-:Y:S01]  /*53290*/  HMMA.16816.F32 R16, R20.reuse, R16, R24 ;  /* 0x000000101410723c */ /* 0x048fe20000001818 */
[----:B------:R-:W3:Y:S11]  /*532a0*/  LDL.LU.64 R24, [R1+0x2820] ;  /* 0x0028200001187983 */ /* 0x000ef60000300a00 */
[----:B------:R-:W-:Y:S11]  /*532b0*/  @!UPT UIADD3 URZ, URZ, URZ, URZ ;  /* 0x0000003f3f3ff290 */ /* 0x000ff6000fffe03f */
        /* <DEDUP_REMOVED lines=10> */
[----:B------:R-:W3:Y:S01]  /*53360*/  LDL.LU.64 R16, [R1+0x2800] ;  /* 0x0028000001107983 */ /* 0x000ee20000300a00 */
[C---:B--2---:R-:W-:Y:S01]  /*53370*/  HMMA.16816.F32 R12, R20.reuse, R8, R12 ;  /* 0x00000008140c723c */ /* 0x044fe2000000180c */
[----:B------:R-:W-:Y:S01]  /*53380*/  IMAD.MOV.U32 R27, RZ, RZ, R8 ;  /* 0x000000ffff1b7224 */ /* 0x000fe200078e0008 */
[----:B------:R-:W-:Y:S01]  /*53390*/  MOV R2, R9 ;  /* 0x0000000900027202 */ /* 0x000fe20000000f00 */
[----:B------:R-:W-:Y:S01]  /*533a0*/  IMAD.MOV.U32 R29, RZ, RZ, R24 ;  /* 0x000000ffff1d7224 */ /* 0x000fe200078e0018 */
[----:B------:R-:W-:Y:S01]  /*533b0*/  MOV R28, R25 ;  /* 0x00000019001c7202 */ /* 0x000fe20000000f00 */
[----:B------:R-:W2:Y:S01]  /*533c0*/  LDL.LU R26, [R1+0x27f8] ;  /* 0x0027f800011a7983 */ /* 0x000ea20000300800 */
[----:B------:R-:W2:Y:S11]  /*533d0*/  LDL.LU.64 R24, [R1+0x27f0] ;  /* 0x0027f00001187983 */ /* 0x000eb60000300a00 */
[----:B------:R-:W-:Y:S06]  /*533e0*/  @!UPT UIADD3 URZ, URZ, URZ, URZ ;  /* 0x0000003f3f3ff290 */ /* 0x000fec000fffe03f */
[----:B------:R-:W-:Y:S01]  /*533f0*/  STL.64 [R1+0x580], R12 ;  /* 0x0005800c01007387 */ /* 0x000fe20000100a00 */
[----:B------:R-:W-:Y:S02]  /*53400*/  STL.64 [R1+0x588], R14 ;  /* 0x0005880e01007387 */ /* 0x000fe40000100a00 */
[----:B------:R0:W-:Y:S01]  /*53410*/  STL.64 [R1+0x27a8], R4 ;  /* 0x0027a80401007387 */ /* 0x0001e20000100a00 */
[----:B---3--:R-:W-:Y:S01]  /*53420*/  HMMA.16816.F32 R8, R20, R4, R16 ;  /* 0x000000041408723c */ /* 0x008fe20000001810 */
[----:B0-----:R-:W3:Y:S11]  /*53430*/  LDL.LU R4, [R1+0x470] ;  /* 0x0004700001047983 */ /* 0x001ef60000300800 */
        /* <DEDUP_REMOVED lines=8> */
[----:B0-----:R-:W3:Y:S01]  /*534c0*/  LDL.LU R4, [R1+0x4a0] ;  /* 0x0004a00001047983 */ /* 0x001ee20000300800 */
[----:B------:R-:W3:Y:S02]  /*534d0*/  LDL.LU R5, [R1+0x4a4] ;  /* 0x0004a40001057983 */ /* 0x000ee40000300800 */
[----:B------:R-:W4:Y:S02]  /*534e0*/  LDL.LU R6, [R1+0x4a8] ;  /* 0x0004a80001067983 */ /* 0x000f240000300800 */
[----:B------:R-:W4:Y:S02]  /*534f0*/  LDL.LU R7, [R1+0x4ac] ;  /* 0x0004ac0001077983 */ /* 0x000f240000300800 */
[----:B----4-:R-:W-:Y:S01]  /*53500*/  STL.64 [R1+0x27c8], R6 ;  /* 0x0027c80601007387 */ /* 0x010fe20000100a00 */
[----:B---3--:R0:W-:Y:S03]  /*53510*/  STL.64 [R1+0x27c0], R4 ;  /* 0x0027c00401007387 */ /* 0x0081e60000100a00 */
[----:B0-----:R-:W3:Y:S01]  /*53520*/  LDL.LU.64 R4, [R1+0x40] ;  /* 0x0000400001047983 */ /* 0x001ee20000300a00 */
[----:B------:R-:W4:Y:S02]  /*53530*/  LDL.LU R16, [R1+0x3e0] ;  /* 0x0003e00001107983 */ /* 0x000f240000300800 */
[----:B------:R-:W4:Y:S02]  /*53540*/  LDL.LU R17, [R1+0x3e4] ;  /* 0x0003e40001117983 */ /* 0x000f240000300800 */
[----:B------:R-:W2:Y:S01]  /*53550*/  LDL.LU R18, [R1+0x3e8] ;  /* 0x0003e80001127983 */ /* 0x000ea20000300800 */
[----:B------:R-:W2:Y:S04]  /*53560*/  LDL.LU R19, [R1+0x3ec] ;  /* 0x0003ec0001137983 */ /* 0x000ea80000300800 */
        /* <DEDUP_REMOVED lines=15> */
[----:B----4-:R0:W-:Y:S02]  /*53660*/  STL.64 [R1+0x2770], R8 ;  /* 0x0027700801007387 */ /* 0x0101e40000100a00 */
[----:B0-----:R-:W-:-:S02]  /*53670*/  IMAD.MOV.U32 R8, RZ, RZ, R27 ;  /* 0x000000ffff087224 */ /* 0x001fc400078e001b */
[----:B------:R-:W2:Y:S01]  /*53680*/  LDL.LU R27, [R1+0x27ec] ;  /* 0x0027ec00011b7983 */ /* 0x000ea20000300800 */
[----:B------:R-:W-:Y:S02]  /*53690*/  IMAD.MOV.U32 R20, RZ, RZ, R29 ;  /* 0x000000ffff147224 */ /* 0x000fe400078e001d */
[----:B------:R-:W0:Y:S01]  /*536a0*/  S2R R29, SR_TID.X ;  /* 0x00000000001d7919 */ /* 0x000e220000002100 */
[----:B------:R-:W-:Y:S01]  /*536b0*/  MOV R9, R2 ;  /* 0x0000000200097202 */ /* 0x000fe20000000f00 */
[----:B------:R-:W-:Y:S01]  /*536c0*/  IMAD.MOV.U32 R22, RZ, RZ, R0 ;  /* 0x000000ffff167224 */ /* 0x000fe200078e0000 */
[----:B------:R-:W4:Y:S01]  /*536d0*/  LDL.LU R2, [R1+0x27e8] ;  /* 0x0027e80001027983 */ /* 0x000f220000300800 */
[----:B------:R-:W4:Y:S01]  /*536e0*/  LDL.LU R0, [R1+0x27e4] ;  /* 0x0027e40001007983 */ /* 0x000f220000300800 */
[----:B------:R-:W-:Y:S02]  /*536f0*/  MOV R23, R3 ;  /* 0x0000000300177202 */ /* 0x000fe40000000f00 */
[----:B------:R-:W4:Y:S01]  /*53700*/  LDL.LU R3, [R1+0x27e0] ;  /* 0x0027e00001037983 */ /* 0x000f220000300800 */
[----:B------:R-:W-:Y:S01]  /*53710*/  MOV R21, R28 ;  /* 0x0000001c00157202 */ /* 0x000fe20000000f00 */
[----:B---3--:R-:W-:-:S02]  /*53720*/  IMAD.MOV.U32 R28, RZ, RZ, R5 ;  /* 0x000000ffff1c7224 */ /* 0x008fc400078e0005 */
[----:B0-----:R-:W-:Y:S01]  /*53730*/  IMAD.SHL.U32 R11, R29, 0x100, RZ ;  /* 0x000001001d0b7824 */ /* 0x001fe200078e00ff */
[----:B------:R-:W-:Y:S01]  /*53740*/  MOV R29, R4 ;  /* 0x00000004001d7202 */ /* 0x000fe20000000f00 */
[C---:B--2---:R-:W-:Y:S11]  /*53750*/  HMMA.16816.F32 R16, R24.reuse, R4, R16 ;  /* 0x000000041810723c */ /* 0x044ff60000001810 */
[----:B------:R-:W-:Y:S11]  /*53760*/  @!UPT UIADD3 URZ, URZ, URZ, URZ ;  /* 0x0000003f3f3ff290 */ /* 0x000ff6000fffe03f */
[----:B------:R-:W-:Y:S01]  /*53770*/  @!UPT UIADD3 URZ, URZ, URZ, URZ ;  /* 0x0000003f3f3ff290 */ /* 0x000fe2000fffe03f */
[----:B------:R-:W-:Y:S01]  /*53780*/  STL.64 [R1+0x520], R16 ;  /* 0x0005201001007387 */ /* 0x000fe20000100a00 */
[----:B------:R0:W-:Y:S03]  /*53790*/  STL.64 [R1+0x528], R18 ;  /* 0x0005281201007387 */ /* 0x0001e60000100a00 */
[----:B0-----:R-:W2:Y:S01]  /*537a0*/  LDL.LU.64 R18, [R1+0x27d8] ;  /* 0x0027d80001127983 */ /* 0x001ea20000300a00 */
[----:B------:R-:W2:Y:S02]  /*537b0*/  LDL.LU.64 R16, [R1+0x27d0] ;  /* 0x0027d00001107983 */ /* 0x000ea40000300a00 */
        /* <DEDUP_REMOVED lines=9> */
[----:B----4-:R-:W-:Y:S01]  /*53850*/  STL [R1+0x2440], R0 ;  /* 0x0024400001007387 */ /* 0x010fe20000100800 */
[C---:B---3--:R-:W-:Y:S11]  /*53860*/  HMMA.16816.F32 R4, R24.reuse, R8, R4 ;  /* 0x000000081804723c */ /* 0x048ff60000001804 */
[----:B------:R-:W-:Y:S11]  /*53870*/  @!UPT UIADD3 URZ, URZ, URZ, URZ ;  /* 0x0000003f3f3ff290 */ /* 0x000ff6000fffe03f */
[----:B------:R-:W-:Y:S01]  /*53880*/  @!UPT UIADD3 URZ, URZ, URZ, URZ ;  /* 0x0000003f3f3ff290 */ /* 0x000fe2000fffe03f */
[----:B------:R0:W-:Y:S01]  /*53890*/  STL.64 [R1+0x560], R4 ;  /* 0x0005600401007387 */ /* 0x0001e20000100a00 */
[----:B------:R-:W-:Y:S03]  /*538a0*/  STL.64 [R1+0x568], R6 ;  /* 0x0005680601007387 */ /* 0x000fe60000100a00 */
[----:B0-----:R-:W2:Y:S01]  /*538b0*/  LDL.LU.64 R4, [R1+0x27a8] ;  /* 0x0027a80001047983 */ /* 0x001ea20000300a00 */
[----:B------:R0:W-:Y:S01]  /*538c0*/  STL.64 [R1+0x2788], R8 ;  /* 0x0027880801007387 */ /* 0x0001e20000100a00 */
[----:B------:R-:W-:Y:S02]  /*538d0*/  LOP3.LUT R3, R3, 0xf00, R11, 0xf8, !PT ;  /* 0x00000f0003037812 */ /* 0x000fe400078ef80b */
[----:B0-----:R-:W3:Y:S01]  /*538e0*/  LDL.LU R8, [R1+0x3a0] ;  /* 0x0003a00001087983 */ /* 0x001ee20000300800 */
[----:B------:R-:W3:Y:S02]  /*538f0*/  LDL.LU R9, [R1+0x3a4] ;  /* 0x0003a40001097983 */ /* 0x000ee40000300800 */
[----:B------:R-:W3:Y:S02]  /*53900*/  LDL.LU R10, [R1+0x3a8] ;  /* 0x0003a800010a7983 */ /* 0x000ee40000300800 */
[----:B------:R-:W3:Y:S01]  /*53910*/  LDL.LU R11, [R1+0x3ac] ;  /* 0x0003ac00010b7983 */ /* 0x000ee20000300800 */
[----:B--2---:R-:W-:Y:S01]  /*53920*/  HMMA.16816.F32 R24, R24, R4, R16 ;  /* 0x000000041818723c */ /* 0x004fe20000001810 */
[----:B------:R-:W2:Y:S01]  /*53930*/  LDL.LU.64 R18, [R1+0x27a0] ;  /* 0x0027a00001127983 */ /* 0x000ea20000300a00 */
[----:B------:R-:W2:Y:S02]  /*53940*/  LDL.LU.64 R16, [R1+0x2798] ;  /* 0x0027980001107983 */ /* 0x000ea40000300a00 */
[----:B------:R0:W-:Y:S02]  /*53950*/  STL.64 [R1+0x2780], R4 ;  /* 0x0027800401007387 */ /* 0x0001e40000100a00 */
[----:B0-----:R-:W4:Y:S11]  /*53960*/  LDL.LU R4, [R1+0x390] ;  /* 0x0003900001047983 */ /* 0x001f360000300800 */
[----:B------:R-:W-:Y:S06]  /*53970*/  @!UPT UIADD3 URZ, URZ, URZ, URZ ;  /* 0x0000003f3f3ff290 */ /* 0x000fec000fffe03f */
[----:B------:R0:W-:Y:S02]  /*53980*/  STL.64 [R1+0x510], R24 ;  /* 0x0005101801007387 */ /* 0x0001e40000100a00 */
[----:B0-----:R-:W-:Y:S01]  /*53990*/  MOV R24, R29 ;  /* 0x0000001d00187202 */ /* 0x001fe20000000f00 */
[----:B------:R-:W-:Y:S01]  /*539a0*/  IMAD.MOV.U32 R25, RZ, RZ, R28 ;  /* 0x000000ffff197224 */ /* 0x000fe200078e001c */
[----:B------:R-:W-:Y:S01]  /*539b0*/  LOP3.LUT R3, R3, 0x10, R0, 0x78, !PT ;  /* 0x0000001003037812 */ /* 0x000fe200078e7800 */
[----:B------:R0:W-:Y:S01]  /*539c0*/  STL.64 [R1+0x518], R26 ;  /* 0x0005181a01007387 */ /* 0x0001e20000100a00 */
[----:B------:R-:W4:Y:S02]  /*539d0*/  LDL.LU R5, [R1+0x394] ;  /* 0x0003940001057983 */ /* 0x000f240000300800 */
[----:B------:R-:W4:Y:S01]  /*539e0*/  LDL.LU R6, [R1+0x398] ;  /* 0x0003980001067983 */ /* 0x000f220000300800 */
[----:B------:R-:W-:Y:S01]  /*539f0*/  LOP3.LUT R3, R3, 0x60, RZ, 0x3c, !PT ;  /* 0x0000006003037812 */ /* 0x000fe200078e3cff */
[----:B------:R-:W4:Y:S01]  /*53a00*/  LDL.LU R7, [R1+0x39c] ;  /* 0x00039c0001077983 */ /* 0x000f220000300800 */
[----:B------:R-:W4:Y:S03]  /*53a10*/  LDL.LU R29, [R1+0x2790] ;  /* 0x00279000011d7983 */ /* 0x000f260000300800 */
[----:B0-----:R-:W4:Y:S04]  /*53a20*/  LDL R26, [R1+0x48] ;  /* 0x00004800011a7983 */ /* 0x001f280000100800 */
[----:B------:R-:W4:Y:S01]  /*53a30*/  LDL R27, [R1+0x4c] ;  /* 0x00004c00011b7983 */ /* 0x000f220000100800 */
[C---:B--2---:R-:W-:Y:S11]  /*53a40*/  HMMA.16816.F32 R12, R16.reuse, R24, R12 ;  /* 0x00000018100c723c */ /* 0x044ff6000000180c */
[----:B------:R-:W-:Y:S11]  /*53a50*/  @!UPT UIADD3 URZ, URZ, URZ, URZ ;  /* 0x0000003f3f3ff290 */ /* 0x000ff6000fffe03f */
[----:B------:R-:W-:Y:S01]  /*53a60*/  @!UPT UIADD3 URZ, URZ, URZ, URZ ;  /* 0x0000003f3f3ff290 */ /* 0x000fe2000fffe03f */
[----:B------:R-:W-:Y:S01]  /*53a70*/  STL.64 [R1+0x550], R12 ;  /* 0x0005500c01007387 */ /* 0x000fe20000100a00 */
[----:B------:R-:W-:Y:S01]  /*53a80*/  STL [R1+0x558], R14 ;  /* 0x0005580e01007387 */ /* 0x000fe20000100800 */
[----:B------:R-:W-:Y:S02]  /*53a90*/  MOV R0, R15 ;  /* 0x0000000f00007202 */ /* 0x000fe40000000f00 */
[----:B------:R-:W0:Y:S01]  /*53aa0*/  LDSM.16.M88.4 R12, [R3+0x60000] ;  /* 0x06000000030c783b */ /* 0x000e220000000200 */
[----:B---3--:R-:W-:Y:S03]  /*53ab0*/  HMMA.16816.F32 R8, R16, R20, R8 ;  /* 0x000000141008723c */ /* 0x008fe60000001808 */
[----:B------:R-:W-:Y:S04]  /*53ac0*/  STL [R1+0x2480], R0 ;  /* 0x0024800001007387 */ /* 0x000fe80000100800 */
[----:B0-----:R-:W-:Y:S01]  /*53ad0*/  STL.64 [R1+0x2700], R14 ;  /* 0x0027000e01007387 */ /* 0x001fe20000100a00 */
[----:B------:R0:W-:Y:S03]  /*53ae0*/  STL.64 [R1+0x26f8], R12 ;  /* 0x0026f80c01007387 */ /* 0x0001e60000100a00 */
[----:B0-----:R-:W2:Y:S01]  /*53af0*/  LDL.LU R12, [R1+0x350] ;  /* 0x00035000010c7983 */ /* 0x001ea20000300800 */
[----:B------:R-:W2:Y:S02]  /*53b00*/  LDL.LU R13, [R1+0x354] ;  /* 0x00035400010d7983 */ /* 0x000ea40000300800 */
[----:B------:R-:W2:Y:S02]  /*53b10*/  LDL.LU R14, [R1+0x358] ;  /* 0x00035800010e7983 */ /* 0x000ea40000300800 */
[----:B------:R-:W2:Y:S07]  /*53b20*/  LDL.LU R15, [R1+0x35c] ;  /* 0x00035c00010f7983 */ /* 0x000eae0000300800 */
[----:B------:R0:W-:Y:S01]  /*53b30*/  STL.64 [R1+0x5e0], R8 ;  /* 0x0005e00801007387 */ /* 0x0001e20000100a00 */
[----:B------:R4:W-:Y:S03]  /*53b40*/  STL [R1+0x5e8], R10 ;  /* 0x0005e80a01007387 */ /* 0x0009e60000100800 */
[----:B0-----:R-:W4:Y:S01]  /*53b50*/  LDL.LU.64 R8, [R1+0x2788] ;  /* 0x0027880001087983 */ /* 0x001f220000300a00 */
[----:B------:R-:W-:-:S05]  /*53b60*/  IMAD.MOV.U32 R28, RZ, RZ, R11 ;  /* 0x000000ffff1c7224 */ /* 0x000fca00078e000b */
[----:B------:R-:W-:Y:S01]  /*53b70*/  STL [R1+0x2484], R28 ;  /* 0x0024841c01007387 */ /* 0x000fe20000100800 */
[C---:B----4-:R-:W-:Y:S03]  /*53b80*/  HMMA.16816.F32 R8, R16.reuse, R8, R4 ;  /* 0x000000081008723c */ /* 0x050fe60000001804 */
[----:B------:R-:W3:Y:S11]  /*53b90*/  LDL.LU.64 R4, [R1+0x2780] ;  /* 0x0027800001047983 */ /* 0x000ef60000300a00 */
[----:B------:R-:W-:Y:S09]  /*53ba0*/  @!UPT UIADD3 URZ, URZ, URZ, URZ ;  /* 0x0000003f3f3ff290 */ /* 0x000ff2000fffe03f */
[----:B------:R-:W-:Y:S01]  /*53bb0*/  STL.64 [R1+0x5f0], R8 ;  /* 0x0005f00801007387 */ /* 0x000fe20000100a00 */
[----:B------:R0:W-:Y:S03]  /*53bc0*/  STL.64 [R1+0x5f8], R10 ;  /* 0x0005f80a01007387 */ /* 0x0001e60000100a00 */
[----:B0-----:R-:W3:Y:S01]  /*53bd0*/  LDL.LU.64 R10, [R1+0x2778] ;  /* 0x00277800010a7983 */ /* 0x001ee20000300a00 */
[----:B------:R-:W3:Y:S02]  /*53be0*/  LDL.LU.64 R8, [R1+0x2770] ;  /* 0x0027700001087983 */ /* 0x000ee40000300a00 */
[----:B---3--:R-:W-:Y:S01]  /*53bf0*/  HMMA.16816.F32 R16, R16, R4, R8 ;  /* 0x000000041010723c */ /* 0x008fe20000001808 */
[----:B------:R-:W2:Y:S01]  /*53c00*/  LDL.LU.64 R10, [R1+0x2768] ;  /* 0x00276800010a7983 */ /* 0x000ea20000300a00 */
[----:B------:R-:W2:Y:S02]  /*53c10*/  LDL.LU.64 R8, [R1+0x2760] ;  /* 0x0027600001087983 */ /* 0x000ea40000300a00 */
[----:B------:R0:W-:Y:S11]  /*53c20*/  STL.64 [R1+0x2748], R4 ;  /* 0x0027480401007387 */ /* 0x0001f60000100a00 */
[----:B------:R-:W-:Y:S08]  /*53c30*/  @!UPT UIADD3 URZ, URZ, URZ, URZ ;  /* 0x0000003f3f3ff290 */ /* 0x000ff0000fffe03f */
[----:B------:R-:W-:Y:S01]  /*53c40*/  STL.64 [R1+0x5c0], R16 ;  /* 0x0005c01001007387 */ /* 0x000fe20000100a00 */
[----:B------:R-:W-:Y:S02]  /*53c50*/  STL.64 [R1+0x5c8], R18 ;  /* 0x0005c81201007387 */ /* 0x000fe40000100a00 */
[----:B0-----:R-:W3:Y:S02]  /*53c60*/  LDL.LU R4, [R1+0x310] ;  /* 0x0003100001047983 */ /* 0x001ee40000300800 */
[----:B------:R-:W0:Y:S01]  /*53c70*/  LDSM.16.M88.4 R16, [R3+0x61000] ;  /* 0x061000000310783b */ /* 0x000e220000000200 */
[C---:B--2---:R-:W-:Y:S11]  /*53c80*/  HMMA.16816.F32 R12, R8.reuse, R24, R12 ;  /* 0x00000018080c723c */ /* 0x044ff6000000180c */
[----:B------:R-:W-:Y:S11]  /*53c90*/  @!UPT UIADD3 URZ, URZ, URZ, URZ ;  /* 0x0000003f3f3ff290 */ /* 0x000ff6000fffe03f */
[----:B------:R-:W-:Y:S01]  /*53ca0*/  @!UPT UIADD3 URZ, URZ, URZ, URZ ;  /* 0x0000003f3f3ff290 */ /* 0x000fe2000fffe03f */
[----:B------:R-:W-:Y:S01]  /*53cb0*/  STL.64 [R1+0x5b0], R12 ;  /* 0x0005b00c01007387 */ /* 0x000fe20000100a00 */
[----:B------:R-:W-:Y:S02]  /*53cc0*/  STL.64 [R1+0x5b8], R14 ;  /* 0x0005b80e01007387 */ /* 0x000fe40000100a00 */
[----:B------:R-:W3:Y:S02]  /*53cd0*/  LDL.LU R5, [R1+0x314] ;  /* 0x0003140001057983 */ /* 0x000ee40000300800 */
[----:B------:R-:W2:Y:S01]  /*53ce0*/  LDL.LU R6, [R1+0x318] ;  /* 0x0003180001067983 */ /* 0x000ea20000300800 */
[----:B------:R-:W2:Y:S04]  /*53cf0*/  LDL.LU R7, [R1+0x31c] ;  /* 0x00031c0001077983 */ /* 0x000ea80000300800 */
[----:B--2---:R-:W-:Y:S01]  /*53d00*/  STL.64 [R1+0x2758], R6 ;  /* 0x0027580601007387 */ /* 0x004fe20000100a00 */
[----:B---3--:R1:W-:Y:S03]  /*53d10*/  STL.64 [R1+0x2750], R4 ;  /* 0x0027500401007387 */ /* 0x0083e60000100a00 */
[----:B-1----:R-:W2:Y:S01]  /*53d20*/  LDL.LU R4, [R1+0x320] ;  /* 0x0003200001047983 */ /* 0x002ea20000300800 */
[----:B------:R-:W2:Y:S02]  /*53d30*/  LDL.LU R5, [R1+0x324] ;  /* 0x0003240001057983 */ /* 0x000ea40000300800 */
[----:B------:R-:W2:Y:S02]  /*53d40*/  LDL.LU R6, [R1+0x328] ;  /* 0x0003280001067983 */ /* 0x000ea40000300800 */
[----:B------:R-:W2:Y:S01]  /*53d50*/  LDL.LU R7, [R1+0x32c] ;  /* 0x00032c0001077983 */ /* 0x000ea20000300800 */
[----:B------:R-:W-:Y:S01]  /*53d60*/  STL.64 [R1+0x2740], R26 ;  /* 0x0027401a01007387 */ /* 0x000fe20000100a00 */
[----:B------:R1:W-:Y:S03]  /*53d70*/  STL.64 [R1+0x2738], R24 ;  /* 0x0027381801007387 */ /* 0x0003e60000100a00 */
        /* <DEDUP_REMOVED lines=21> */
[----:B0-----:R-:W-:Y:S01]  /*53ed0*/  STL.64 [R1+0x26c8], R18 ;  /* 0x0026c81201007387 */ /* 0x001fe20000100a00 */
[----:B------:R0:W-:Y:S03]  /*53ee0*/  STL.64 [R1+0x26c0], R16 ;  /* 0x0026c01001007387 */ /* 0x0001e60000100a00 */
[----:B0-----:R-:W4:Y:S01]  /*53ef0*/  LDL.LU R16, [R1+0x180] ;  /* 0x0001800001107983 */ /* 0x001f220000300800 */
[----:B------:R-:W4:Y:S02]  /*53f00*/  LDL.LU R17, [R1+0x184] ;  /* 0x0001840001117983 */ /* 0x000f240000300800 */
[----:B------:R-:W2:Y:S02]  /*53f10*/  LDL.LU R18, [R1+0x188] ;  /* 0x0001880001127983 */ /* 0x000ea40000300800 */
[----:B------:R-:W2:Y:S02]  /*53f20*/  LDL.LU R19, [R1+0x18c] ;  /* 0x00018c0001137983 */ /* 0x000ea40000300800 */
[----:B--2---:R-:W-:Y:S01]  /*53f30*/  STL.64 [R1+0x26d8], R18 ;  /* 0x0026d81201007387 */ /* 0x004fe20000100a00 */
[----:B----4-:R0:W-:Y:S03]  /*53f40*/  STL.64 [R1+0x26d0], R16 ;  /* 0x0026d01001007387 */ /* 0x0101e60000100a00 */
[----:B0-----:R-:W2:Y:S01]  /*53f50*/  LDL.LU.64 R16, [R1+0x20] ;  /* 0x0000200001107983 */ /* 0x001ea20000300a00 */
[----:B------:R-:W4:Y:S02]  /*53f60*/  LDL.64 R18, [R1+0x28] ;  /* 0x0000280001127983 */ /* 0x000f240000100a00 */
[----:B------:R-:W-:Y:S02]  /*53f70*/  STL.64 [R1+0x5a0], R4 ;  /* 0x0005a00401007387 */ /* 0x000fe40000100a00 */
[----:B------:R0:W-:Y:S02]  /*53f80*/  STL.64 [R1+0x5a8], R6 ;  /* 0x0005a80601007387 */ /* 0x0001e40000100a00 */
[----:B0-----:R-:W2:Y:S01]  /*53f90*/  LDL.LU.64 R6, [R1+0x2758] ;  /* 0x0027580001067983 */ /* 0x001ea20000300a00 */
[----:B------:R-:W2:Y:S02]  /*53fa0*/  LDL.LU.64 R4, [R1+0x2750] ;  /* 0x0027500001047983 */ /* 0x000ea40000300a00 */
[C---:B--2---:R-:W-:Y:S11]  /*53fb0*/  HMMA.16816.F32 R4, R8.reuse, R16, R4 ;  /* 0x000000100804723c */ /* 0x044ff60000001804 */
[----:B------:R-:W-:Y:S11]  /*53fc0*/  @!UPT UIADD3 URZ, URZ, URZ, URZ ;  /* 0x0000003f3f3ff290 */ /* 0x000ff6000fffe03f */
[----:B------:R-:W-:Y:S01]  /*53fd0*/  @!UPT UIADD3 URZ, URZ, URZ, URZ ;  /* 0x0000003f3f3ff290 */ /* 0x000fe2000fffe03f */
[----:B------:R0:W-:Y:S01]  /*53fe0*/  STL.64 [R1+0x5d0], R4 ;  /* 0x0005d00401007387 */ /* 0x0001e20000100a00 */
[----:B------:R1:W-:Y:S03]  /*53ff0*/  STL.64 [R1+0x5d8], R6 ;  /* 0x0005d80601007387 */ /* 0x0003e60000100a00 */
[----:B0-----:R-:W3:Y:S02]  /*54000*/  LDL.LU.64 R4, [R1+0x2748] ;  /* 0x0027480001047983 */ /* 0x001ee40000300a00 */
[----:B---3--:R-:W-:Y:S02]  /*54010*/  HMMA.16816.F32 R8, R8, R4, R24 ;  /* 0x000000040808723c */ /* 0x008fe40000001818 */
[----:B------:R-:W2:Y:S01]  /*54020*/  LDL.LU.64 R26, [R1+0x2740] ;  /* 0x00274000011a7983 */ /* 0x000ea20000300a00 */
[----:B------:R-:W3:Y:S02]  /*54030*/  LDL.LU.64 R24, [R1+0x2738] ;  /* 0x0027380001187983 */ /* 0x000ee40000300a00 */
[----:B-1----:R-:W3:Y:S02]  /*54040*/  LDL.LU.64 R6, [R1+0x2730] ;  /* 0x0027300001067983 */ /* 0x002ee40000300a00 */
[----:B------:R-:W3:Y:S11]  /*54050*/  LDL.LU.64 R4, [R1+0x2728] ;  /* 0x0027280001047983 */ /* 0x000ef60000300a00 */
[----:B------:R-:W-:Y:S05]  /*54060*/  @!UPT UIADD3 URZ, URZ, URZ, URZ ;  /* 0x0000003f3f3ff290 */ /* 0x000fea000fffe03f */
[----:B------:R0:W-:Y:S01]  /*54070*/  STL.64 [R1+0x540], R8 ;  /* 0x0005400801007387 */ /* 0x0001e20000100a00 */
[----:B------:R1:W-:Y:S03]  /*54080*/  STL.64 [R1+0x548], R10 ;  /* 0x0005480a01007387 */ /* 0x0003e60000100a00 */
[----:B0-----:R-:W3:Y:S01]  /*54090*/  LDL.LU R8, [R1+0x290] ;  /* 0x0002900001087983 */ /* 0x001ee20000300800 */
[----:B------:R-:W3:Y:S02]  /*540a0*/  LDL.LU R9, [R1+0x294] ;  /* 0x0002940001097983 */ /* 0x000ee40000300800 */
[----:B-1----:R-:W3:Y:S02]  /*540b0*/  LDL.LU R10, [R1+0x298] ;  /* 0x00029800010a7983 */ /* 0x002ee40000300800 */
[----:B------:R-:W3:Y:S02]  /*540c0*/  LDL.LU R11, [R1+0x29c] ;  /* 0x00029c00010b7983 */ /* 0x000ee40000300800 */
[C---:B---3--:R-:W-:Y:S11]  /*540d0*/  HMMA.16816.F32 R8, R4.reuse, R24, R8 ;  /* 0x000000180408723c */ /* 0x048ff60000001808 */
[----:B------:R-:W-:Y:S11]  /*540e0*/  @!UPT UIADD3 URZ, URZ, URZ, URZ ;  /* 0x0000003f3f3ff290 */ /* 0x000ff6000fffe03f */
[----:B------:R-:W-:Y:S01]  /*540f0*/  @!UPT UIADD3 URZ, URZ, URZ, URZ ;  /* 0x0000003f3f3ff290 */ /* 0x000fe2000fffe03f */
[----:B------:R-:W-:Y:S01]  /*54100*/  STL.64 [R1+0x500], R8 ;  /* 0x0005000801007387 */ /* 0x000fe20000100a00 */
[----:B------:R-:W-:Y:S02]  /*54110*/  STL.64 [R1+0x508], R10 ;  /* 0x0005080a01007387 */ /* 0x000fe40000100a00 */
[----:B------:R-:W0:Y:S01]  /*54120*/  LDSM.16.M88.4 R8, [R3+0x62000] ;  /* 0x062000000308783b */ /* 0x000e220000000200 */
[C---:B------:R-:W-:Y:S01]  /*54130*/  HMMA.16816.F32 R12, R4.reuse, R20, R12 ;  /* 0x00000014040c723c */ /* 0x040fe2000000180c */
[----:B0-----:R-:W-:Y:S02]  /*54140*/  STL.64 [R1+0x26a8], R10 ;  /* 0x0026a80a01007387 */ /* 0x001fe40000100a00 */
[----:B------:R0:W-:Y:S02]  /*54150*/  STL.64 [R1+0x26a0], R8 ;  /* 0x0026a00801007387 */ /* 0x0001e40000100a00 */
[----:B0-----:R-:W3:Y:S01]  /*54160*/  LDL.LU.64 R8, [R1+0x50] ;  /* 0x0000500001087983 */ /* 0x001ee20000300a00 */
[----:B------:R-:W2:Y:S11]  /*54170*/  LDL.64 R10, [R1+0x58] ;  /* 0x00005800010a7983 */ /* 0x000eb60000100a00 */
[----:B------:R-:W-:Y:S06]  /*54180*/  @!UPT UIADD3 URZ, URZ, URZ, URZ ;  /* 0x0000003f3f3ff290 */ /* 0x000fec000fffe03f */
[----:B------:R-:W-:Y:S02]  /*54190*/  STL.64 [R1+0x4f0], R12 ;  /* 0x0004f00c01007387 */ /* 0x000fe40000100a00 */
[----:B------:R0:W-:Y:S02]  /*541a0*/  STL.64 [R1+0x4f8], R14 ;  /* 0x0004f80e01007387 */ /* 0x0001e40000100a00 */
[----:B0-----:R-:W2:Y:S01]  /*541b0*/  LDL.LU.64 R14, [R1+0x2720] ;  /* 0x00272000010e7983 */ /* 0x001ea20000300a00 */
[----:B------:R-:W2:Y:S02]  /*541c0*/  LDL.LU.64 R12, [R1+0x2718] ;  /* 0x00271800010c7983 */ /* 0x000ea40000300a00 */
[----:B------:R0:W-:Y:S02]  /*541d0*/  STL.64 [R1+0x26f0], R22 ;  /* 0x0026f01601007387 */ /* 0x0001e40000100a00 */
[----:B------:R-:W3:Y:S01]  /*541e0*/  LDL.LU R20, [R1+0x200] ;  /* 0x0002000001147983 */ /* 0x000ee20000300800 */
[----:B------:R-:W3:Y:S04]  /*541f0*/  LDL.LU R21, [R1+0x204] ;  /* 0x0002040001157983 */ /* 0x000ee80000300800 */
[----:B0-----:R-:W3:Y:S01]  /*54200*/  LDL.LU R22, [R1+0x208] ;  /* 0x0002080001167983 */ /* 0x001ee20000300800 */
[----:B------:R-:W3:Y:S01]  /*54210*/  LDL.LU R23, [R1+0x20c] ;  /* 0x00020c0001177983 */ /* 0x000ee20000300800 */
[C---:B--2---:R-:W-:Y:S11]  /*54220*/  HMMA.16816.F32 R12, R4.reuse, R16, R12 ;  /* 0x00000010040c723c */ /* 0x044ff6000000180c */
[----:B------:R-:W-:Y:S11]  /*54230*/  @!UPT UIADD3 URZ, URZ, URZ, URZ ;  /* 0x0000003f3f3ff290 */ /* 0x000ff6000fffe03f */
[----:B------:R-:W-:Y:S01]  /*54240*/  @!UPT UIADD3 URZ, URZ, URZ, URZ ;  /* 0x0000003f3f3ff290 */ /* 0x000fe2000fffe03f */
[----:B------:R-:W-:Y:S01]  /*54250*/  STL.64 [R1+0x4e0], R12 ;  /* 0x0004e00c01007387 */ /* 0x000fe20000100a00 */
[----:B------:R0:W-:Y:S03]  /*54260*/  STL.64 [R1+0x4e8], R14 ;  /* 0x0004e80e01007387 */ /* 0x0001e60000100a00 */
[----:B0-----:R-:W3:Y:S01]  /*54270*/  LDL.LU.64 R14, [R1+0x2710] ;  /* 0x00271000010e7983 */ /* 0x001ee20000300a00 */
[----:B------:R-:W3:Y:S02]  /*54280*/  LDL.LU.64 R12, [R1+0x2708] ;  /* 0x00270800010c7983 */ /* 0x000ee40000300a00 */
[----:B----4-:R0:W-:Y:S02]  /*54290*/  STL.64 [R1+0x26e8], R18 ;  /* 0x0026e81201007387 */ /* 0x0101e40000100a00 */
[----:B------:R-:W2:Y:S01]  /*542a0*/  LDL.LU R16, [R1+0x1f0] ;  /* 0x0001f00001107983 */ /* 0x000ea20000300800 */
[----:B------:R-:W2:Y:S04]  /*542b0*/  LDL.LU R17, [R1+0x1f4] ;  /* 0x0001f40001117983 */ /* 0x000ea80000300800 */
[----:B0-----:R-:W2:Y:S01]  /*542c0*/  LDL.LU R18, [R1+0x1f8] ;  /* 0x0001f80001127983 */ /* 0x001ea20000300800 */
[----:B------:R-:W2:Y:S01]  /*542d0*/  LDL.LU R19, [R1+0x1fc] ;  /* 0x0001fc0001137983 */ /* 0x000ea20000300800 */
[----:B---3--:R-:W-:Y:S02]  /*542e0*/  HMMA.16816.F32 R4, R4, R8, R12 ;  /* 0x000000080404723c */ /* 0x008fe4000000180c */
[----:B------:R-:W3:Y:S01]  /*542f0*/  LDL.LU.64 R14, [R1+0x2700] ;  /* 0x00270000010e7983 */ /* 0x000ee20000300a00 */
[----:B------:R-:W3:Y:S02]  /*54300*/  LDL.LU.64 R12, [R1+0x26f8] ;  /* 0x0026f800010c7983 */ /* 0x000ee40000300a00 */
[----:B------:R0:W-:Y:S02]  /*54310*/  STL.64 [R1+0x26e0], R10 ;  /* 0x0026e00a01007387 */ /* 0x0001e40000100a00 */
[----:B------:R-:W4:Y:S11]  /*54320*/  LDL.LU R8, [R1+0x1e0] ;  /* 0x0001e00001087983 */ /* 0x000f360000300800 */
[----:B------:R-:W-:Y:S05]  /*54330*/  @!UPT UIADD3 URZ, URZ, URZ, URZ ;  /* 0x0000003f3f3ff290 */ /* 0x000fea000fffe03f */
[----:B------:R-:W-:Y:S01]  /*54340*/  STL.64 [R1+0x4d0], R4 ;  /* 0x0004d00401007387 */ /* 0x000fe20000100a00 */
[----:B------:R-:W-:Y:S02]  /*54350*/  STL.64 [R1+0x4d8], R6 ;  /* 0x0004d80601007387 */ /* 0x000fe40000100a00 */
[----:B------:R-:W1:Y:S04]  /*54360*/  LDSM.16.M88.4 R4, [R3+0x63000] ;  /* 0x063000000304783b */ /* 0x000e680000000200 */
[----:B------:R-:W4:Y:S01]  /*54370*/  LDL.LU R9, [R1+0x1e4] ;  /* 0x0001e40001097983 */ /* 0x000f220000300800 */
[----:B0-----:R-:W4:Y:S01]  /*54380*/  LDL.LU R10, [R1+0x1e8] ;  /* 0x0001e800010a7983 */ /* 0x001f220000300800 */
[----:B------:R-:W4:Y:S03]  /*54390*/  LDL.LU R11, [R1+0x1ec] ;  /* 0x0001ec00010b7983 */ /* 0x000f260000300800 */
[----:B-1----:R0:W-:Y:S01]  /*543a0*/  STL.64 [R1+0x2660], R6 ;  /* 0x0026600601007387 */ /* 0x0021e20000100a00 */
[----:B------:R1:W-:Y:S01]  /*543b0*/  STL.64 [R1+0x2658], R4 ;  /* 0x0026580401007387 */ /* 0x0003e20000100a00 */
[----:B0-----:R-:W-:-:S02]  /*543c0*/  MOV R6, R29 ;  /* 0x0000001d00067202 */ /* 0x001fc40000000f00 */
[----:B-1----:R-:W2:Y:S01]  /*543d0*/  LDL.LU R4, [R1+0x160] ;  /* 0x0001600001047983 */ /* 0x002ea20000300800 */
[----:B------:R-:W2:Y:S02]  /*543e0*/  LDL.LU R5, [R1+0x164] ;  /* 0x0001640001057983 */ /* 0x000ea40000300800 */
[----:B------:R-:W-:Y:S01]  /*543f0*/  IMAD.MOV.U32 R7, RZ, RZ, R2 ;  /* 0x000000ffff077224 */ /* 0x000fe200078e0002 */
[C---:B---3--:R-:W-:Y:S11]  /*54400*/  HMMA.16816.F32 R20, R12.reuse, R26, R20 ;  /* 0x0000001a0c14723c */ /* 0x048ff60000001814 */
[----:B------:R-:W-:Y:S11]  /*54410*/  @!UPT UIADD3 URZ, URZ, URZ, URZ ;  /* 0x0000003f3f3ff290 */ /* 0x000ff6000fffe03f */
[----:B------:R-:W-:Y:S01]  /*54420*/  @!UPT UIADD3 URZ, URZ, URZ, URZ ;  /* 0x0000003f3f3ff290 */ /* 0x000fe2000fffe03f */
[----:B------:R-:W-:Y:S01]  /*54430*/  STL.64 [R1+0x4c0], R20 ;  /* 0x0004c01401007387 */ /* 0x000fe20000100a00 */
[----:B------:R-:W-:Y:S01]  /*54440*/  MOV R29, R22 ;  /* 0x00000016001d7202 */ /* 0x000fe20000000f00 */
[----:B------:R-:W-:Y:S02]  /*54450*/  IMAD.MOV.U32 R2, RZ, RZ, R23 ;  /* 0x000000ffff027224 */ /* 0x000fe400078e0017 */
[----:B------:R-:W2:Y:S03]  /*54460*/  LDL.LU.64 R22, [R1+0x26f0] ;  /* 0x0026f00001167983 */ /* 0x000ea60000300a00 */
[----:B------:R-:W-:Y:S02]  /*54470*/  STL [R1+0x2384], R2 ;  /* 0x0023840201007387 */ /* 0x000fe40000100800 */
[----:B------:R-:W-:Y:S01]  /*54480*/  STL [R1+0x2380], R29 ;  /* 0x0023801d01007387 */ /* 0x000fe20000100800 */
[C---:B--2---:R-:W-:Y:S11]  /*54490*/  HMMA.16816.F32 R16, R12.reuse, R22, R16 ;  /* 0x000000160c10723c */ /* 0x044ff60000001810 */
[----:B------:R-:W-:Y:S11]  /*544a0*/  @!UPT UIADD3 URZ, URZ, URZ, URZ ;  /* 0x0000003f3f3ff290 */ /* 0x000ff6000fffe03f */
[----:B------:R-:W-:Y:S01]  /*544b0*/  @!UPT UIADD3 URZ, URZ, URZ, URZ ;  /* 0x0000003f3f3ff290 */ /* 0x000fe2000fffe03f */
[----:B------:R-:W-:Y:S01]  /*544c0*/  STL.64 [R1+0x4a0], R16 ;  /* 0x0004a01001007387 */ /* 0x000fe20000100a00 */
[----:B------:R0:W-:Y:S03]  /*544d0*/  STL.64 [R1+0x4a8], R18 ;  /* 0x0004a81201007387 */ /* 0x0001e60000100a00 */
[----:B0-----:R-:W4:Y:S02]  /*544e0*/  LDL.LU.64 R18, [R1+0x26e8] ;  /* 0x0026e80001127983 */ /* 0x001f240000300a00 */
[C---:B----4-:R-:W-:Y:S01]  /*544f0*/  HMMA.16816.F32 R8, R12.reuse, R18, R8 ;  /* 0x000000120c08723c */ /* 0x050fe20000001808 */
[----:B------:R-:W-:Y:S01]  /*54500*/  MOV R2, R18 ;  /* 0x0000001200027202 */ /* 0x000fe20000000f00 */
[----:B------:R-:W-:Y:S11]  /*54510*/  IMAD.MOV.U32 R0, RZ, RZ, R19 ;  /* 0x000000ffff007224 */ /* 0x000ff600078e0013 */
[----:B------:R-:W-:Y:S10]  /*54520*/  @!UPT UIADD3 URZ, URZ, URZ, URZ ;  /* 0x0000003f3f3ff290 */ /* 0x000ff4000fffe03f */
[----:B------:R-:W-:Y:S01]  /*54530*/  STL.64 [R1+0x470], R8 ;  /* 0x0004700801007387 */ /* 0x000fe20000100a00 */
[----:B------:R0:W-:Y:S03]  /*54540*/  STL.64 [R1+0x478], R10 ;  /* 0x0004780a01007387 */ /* 0x0001e60000100a00 */
[----:B0-----:R-:W2:Y:S01]  /*54550*/  LDL.LU.64 R10, [R1+0x26e0] ;  /* 0x0026e000010a7983 */ /* 0x001ea20000300a00 */
[----:B------:R-:W2:Y:S02]  /*54560*/  LDL.LU.64 R18, [R1+0x26d8] ;  /* 0x0026d80001127983 */ /* 0x000ea40000300a00 */
[----:B------:R-:W2:Y:S02]  /*54570*/  LDL.LU.64 R16, [R1+0x26d0] ;  /* 0x0026d00001107983 */ /* 0x000ea40000300a00 */
[----:B--2---:R-:W-:Y:S01]  /*54580*/  HMMA.16816.F32 R12, R12, R10, R16 ;  /* 0x0000000a0c0c723c */ /* 0x004fe20000001810 */
[----:B------:R-:W2:Y:S01]  /*54590*/  LDL.LU.64 R18, [R1+0x26c8] ;  /* 0x0026c80001127983 */ /* 0x000ea20000300a00 */
[----:B------:R-:W2:Y:S02]  /*545a0*/  LDL.LU.64 R16, [R1+0x26c0] ;  /* 0x0026c00001107983 */ /* 0x000ea40000300a00 */
[----:B------:R0:W-:Y:S02]  /*545b0*/  STL.64 [R1+0x26b8], R10 ;  /* 0x0026b80a01007387 */ /* 0x0001e40000100a00 */
[----:B------:R-:W3:Y:S11]  /*545c0*/  LDL.LU R8, [R1+0x170] ;  /* 0x0001700001087983 */ /* 0x000ef60000300800 */
[----:B------:R-:W-:Y:S06]  /*545d0*/  @!UPT UIADD3 URZ, URZ, URZ, URZ ;  /* 0x0000003f3f3ff290 */ /* 0x000fec000fffe03f */
[----:B------:R-:W-:Y:S01]  /*545e0*/  STL.64 [R1+0x440], R12 ;  /* 0x0004400c01007387 */ /* 0x000fe20000100a00 */
[----:B------:R-:W-:Y:S02]  /*545f0*/  STL.64 [R1+0x448], R14 ;  /* 0x0004480e01007387 */ /* 0x000fe40000100a00 */
[----:B------:R-:W3:Y:S02]  /*54600*/  LDL.LU R9, [R1+0x174] ;  /* 0x0001740001097983 */ /* 0x000ee40000300800 */
[----:B0-----:R-:W3:Y:S01]  /*54610*/  LDL.LU R10, [R1+0x178] ;  /* 0x00017800010a7983 */ /* 0x001ee20000300800 */
[----:B------:R-:W3:Y:S04]  /*54620*/  LDL.LU R11, [R1+0x17c] ;  /* 0x00017c00010b7983 */ /* 0x000ee80000300800 */
[----:B------:R-:W0:Y:S04]  /*54630*/  LDSM.16.M88.4 R12, [R3+0x64000] ;  /* 0x06400000030c783b */ /* 0x000e280000000200 */
[----:B0-----:R-:W-:Y:S01]  /*54640*/  STL.64 [R1+0x2630], R14 ;  /* 0x0026300e01007387 */ /* 0x001fe20000100a00 */
[----:B------:R-:W-:Y:S02]  /*54650*/  STL.64 [R1+0x2628], R12 ;  /* 0x0026280c01007387 */ /* 0x000fe40000100a00 */
[----:B------:R-:W-:Y:S01]  /*54660*/  STL.64 [R1+0x26b0], R26 ;  /* 0x0026b01a01007387 */ /* 0x000fe20000100a00 */
[C---:B--2---:R-:W-:Y:S08]  /*54670*/  HMMA.16816.F32 R4, R16.reuse, R22, R4 ;  /* 0x000000161004723c */ /* 0x044ff00000001804 */
[----:B---3--:R-:W-:Y:S11]  /*54680*/  HMMA.16816.F32 R8, R16, R26, R8 ;  /* 0x0000001a1008723c */ /* 0x008ff60000001808 */
[----:B------:R-:W-:Y:S11]  /*54690*/  @!UPT UIADD3 URZ, URZ, URZ, URZ ;  /* 0x0000003f3f3ff290 */ /* 0x000ff6000fffe03f */
[----:B------:R-:W-:Y:S01]  /*546a0*/  @!UPT UIADD3 URZ, URZ, URZ, URZ ;  /* 0x0000003f3f3ff290 */ /* 0x000fe2000fffe03f */
[----:B------:R-:W-:Y:S01]  /*546b0*/  STL.64 [R1+0x430], R8 ;  /* 0x0004300801007387 */ /* 0x000fe20000100a00 */
[----:B------:R-:W-:Y:S02]  /*546c0*/  STL.64 [R1+0x438], R10 ;  /* 0x0004380a01007387 */ /* 0x000fe40000100a00 */
[----:B------:R-:W2:Y:S02]  /*546d0*/  LDL.LU R20, [R1] ;  /* 0x0000000001147983 */ /* 0x000ea40000300800 */
[----:B------:R0:W-:Y:S01]  /*546e0*/  STL.64 [R1+0x420], R4 ;  /* 0x0004200401007387 */ /* 0x0001e20000100a00 */
[----:B------:R1:W-:Y:S01]  /*546f0*/  STL.64 [R1+0x428], R6 ;  /* 0x0004280601007387 */ /* 0x0003e20000100a00 */
[----:B------:R-:W2:Y:S02]  /*54700*/  LDL.LU R21, [R1+0x4] ;  /* 0x0000040001157983 */ /* 0x000ea40000300800 */
[----:B------:R-:W3:Y:S02]  /*54710*/  LDL.LU R22, [R1+0x8] ;  /* 0x0000080001167983 */ /* 0x000ee40000300800 */
[----:B------:R-:W3:Y:S01]  /*54720*/  LDL.LU R23, [R1+0xc] ;  /* 0x00000c0001177983 */ /* 0x000ee20000300800 */
[----:B0-----:R-:W4:Y:S01]  /*54730*/  LDL.LU R4, [R1+0x70] ;  /* 0x0000700001047983 */ /* 0x001f220000300800 */
[----:B------:R-:W4:Y:S02]  /*54740*/  LDL.LU R5, [R1+0x74] ;  /* 0x0000740001057983 */ /* 0x000f240000300800 */
[----:B-1----:R-:W2:Y:S02]  /*54750*/  LDL.LU R6, [R1+0x78] ;  /* 0x0000780001067983 */ /* 0x002ea40000300800 */
[----:B------:R-:W2:Y:S02]  /*54760*/  LDL.LU R7, [R1+0x7c] ;  /* 0x00007c0001077983 */ /* 0x000ea40000300800 */
[----:B--2---:R-:W-:Y:S01]  /*54770*/  STL.64 [R1+0x2670], R6 ;  /* 0x0026700601007387 */ /* 0x004fe20000100a00 */
[----:B----4-:R0:W-:Y:S03]  /*54780*/  STL.64 [R1+0x2668], R4 ;  /* 0x0026680401007387 */ /* 0x0101e60000100a00 */
        /* <DEDUP_REMOVED lines=8> */
[----:B------:R-:W3:Y:S01]  /*54810*/  LDL.LU R8, [R1+0x150] ;  /* 0x0001500001087983 */ /* 0x000ee20000300800 */
[----:B------:R-:W3:Y:S02]  /*54820*/  LDL.LU R9, [R1+0x154] ;  /* 0x0001540001097983 */ /* 0x000ee40000300800 */
[----:B------:R-:W3:Y:S02]  /*54830*/  LDL.LU R10, [R1+0x158] ;  /* 0x00015800010a7983 */ /* 0x000ee40000300800 */
[----:B------:R-:W3:Y:S01]  /*54840*/  LDL.LU R11, [R1+0x15c] ;  /* 0x00015c00010b7983 */ /* 0x000ee20000300800 */
[----:B----4-:R0:W-:Y:S01]  /*54850*/  STL.64 [R1+0x2680], R6 ;  /* 0x0026800601007387 */ /* 0x0101e20000100a00 */
[----:B--2---:R1:W-:Y:S03]  /*54860*/  STL.64 [R1+0x2678], R4 ;  /* 0x0026780401007387 */ /* 0x0043e60000100a00 */
[----:B0-----:R-:W2:Y:S04]  /*54870*/  LDL.64 R6, [R1+0x38] ;  /* 0x0000380001067983 */ /* 0x001ea80000100a00 */
[----:B--2---:R0:W-:Y:S01]  /*54880*/  STL.64 [R1+0x2698], R6 ;  /* 0x0026980601007387 */ /* 0x0041e20000100a00 */
[----:B-1----:R-:W2:Y:S02]  /*54890*/  LDL.LU R4, [R1+0x140] ;  /* 0x0001400001047983 */ /* 0x002ea40000300800 */
[----:B------:R-:W2:Y:S01]  /*548a0*/  LDL.LU R5, [R1+0x144] ;  /* 0x0001440001057983 */ /* 0x000ea20000300800 */
[----:B0-----:R-:W2:Y:S01]  /*548b0*/  LDL.LU R6, [R1+0x148] ;  /* 0x0001480001067983 */ /* 0x001ea20000300800 */
[----:B------:R-:W2:Y:S02]  /*548c0*/  LDL.LU R7, [R1+0x14c] ;  /* 0x00014c0001077983 */ /* 0x000ea40000300800 */
[----:B------:R-:W4:Y:S02]  /*548d0*/  LDL.LU R12, [R1+0xf0] ;  /* 0x0000f000010c7983 */ /* 0x000f240000300800 */
[----:B------:R-:W4:Y:S01]  /*548e0*/  LDL.LU R13, [R1+0xf4] ;  /* 0x0000f400010d7983 */ /* 0x000f220000300800 */
[----:B------:R-:W2:Y:S01]  /*548f0*/  LDL.LU R14, [R1+0xf8] ;  /* 0x0000f800010e7983 */ /* 0x000ea20000300800 */
[----:B------:R-:W2:Y:S03]  /*54900*/  LDL.LU R15, [R1+0xfc] ;  /* 0x0000fc00010f7983 */ /* 0x000ea60000300800 */
        /* <DEDUP_REMOVED lines=18> */
[----:B---3--:R0:W-:Y:S02]  /*54a30*/  STL.64 [R1+0x25a8], R22 ;  /* 0x0025a81601007387 */ /* 0x0081e40000100a00 */
[----:B0-----:R-:W-:Y:S01]  /*54a40*/  MOV R22, R2 ;  /* 0x0000000200167202 */ /* 0x001fe20000000f00 */
[----:B------:R-:W-:-:S07]  /*54a50*/  IMAD.MOV.U32 R23, RZ, RZ, R0 ;  /* 0x000000ffff177224 */ /* 0x000fce00078e0000 */
[C---:B------:R-:W-:Y:S01]  /*54a60*/  HMMA.16816.F32 R8, R16.reuse, R22, R8 ;  /* 0x000000161008723c */ /* 0x040fe20000001808 */
[----:B------:R-:W-:Y:S11]  /*54a70*/  STL.64 [R1+0x25a0], R20 ;  /* 0x0025a01401007387 */ /* 0x000ff60000100a00 */
[----:B------:R-:W-:Y:S11]  /*54a80*/  @!UPT UIADD3 URZ, URZ, URZ, URZ ;  /* 0x0000003f3f3ff290 */ /* 0x000ff6000fffe03f */
[----:B------:R-:W-:Y:S01]  /*54a90*/  STL.64 [R1+0x410], R8 ;  /* 0x0004100801007387 */ /* 0x000fe20000100a00 */
[----:B------:R0:W-:Y:S03]  /*54aa0*/  STL.64 [R1+0x418], R10 ;  /* 0x0004180a01007387 */ /* 0x0001e60000100a00 */
[----:B0-----:R-:W3:Y:S02]  /*54ab0*/  LDL.LU.64 R10, [R1+0x26b8] ;  /* 0x0026b800010a7983 */ /* 0x001ee40000300a00 */
[----:B---3--:R-:W-:Y:S02]  /*54ac0*/  HMMA.16816.F32 R16, R16, R10, R24 ;  /* 0x0000000a1010723c */ /* 0x008fe40000001818 */
[----:B------:R-:W3:Y:S01]  /*54ad0*/  LDL.LU.64 R26, [R1+0x26b0] ;  /* 0x0026b000011a7983 */ /* 0x000ee20000300a00 */
[----:B------:R-:W-:Y:S01]  /*54ae0*/  MOV R2, R10 ;  /* 0x0000000a00027202 */ /* 0x000fe20000000f00 */
[----:B------:R-:W-:Y:S11]  /*54af0*/  IMAD.MOV.U32 R0, RZ, RZ, R11 ;  /* 0x000000ffff007224 */ /* 0x000ff600078e000b */
[----:B------:R-:W-:Y:S08]  /*54b00*/  @!UPT UIADD3 URZ, URZ, URZ, URZ ;  /* 0x0000003f3f3ff290 */ /* 0x000ff0000fffe03f */
[----:B------:R-:W-:Y:S01]  /*54b10*/  STL.64 [R1+0x3e0], R16 ;  /* 0x0003e01001007387 */ /* 0x000fe20000100a00 */
[----:B------:R-:W-:Y:S02]  /*54b20*/  STL.64 [R1+0x3e8], R18 ;  /* 0x0003e81201007387 */ /* 0x000fe40000100a00 */
[----:B------:R-:W3:Y:S02]  /*54b30*/  LDL.LU.64 R10, [R1+0x26a8] ;  /* 0x0026a800010a7983 */ /* 0x000ee40000300a00 */
[----:B------:R-:W3:Y:S01]  /*54b40*/  LDL.LU.64 R8, [R1+0x26a0] ;  /* 0x0026a00001087983 */ /* 0x000ee20000300a00 */
[----:B------:R-:W0:Y:S04]  /*54b50*/  LDSM.16.M88.4 R16, [R3+0x65000] ;  /* 0x065000000310783b */ /* 0x000e280000000200 */
[----:B0-----:R-:W-:Y:S01]  /*54b60*/  STL.64 [R1+0x25f8], R18 ;  /* 0x0025f81201007387 */ /* 0x001fe20000100a00 */
[----:B------:R-:W-:Y:S01]  /*54b70*/  STL.64 [R1+0x25f0], R16 ;  /* 0x0025f01001007387 */ /* 0x000fe20000100a00 */
[C---:B---3--:R-:W-:Y:S11]  /*54b80*/  HMMA.16816.F32 R4, R8.reuse, R26, R4 ;  /* 0x0000001a0804723c */ /* 0x048ff60000001804 */
[----:B------:R-:W-:Y:S11]  /*54b90*/  @!UPT UIADD3 URZ, URZ, URZ, URZ ;  /* 0x0000003f3f3ff290 */ /* 0x000ff6000fffe03f */
[----:B------:R-:W-:Y:S01]  /*54ba0*/  @!UPT UIADD3 URZ, URZ, URZ, URZ ;  /* 0x0000003f3f3ff290 */ /* 0x000fe2000fffe03f */
[----:B------:R-:W-:Y:S01]  /*54bb0*/  STL.64 [R1+0x3b0], R4 ;  /* 0x0003b00401007387 */ /* 0x000fe20000100a00 */
[----:B------:R0:W-:Y:S03]  /*54bc0*/  STL.64 [R1+0x3b8], R6 ;  /* 0x0003b80601007387 */ /* 0x0001e60000100a00 */
[----:B0-----:R-:W2:Y:S01]  /*54bd0*/  LDL.LU.64 R6, [R1+0x2698] ;  /* 0x0026980001067983 */ /* 0x001ea20000300a00 */
[----:B------:R-:W-:Y:S01]  /*54be0*/  MOV R18, R2 ;  /* 0x0000000200127202 */ /* 0x000fe20000000f00 */
[----:B------:R-:W-:Y:S01]  /*54bf0*/  IMAD.MOV.U32 R19, RZ, RZ, R0 ;  /* 0x000000ffff137224 */ /* 0x000fe200078e0000 */
[C---:B--2---:R-:W-:Y:S01]  /*54c00*/  HMMA.16816.F32 R12, R8.reuse, R6, R12 ;  /* 0x00000006080c723c */ /* 0x044fe2000000180c */
[----:B------:R-:W-:Y:S01]  /*54c10*/  MOV R2, R6 ;  /* 0x0000000600027202 */ /* 0x000fe20000000f00 */
[----:B------:R-:W-:Y:S11]  /*54c20*/  IMAD.MOV.U32 R0, RZ, RZ, R7 ;  /* 0x000000ffff007224 */ /* 0x000ff600078e0007 */
[----:B------:R-:W-:Y:S10]  /*54c30*/  @!UPT UIADD3 URZ, URZ, URZ, URZ ;  /* 0x0000003f3f3ff290 */ /* 0x000ff4000fffe03f */
        /* <DEDUP_REMOVED lines=26> */
[----:B--2---:R-:W-:Y:S01]  /*54de0*/  HMMA.16816.F32 R12, R4, R26, R12 ;  /* 0x0000001a040c723c */ /* 0x004fe2000000180c */
[----:B----4-:R-:W-:Y:S01]  /*54df0*/  STL.64 [R1+0x25c8], R10 ;  /* 0x0025c80a01007387 */ /* 0x010fe20000100a00 */
[----:B---3--:R-:W-:Y:S11]  /*54e00*/  STL.64 [R1+0x25c0], R8 ;  /* 0x0025c00801007387 */ /* 0x008ff60000100a00 */
[----:B------:R-:W-:Y:S10]  /*54e10*/  @!UPT UIADD3 URZ, URZ, URZ, URZ ;  /* 0x0000003f3f3ff290 */ /* 0x000ff4000fffe03f */
[----:B------:R-:W-:Y:S02]  /*54e20*/  STL.64 [R1+0x370], R12 ;  /* 0x0003700c01007387 */ /* 0x000fe40000100a00 */
[----:B------:R0:W-:Y:S02]  /*54e30*/  STL.64 [R1+0x378], R14 ;  /* 0x0003780e01007387 */ /* 0x0001e40000100a00 */
[----:B0-----:R-:W2:Y:S01]  /*54e40*/  LDL.LU.64 R14, [R1+0x2650] ;  /* 0x00265000010e7983 */ /* 0x001ea20000300a00 */
[----:B------:R-:W2:Y:S01]  /*54e50*/  LDL.LU.64 R12, [R1+0x2648] ;  /* 0x00264800010c7983 */ /* 0x000ea20000300a00 */
[----:B------:R-:W-:Y:S01]  /*54e60*/  MOV R10, R2 ;  /* 0x00000002000a7202 */ /* 0x000fe20000000f00 */
[----:B------:R-:W-:-:S07]  /*54e70*/  IMAD.MOV.U32 R11, RZ, RZ, R0 ;  /* 0x000000ffff0b7224 */ /* 0x000fce00078e0000 */
        /* <DEDUP_REMOVED lines=8> */
[----:B------:R-:W3:Y:S01]  /*54f00*/  LDL.LU R8, [R1+0x60] ;  /* 0x0000600001087983 */ /* 0x000ee20000300800 */
[----:B------:R-:W3:Y:S04]  /*54f10*/  LDL.LU R9, [R1+0x64] ;  /* 0x0000640001097983 */ /* 0x000ee80000300800 */
[----:B0-----:R-:W3:Y:S01]  /*54f20*/  LDL.LU R10, [R1+0x68] ;  /* 0x00006800010a7983 */ /* 0x001ee20000300800 */
[----:B------:R-:W3:Y:S01]  /*54f30*/  LDL.LU R11, [R1+0x6c] ;  /* 0x00006c00010b7983 */ /* 0x000ee20000300800 */
[C---:B--2---:R-:W-:Y:S08]  /*54f40*/  HMMA.16816.F32 R12, R4.reuse, R22, R12 ;  /* 0x00000016040c723c */ /* 0x044ff0000000180c */
[----:B---3--:R-:W-:Y:S11]  /*54f50*/  HMMA.16816.F32 R4, R4, R18, R8 ;  /* 0x000000120404723c */ /* 0x008ff60000001808 */
[----:B------:R-:W-:Y:S04]  /*54f60*/  @!UPT UIADD3 URZ, URZ, URZ, URZ ;  /* 0x0000003f3f3ff290 */ /* 0x000fe8000fffe03f */
[----:B------:R-:W-:Y:S01]  /*54f70*/  STL.64 [R1+0x320], R12 ;  /* 0x0003200c01007387 */ /* 0x000fe20000100a00 */
[----:B------:R0:W-:Y:S03]  /*54f80*/  STL.64 [R1+0x328], R14 ;  /* 0x0003280e01007387 */ /* 0x0001e60000100a00 */
[----:B0-----:R-:W2:Y:S01]  /*54f90*/  LDL.LU.64 R14, [R1+0x2630] ;  /* 0x00263000010e7983 */ /* 0x001ea20000300a00 */
[----:B------:R-:W2:Y:S02]  /*54fa0*/  LDL.LU.64 R12, [R1+0x2628] ;  /* 0x00262800010c7983 */ /* 0x000ea40000300a00 */
[----:B------:R0:W-:Y:S02]  /*54fb0*/  STL.64 [R1+0x2618], R22 ;  /* 0x0026181601007387 */ /* 0x0001e40000100a00 */
[----:B------:R-:W3:Y:S01]  /*54fc0*/  LDL.LU R20, [R1+0xd0] ;  /* 0x0000d00001147983 */ /* 0x000ee20000300800 */
[----:B------:R-:W-:Y:S01]  /*54fd0*/  STL.64 [R1+0x310], R4 ;  /* 0x0003100401007387 */ /* 0x000fe20000100a00 */
[----:B------:R-:W-:Y:S02]  /*54fe0*/  STL.64 [R1+0x318], R6 ;  /* 0x0003180601007387 */ /* 0x000fe40000100a00 */
[----:B------:R-:W1:Y:S04]  /*54ff0*/  LDSM.16.M88.4 R4, [R3+0x67000] ;  /* 0x067000000304783b */ /* 0x000e680000000200 */
[----:B------:R-:W3:Y:S01]  /*55000*/  LDL.LU R21, [R1+0xd4] ;  /* 0x0000d40001157983 */ /* 0x000ee20000300800 */
[----:B0-----:R-:W3:Y:S01]  /*55010*/  LDL.LU R22, [R1+0xd8] ;  /* 0x0000d80001167983 */ /* 0x001ee20000300800 */
[----:B------:R-:W3:Y:S02]  /*55020*/  LDL.LU R23, [R1+0xdc] ;  /* 0x0000dc0001177983 */ /* 0x000ee40000300800 */
[----:B------:R-:W2:Y:S02]  /*55030*/  LDL.LU R8, [R1+0xe0] ;  /* 0x0000e00001087983 */ /* 0x000ea40000300800 */
[----:B------:R-:W2:Y:S01]  /*55040*/  LDL.LU R9, [R1+0xe4] ;  /* 0x0000e40001097983 */ /* 0x000ea20000300800 */
[----:B------:R-:W2:Y:S01]  /*55050*/  LDL.LU R10, [R1+0xe8] ;  /* 0x0000e800010a7983 */ /* 0x000ea20000300800 */
[----:B------:R-:W2:Y:S02]  /*55060*/  LDL.LU R11, [R1+0xec] ;  /* 0x0000ec00010b7983 */ /* 0x000ea40000300800 */
[----:B------:R0:W-:Y:S02]  /*55070*/  STL.64 [R1+0x2610], R18 ;  /* 0x0026101201007387 */ /* 0x0001e40000100a00 */
[----:B------:R-:W4:Y:S01]  /*55080*/  LDL.LU R16, [R1+0xc0] ;  /* 0x0000c00001107983 */ /* 0x000f220000300800 */
[----:B------:R-:W4:Y:S04]  /*55090*/  LDL.LU R17, [R1+0xc4] ;  /* 0x0000c40001117983 */ /* 0x000f280000300800 */
[----:B0-----:R-:W4:Y:S01]  /*550a0*/  LDL.LU R18, [R1+0xc8] ;  /* 0x0000c80001127983 */ /* 0x001f220000300800 */
[----:B------:R-:W4:Y:S03]  /*550b0*/  LDL.LU R19, [R1+0xcc] ;  /* 0x0000cc0001137983 */ /* 0x000f260000300800 */
[----:B-1----:R-:W-:Y:S01]  /*550c0*/  STL.64 [R1+0x2570], R6 ;  /* 0x0025700601007387 */ /* 0x002fe20000100a00 */
        /* <DEDUP_REMOVED lines=38> */
[----:B0-----:R-:W2:Y:S02]  /*55330*/  LDL.LU.64 R18, [R1+0x2610] ;  /* 0x0026100001127983 */ /* 0x001ea40000300a00 */
[----:B--2---:R-:W-:Y:S02]  /*55340*/  HMMA.16816.F32 R12, R12, R18, R4 ;  /* 0x000000120c0c723c */ /* 0x004fe40000001804 */
[----:B------:R-:W2:Y:S01]  /*55350*/  LDL.LU.64 R6, [R1+0x2608] ;  /* 0x0026080001067983 */ /* 0x000ea20000300a00 */
[----:B------:R-:W2:Y:S02]  /*55360*/  LDL.LU.64 R4, [R1+0x2600] ;  /* 0x0026000001047983 */ /* 0x000ea40000300a00 */
[----:B------:R-:W2:Y:S02]  /*55370*/  LDL.LU.64 R18, [R1+0x25f8] ;  /* 0x0025f80001127983 */ /* 0x000ea40000300a00 */
[----:B------:R-:W2:Y:S11]  /*55380*/  LDL.LU.64 R16, [R1+0x25f0] ;  /* 0x0025f00001107983 */ /* 0x000eb60000300a00 */
[----:B------:R-:W-:Y:S05]  /*55390*/  @!UPT UIADD3 URZ, URZ, URZ, URZ ;  /* 0x0000003f3f3ff290 */ /* 0x000fea000fffe03f */
[----:B------:R-:W-:Y:S01]  /*553a0*/  STL.64 [R1+0x2b0], R12 ;  /* 0x0002b00c01007387 */ /* 0x000fe20000100a00 */
[----:B------:R-:W-:Y:S02]  /*553b0*/  STL.64 [R1+0x2b8], R14 ;  /* 0x0002b80e01007387 */ /* 0x000fe40000100a00 */
[----:B------:R-:W0:Y:S02]  /*553c0*/  LDSM.16.M88.4 R12, [R3+0x68000] ;  /* 0x06800000030c783b */ /* 0x000e240000000200 */
[----:B0-----:R0:W-:Y:S02]  /*553d0*/  STL.64 [R1+0x2540], R14 ;  /* 0x0025400e01007387 */ /* 0x0011e40000100a00 */
[----:B------:R-:W-:Y:S02]  /*553e0*/  STL.64 [R1+0x2538], R12 ;  /* 0x0025380c01007387 */ /* 0x000fe40000100a00 */
[----:B0-----:R-:W3:Y:S01]  /*553f0*/  LDL.64 R14, [R1+0x58] ;  /* 0x00005800010e7983 */ /* 0x001ee20000100a00 */
[C---:B--2---:R-:W-:Y:S11]  /*55400*/  HMMA.16816.F32 R4, R16.reuse, R26, R4 ;  /* 0x0000001a1004723c */ /* 0x044ff60000001804 */
[----:B------:R-:W-:Y:S11]  /*55410*/  @!UPT UIADD3 URZ, URZ, URZ, URZ ;  /* 0x0000003f3f3ff290 */ /* 0x000ff6000fffe03f */
[----:B------:R-:W-:Y:S01]  /*55420*/  @!UPT UIADD3 URZ, URZ, URZ, URZ ;  /* 0x0000003f3f3ff290 */ /* 0x000fe2000fffe03f */
[----:B------:R-:W-:Y:S01]  /*55430*/  STL.64 [R1+0x2a0], R4 ;  /* 0x0002a00401007387 */ /* 0x000fe20000100a00 */
[----:B------:R0:W-:Y:S03]  /*55440*/  STL.64 [R1+0x2a8], R6 ;  /* 0x0002a80601007387 */ /* 0x0001e60000100a00 */
[----:B0-----:R-:W2:Y:S01]  /*55450*/  LDL.LU.64 R6, [R1+0x25e8] ;  /* 0x0025e80001067983 */ /* 0x001ea20000300a00 */
[----:B------:R-:W2:Y:S02]  /*55460*/  LDL.LU.64 R4, [R1+0x25e0] ;  /* 0x0025e00001047983 */ /* 0x000ea40000300a00 */
[C---:B--2---:R-:W-:Y:S01]  /*55470*/  HMMA.16816.F32 R8, R16.reuse, R10, R4 ;  /* 0x0000000a1008723c */ /* 0x044fe20000001804 */
[----:B------:R-:W2:Y:S01]  /*55480*/  LDL.LU.64 R6, [R1+0x25d8] ;  /* 0x0025d80001067983 */ /* 0x000ea20000300a00 */
[----:B------:R-:W2:Y:S11]  /*55490*/  LDL.LU.64 R4, [R1+0x25d0] ;  /* 0x0025d00001047983 */ /* 0x000eb60000300a00 */
[----:B------:R-:W-:Y:S10]  /*554a0*/  @!UPT UIADD3 URZ, URZ, URZ, URZ ;  /* 0x0000003f3f3ff290 */ /* 0x000ff4000fffe03f */
[----:B------:R-:W-:Y:S01]  /*554b0*/  STL.64 [R1+0x290], R8 ;  /* 0x0002900801007387 */ /* 0x000fe20000100a00 */
[----:B------:R0:W-:Y:S03]  /*554c0*/  STL.64 [R1+0x298], R10 ;  /* 0x0002980a01007387 */ /* 0x0001e60000100a00 */
[----:B0-----:R-:W4:Y:S01]  /*554d0*/  LDL.LU.64 R10, [R1+0x25c8] ;  /* 0x0025c800010a7983 */ /* 0x001f220000300a00 */
[----:B------:R-:W4:Y:S02]  /*554e0*/  LDL.LU.64 R8, [R1+0x25c0] ;  /* 0x0025c00001087983 */ /* 0x000f240000300a00 */
[C---:B----4-:R-:W-:Y:S01]  /*554f0*/  HMMA.16816.F32 R20, R16.reuse, R22, R8 ;  /* 0x000000161014723c */ /* 0x050fe20000001808 */
[----:B------:R-:W2:Y:S01]  /*55500*/  LDL.LU.64 R10, [R1+0x25b8] ;  /* 0x0025b800010a7983 */ /* 0x000ea20000300a00 */
[----:B------:R-:W2:Y:S11]  /*55510*/  LDL.LU.64 R8, [R1+0x25b0] ;  /* 0x0025b00001087983 */ /* 0x000eb60000300a00 */
[----:B------:R-:W-:Y:S10]  /*55520*/  @!UPT UIADD3 URZ, URZ, URZ, URZ ;  /* 0x0000003f3f3ff290 */ /* 0x000ff4000fffe03f */
[----:B------:R-:W-:Y:S01]  /*55530*/  STL.64 [R1+0x280], R20 ;  /* 0x0002801401007387 */ /* 0x000fe20000100a00 */
[----:B------:R0:W-:Y:S03]  /*55540*/  STL.64 [R1+0x288], R22 ;  /* 0x0002881601007387 */ /* 0x0001e60000100a00 */
[----:B0-----:R-:W4:Y:S01]  /*55550*/  LDL.LU.64 R22, [R1+0x25a8] ;  /* 0x0025a80001167983 */ /* 0x001f220000300a00 */
[----:B------:R-:W4:Y:S02]  /*55560*/  LDL.LU.64 R20, [R1+0x25a0] ;  /* 0x0025a00001147983 */ /* 0x000f240000300a00 */
[----:B---3--:R-:W-:Y:S01]  /*55570*/  STL.64 [R1+0x2578], R14 ;  /* 0x0025780e01007387 */ /* 0x008fe20000100a00 */
[----:B----4-:R-:W-:Y:S01]  /*55580*/  HMMA.16816.F32 R20, R16, R14, R20 ;  /* 0x0000000e1014723c */ /* 0x010fe20000001814 */
[----:B------:R-:W0:Y:S11]  /*55590*/  LDSM.16.M88.4 R16, [R3+0x69000] ;  /* 0x069000000310783b */ /* 0x000e360000000200 */
[----:B------:R-:W-:Y:S11]  /*555a0*/  @!UPT UIADD3 URZ, URZ, URZ, URZ ;  /* 0x0000003f3f3ff290 */ /* 0x000ff6000fffe03f */
[----:B------:R-:W-:Y:S01]  /*555b0*/  STL.64 [R1+0x250], R20 ;  /* 0x0002501401007387 */ /* 0x000fe20000100a00 */
[----:B------:R-:W-:Y:S02]  /*555c0*/  STL.64 [R1+0x258], R22 ;  /* 0x0002581601007387 */ /* 0x000fe40000100a00 */
[----:B------:R-:W1:Y:S01]  /*555d0*/  LDSM.16.M88.4 R20, [R3+0x6a000] ;  /* 0x06a000000314783b */ /* 0x000e620000000200 */
[C---:B--2---:R-:W-:Y:S01]  /*555e0*/  HMMA.16816.F32 R4, R8.reuse, R26, R4 ;  /* 0x0000001a0804723c */ /* 0x044fe20000001804 */
[----:B------:R-:W2:Y:S04]  /*555f0*/  LDSM.16.M88.4 R24, [R3+0x6b000] ;  /* 0x06b000000318783b */ /* 0x000ea80000000200 */
[----:B0-----:R-:W-:Y:S01]  /*55600*/  STL.64 [R1+0x2508], R18 ;  /* 0x0025081201007387 */ /* 0x001fe20000100a00 */
[----:B------:R0:W-:Y:S03]  /*55610*/  STL.64 [R1+0x2500], R16 ;  /* 0x0025001001007387 */ /* 0x0001e60000100a00 */
[----:B-1----:R-:W-:Y:S01]  /*55620*/  STL.64 [R1+0x24d8], R22 ;  /* 0x0024d81601007387 */ /* 0x002fe20000100a00 */
[----:B------:R-:W-:Y:S02]  /*55630*/  STL.64 [R1+0x24d0], R20 ;  /* 0x0024d01401007387 */ /* 0x000fe40000100a00 */
[----:B0-----:R-:W3:Y:S11]  /*55640*/  LDL.LU R16, [R1+0x260] ;  /* 0x0002600001107983 */ /* 0x001ef60000300800 */
[----:B------:R0:W-:Y:S01]  /*55650*/  STL.64 [R1+0x240], R4 ;  /* 0x0002400401007387 */ /* 0x0001e20000100a00 */
[----:B------:R1:W-:Y:S01]  /*55660*/  STL.64 [R1+0x248], R6 ;  /* 0x0002480601007387 */ /* 0x0003e20000100a00 */
[----:B------:R-:W3:Y:S02]  /*55670*/  LDL.LU R17, [R1+0x264] ;  /* 0x0002640001117983 */ /* 0x000ee40000300800 */
[----:B------:R-:W4:Y:S02]  /*55680*/  LDL.LU R18, [R1+0x268] ;  /* 0x0002680001127983 */ /* 0x000f240000300800 */
[----:B------:R-:W4:Y:S01]  /*55690*/  LDL.LU R19, [R1+0x26c] ;  /* 0x00026c0001137983 */ /* 0x000f220000300800 */
[----:B0-----:R-:W2:Y:S01]  /*556a0*/  LDL.LU R4, [R1+0x190] ;  /* 0x0001900001047983 */ /* 0x001ea20000300800 */
[----:B------:R-:W2:Y:S02]  /*556b0*/  LDL.LU R5, [R1+0x194] ;  /* 0x0001940001057983 */ /* 0x000ea40000300800 */
[----:B-1----:R-:W2:Y:S02]  /*556c0*/  LDL.LU R6, [R1+0x198] ;  /* 0x0001980001067983 */ /* 0x002ea40000300800 */
[----:B------:R-:W2:Y:S02]  /*556d0*/  LDL.LU R7, [R1+0x19c] ;  /* 0x00019c0001077983 */ /* 0x000ea40000300800 */
[----:B--2---:R0:W-:Y:S01]  /*556e0*/  STL.64 [R1+0x2588], R6 ;  /* 0x0025880601007387 */ /* 0x0041e20000100a00 */
[----:B------:R-:W-:Y:S03]  /*556f0*/  STL.64 [R1+0x2580], R4 ;  /* 0x0025800401007387 */ /* 0x000fe60000100a00 */
[----:B0-----:R-:W2:Y:S01]  /*55700*/  LDL.64 R6, [R1+0x38] ;  /* 0x0000380001067983 */ /* 0x001ea20000100a00 */
[----:B------:R-:W2:Y:S02]  /*55710*/  LDL.LU R12, [R1+0x1c0] ;  /* 0x0001c000010c7983 */ /* 0x000ea40000300800 */
[----:B------:R-:W2:Y:S02]  /*55720*/  LDL.LU R13, [R1+0x1c4] ;  /* 0x0001c400010d7983 */ /* 0x000ea40000300800 */
[----:B------:R-:W2:Y:S01]  /*55730*/  LDL.LU R14, [R1+0x1c8] ;  /* 0x0001c800010e7983 */ /* 0x000ea20000300800 */
[----:B------:R-:W2:Y:S04]  /*55740*/  LDL.LU R15, [R1+0x1cc] ;  /* 0x0001cc00010f7983 */ /* 0x000ea80000300800 */
[----:B--2---:R-:W-:Y:S01]  /*55750*/  STL.64 [R1+0x2598], R14 ;  /* 0x0025980e01007387 */ /* 0x004fe20000100a00 */
[----:B------:R0:W-:Y:S03]  /*55760*/  STL.64 [R1+0x2590], R12 ;  /* 0x0025900c01007387 */ /* 0x0001e60000100a00 */
        /* <DEDUP_REMOVED lines=18> */
[----:B------:R-:W3:Y:S02]  /*55890*/  LDL.LU R22, [R1+0x348] ;  /* 0x0003480001167983 */ /* 0x000ee40000300800 */
[----:B------:R-:W3:Y:S01]  /*558a0*/  LDL.LU R23, [R1+0x34c] ;  /* 0x00034c0001177983 */ /* 0x000ee20000300800 */
[----:B--2---:R-:W-:Y:S01]  /*558b0*/  HMMA.16816.F32 R12, R8, R6, R12 ;  /* 0x00000006080c723c */ /* 0x004fe2000000180c */
[----:B---3--:R-:W-:Y:S01]  /*558c0*/  STL.64 [R1+0x2518], R22 ;  /* 0x0025181601007387 */ /* 0x008fe20000100a00 */
[----:B----4-:R0:W-:Y:S03]  /*558d0*/  STL.64 [R1+0x2510], R20 ;  /* 0x0025101401007387 */ /* 0x0101e60000100a00 */
[----:B0-----:R-:W2:Y:S01]  /*558e0*/  LDL.LU R20, [R1+0x2f0] ;  /* 0x0002f00001147983 */ /* 0x001ea20000300800 */
[----:B------:R-:W2:Y:S02]  /*558f0*/  LDL.LU R21, [R1+0x2f4] ;  /* 0x0002f40001157983 */ /* 0x000ea40000300800 */
[----:B------:R-:W3:Y:S02]  /*55900*/  LDL.LU R22, [R1+0x2f8] ;  /* 0x0002f80001167983 */ /* 0x000ee40000300800 */
[----:B------:R-:W3:Y:S02]  /*55910*/  LDL.LU R23, [R1+0x2fc] ;  /* 0x0002fc0001177983 */ /* 0x000ee40000300800 */
[----:B---3--:R0:W-:Y:S01]  /*55920*/  STL.64 [R1+0x2528], R22 ;  /* 0x0025281601007387 */ /* 0x0081e20000100a00 */
[----:B--2---:R-:W-:Y:S03]  /*55930*/  STL.64 [R1+0x2520], R20 ;  /* 0x0025201401007387 */ /* 0x004fe60000100a00 */
[----:B0-----:R-:W2:Y:S01]  /*55940*/  LDL.64 R22, [R1+0x48] ;  /* 0x0000480001167983 */ /* 0x001ea20000100a00 */
[----:B------:R0:W-:Y:S02]  /*55950*/  STL.64 [R1+0x2490], R26 ;  /* 0x0024901a01007387 */ /* 0x0001e40000100a00 */
[----:B------:R-:W-:Y:S01]  /*55960*/  STL.64 [R1+0x2488], R24 ;  /* 0x0024881801007387 */ /* 0x000fe20000100a00 */
[----:B0-----:R-:W3:Y:S03]  /*55970*/  LDL.64 R26, [R1+0x28] ;  /* 0x00002800011a7983 */ /* 0x001ee60000100a00 */
[----:B------:R-:W-:Y:S02]  /*55980*/  STL.64 [R1+0x230], R12 ;  /* 0x0002300c01007387 */ /* 0x000fe40000100a00 */
[----:B------:R0:W-:Y:S02]  /*55990*/  STL.64 [R1+0x238], R14 ;  /* 0x0002380e01007387 */ /* 0x0001e40000100a00 */
[----:B0-----:R-:W3:Y:S01]  /*559a0*/  LDL.LU.64 R14, [R1+0x2598] ;  /* 0x00259800010e7983 */ /* 0x001ee20000300a00 */
[----:B------:R-:W3:Y:S01]  /*559b0*/  LDL.LU.64 R12, [R1+0x2590] ;  /* 0x00259000010c7983 */ /* 0x000ee20000300a00 */
[----:B------:R-:W-:Y:S01]  /*559c0*/  MOV R2, R6 ;  /* 0x0000000600027202 */ /* 0x000fe20000000f00 */
[----:B------:R-:W-:-:S02]  /*559d0*/  IMAD.MOV.U32 R0, RZ, RZ, R7 ;  /* 0x000000ffff007224 */ /* 0x000fc400078e0007 */
[----:B------:R-:W4:Y:S01]  /*559e0*/  LDL.LU.64 R6, [R1+0x2588] ;  /* 0x0025880001067983 */ /* 0x000f220000300a00 */
[----:B------:R-:W4:Y:S01]  /*559f0*/  LDL.LU.64 R4, [R1+0x2580] ;  /* 0x0025800001047983 */ /* 0x000f220000300a00 */
[C---:B---3--:R-:W-:Y:S11]  /*55a00*/  HMMA.16816.F32 R12, R8.reuse, R26, R12 ;  /* 0x0000001a080c723c */ /* 0x048ff6000000180c */
[----:B------:R-:W-:Y:S11]  /*55a10*/  @!UPT UIADD3 URZ, URZ, URZ, URZ ;  /* 0x0000003f3f3ff290 */ /* 0x000ff6000fffe03f */
[----:B------:R-:W-:Y:S01]  /*55a20*/  @!UPT UIADD3 URZ, URZ, URZ, URZ ;  /* 0x0000003f3f3ff290 */ /* 0x000fe2000fffe03f */
[----:B------:R-:W-:Y:S01]  /*55a30*/  STL.64 [R1+0x210], R12 ;  /* 0x0002100c01007387 */ /* 0x000fe20000100a00 */
[----:B------:R0:W-:Y:S03]  /*55a40*/  STL.64 [R1+0x218], R14 ;  /* 0x0002180e01007387 */ /* 0x0001e60000100a00 */
[----:B0-----:R-:W4:Y:S02]  /*55a50*/  LDL.LU.64 R14, [R1+0x2578] ;  /* 0x00257800010e7983 */ /* 0x001f240000300a00 */
[----:B----4-:R-:W-:Y:S02]  /*55a60*/  HMMA.16816.F32 R8, R8, R14, R4 ;  /* 0x0000000e0808723c */ /* 0x010fe40000001804 */
[----:B------:R-:W2:Y:S01]  /*55a70*/  LDL.LU.64 R6, [R1+0x2570] ;  /* 0x0025700001067983 */ /* 0x000ea20000300a00 */
[----:B------:R-:W2:Y:S11]  /*55a80*/  LDL.LU.64 R4, [R1+0x2568] ;  /* 0x0025680001047983 */ /* 0x000eb60000300a00 */
[----:B------:R-:W-:Y:S09]  /*55a90*/  @!UPT UIADD3 URZ, URZ, URZ, URZ ;  /* 0x0000003f3f3ff290 */ /* 0x000ff2000fffe03f */
[----:B------:R0:W-:Y:S01]  /*55aa0*/  STL.64 [R1+0x120], R8 ;  /* 0x0001200801007387 */ /* 0x0001e20000100a00 */
[----:B------:R1:W-:Y:S03]  /*55ab0*/  STL.64 [R1+0x128], R10 ;  /* 0x0001280a01007387 */ /* 0x0003e60000100a00 */
[----:B0-----:R-:W2:Y:S01]  /*55ac0*/  LDL.LU R8, [R1+0x1b0] ;  /* 0x0001b00001087983 */ /* 0x001ea20000300800 */
[----:B------:R-:W2:Y:S02]  /*55ad0*/  LDL.LU R9, [R1+0x1b4] ;  /* 0x0001b40001097983 */ /* 0x000ea40000300800 */
[----:B-1----:R-:W2:Y:S02]  /*55ae0*/  LDL.LU R10, [R1+0x1b8] ;  /* 0x0001b800010a7983 */ /* 0x002ea40000300800 */
[----:B------:R-:W2:Y:S02]  /*55af0*/  LDL.LU R11, [R1+0x1bc] ;  /* 0x0001bc00010b7983 */ /* 0x000ea40000300800 */
[----:B--2---:R-:W-:Y:S11]  /*55b00*/  HMMA.16816.F32 R8, R4, R22, R8 ;  /* 0x000000160408723c */ /* 0x004ff60000001808 */
[----:B------:R-:W-:Y:S11]  /*55b10*/  @!UPT UIADD3 URZ, URZ, URZ, URZ ;  /* 0x0000003f3f3ff290 */ /* 0x000ff6000fffe03f */
[----:B------:R-:W-:Y:S01]  /*55b20*/  @!UPT UIADD3 URZ, URZ, URZ, URZ ;  /* 0x0000003f3f3ff290 */ /* 0x000fe2000fffe03f */
[----:B------:R-:W-:Y:S01]  /*55b30*/  STL.64 [R1+0x1b0], R8 ;  /* 0x0001b00801007387 */ /* 0x000fe20000100a00 */
[----:B------:R-:W-:Y:S02]  /*55b40*/  STL.64 [R1+0x1b8], R10 ;  /* 0x0001b80a01007387 */ /* 0x000fe40000100a00 */
[----:B------:R-:W0:Y:S02]  /*55b50*/  LDSM.16.M88.4 R8, [R3+0x6c000] ;  /* 0x06c000000308783b */ /* 0x000e240000000200 */
[----:B0-----:R0:W-:Y:S02]  /*55b60*/  STL.64 [R1+0x2450], R10 ;  /* 0x0024500a01007387 */ /* 0x0011e40000100a00 */
[----:B0-----:R-:W-:Y:S01]  /*55b70*/  MOV R10, R2 ;  /* 0x00000002000a7202 */ /* 0x001fe20000000f00 */
[----:B------:R-:W-:-:S07]  /*55b80*/  IMAD.MOV.U32 R11, RZ, RZ, R0 ;  /* 0x000000ffff0b7224 */ /* 0x000fce00078e0000 */
[C---:B------:R-:W-:Y:S01]  /*55b90*/  HMMA.16816.F32 R16, R4.reuse, R10, R16 ;  /* 0x0000000a0410723c */ /* 0x040fe20000001810 */
[----:B------:R-:W-:Y:S11]  /*55ba0*/  STL.64 [R1+0x2448], R8 ;  /* 0x0024480801007387 */ /* 0x000ff60000100a00 */
[----:B------:R-:W-:Y:S11]  /*55bb0*/  @!UPT UIADD3 URZ, URZ, URZ, URZ ;  /* 0x0000003f3f3ff290 */ /* 0x000ff6000fffe03f */
        /* <DEDUP_REMOVED lines=14> */
[----:B0-----:R-:W2:Y:S01]  /*55ca0*/  LDL.LU.64 R18, [R1+0x2550] ;  /* 0x0025500001127983 */ /* 0x001ea20000300a00 */
[----:B------:R-:W2:Y:S01]  /*55cb0*/  LDL.LU.64 R16, [R1+0x2548] ;  /* 0x0025480001107983 */ /* 0x000ea20000300a00 */
[----:B------:R-:W-:Y:S01]  /*55cc0*/  MOV R2, R14 ;  /* 0x0000000e00027202 */ /* 0x000fe20000000f00 */
[----:B------:R-:W-:Y:S01]  /*55cd0*/  IMAD.MOV.U32 R0, RZ, RZ, R15 ;  /* 0x000000ffff007224 */ /* 0x000fe200078e000f */
[----:B--2---:R-:W-:Y:S11]  /*55ce0*/  HMMA.16816.F32 R4, R4, R14, R16 ;  /* 0x0000000e0404723c */ /* 0x004ff60000001810 */
[----:B------:R-:W-:Y:S11]  /*55cf0*/  @!UPT UIADD3 URZ, URZ, URZ, URZ ;  /* 0x0000003f3f3ff290 */ /* 0x000ff6000fffe03f */
[----:B------:R-:W-:Y:S01]  /*55d00*/  @!UPT UIADD3 URZ, URZ, URZ, URZ ;  /* 0x0000003f3f3ff290 */ /* 0x000fe2000fffe03f */
[----:B------:R-:W-:Y:S01]  /*55d10*/  STL.64 [R1+0x110], R4 ;  /* 0x0001100401007387 */ /* 0x000fe20000100a00 */
[----:B------:R0:W-:Y:S02]  /*55d20*/  STL.64 [R1+0x118], R6 ;  /* 0x0001180601007387 */ /* 0x0001e40000100a00 */
[----:B------:R-:W3:Y:S02]  /*55d30*/  LDL.LU.64 R14, [R1+0x2540] ;  /* 0x00254000010e7983 */ /* 0x000ee40000300a00 */
[----:B------:R-:W3:Y:S01]  /*55d40*/  LDL.LU.64 R12, [R1+0x2538] ;  /* 0x00253800010c7983 */ /* 0x000ee20000300a00 */
[----:B------:R-:W2:Y:S01]  /*55d50*/  LDL.LU R16, [R1+0x330] ;  /* 0x0003300001107983 */ /* 0x000ea20000300800 */
[----:B------:R-:W2:Y:S02]  /*55d60*/  LDL.LU R17, [R1+0x334] ;  /* 0x0003340001117983 */ /* 0x000ea40000300800 */
[----:B------:R-:W2:Y:S02]  /*55d70*/  LDL.LU R18, [R1+0x338] ;  /* 0x0003380001127983 */ /* 0x000ea40000300800 */
[----:B------:R-:W2:Y:S01]  /*55d80*/  LDL.LU R19, [R1+0x33c] ;  /* 0x00033c0001137983 */ /* 0x000ea20000300800 */
[----:B0-----:R-:W-:Y:S01]  /*55d90*/  MOV R6, R2 ;  /* 0x0000000200067202 */ /* 0x001fe20000000f00 */
[----:B------:R-:W-:Y:S01]  /*55da0*/  MOV R2, R23 ;  /* 0x0000001700027202 */ /* 0x000fe20000000f00 */
[C---:B---3--:R-:W-:Y:S11]  /*55db0*/  HMMA.16816.F32 R8, R12.reuse, R22, R8 ;  /* 0x000000160c08723c */ /* 0x048ff60000001808 */
[----:B------:R-:W-:Y:S11]  /*55dc0*/  @!UPT UIADD3 URZ, URZ, URZ, URZ ;  /* 0x0000003f3f3ff290 */ /* 0x000ff6000fffe03f */
[----:B------:R-:W-:Y:S01]  /*55dd0*/  @!UPT UIADD3 URZ, URZ, URZ, URZ ;  /* 0x0000003f3f3ff290 */ /* 0x000fe2000fffe03f */
[----:B------:R-:W-:Y:S01]  /*55de0*/  STL.64 [R1+0x180], R8 ;  /* 0x0001800801007387 */ /* 0x000fe20000100a00 */
[----:B------:R0:W-:Y:S03]  /*55df0*/  STL.64 [R1+0x188], R10 ;  /* 0x0001880a01007387 */ /* 0x0001e60000100a00 */
[----:B0-----:R-:W3:Y:S01]  /*55e00*/  LDL.LU.64 R10, [R1+0x2530] ;  /* 0x00253000010a7983 */ /* 0x001ee20000300a00 */
[----:B------:R-:W3:Y:S02]  /*55e10*/  LDL.LU.64 R22, [R1+0x2528] ;  /* 0x0025280001167983 */ /* 0x000ee40000300a00 */
[----:B------:R-:W3:Y:S02]  /*55e20*/  LDL.LU.64 R20, [R1+0x2520] ;  /* 0x0025200001147983 */ /* 0x000ee40000300a00 */
[----:B---3--:R-:W-:Y:S11]  /*55e30*/  HMMA.16816.F32 R20, R12, R10, R20 ;  /* 0x0000000a0c14723c */ /* 0x008ff60000001814 */
[----:B------:R-:W-:Y:S11]  /*55e40*/  @!UPT UIADD3 URZ, URZ, URZ, URZ ;  /* 0x0000003f3f3ff290 */ /* 0x000ff6000fffe03f */
[----:B------:R-:W-:Y:S01]  /*55e50*/  @!UPT UIADD3 URZ, URZ, URZ, URZ ;  /* 0x0000003f3f3ff290 */ /* 0x000fe2000fffe03f */
[----:B------:R-:W-:Y:S01]  /*55e60*/  STL.64 [R1+0x1e0], R20 ;  /* 0x0001e01401007387 */ /* 0x000fe20000100a00 */
[----:B------:R0:W-:Y:S03]  /*55e70*/  STL.64 [R1+0x1e8], R22 ;  /* 0x0001e81601007387 */ /* 0x0001e60000100a00 */
[----:B0-----:R-:W3:Y:S01]  /*55e80*/  LDL.LU.64 R22, [R1+0x2518] ;  /* 0x0025180001167983 */ /* 0x001ee20000300a00 */
[----:B------:R-:W3:Y:S02]  /*55e90*/  LDL.LU.64 R20, [R1+0x2510] ;  /* 0x0025100001147983 */ /* 0x000ee40000300a00 */
[----:B------:R-:W-:Y:S02]  /*55ea0*/  STL.64 [R1+0x24f8], R10 ;  /* 0x0024f80a01007387 */ /* 0x000fe40000100a00 */
[----:B------:R-:W0:Y:S01]  /*55eb0*/  LDSM.16.M88.4 R8, [R3+0x6d000] ;  /* 0x06d000000308783b */ /* 0x000e220000000200 */
[----:B------:R-:W-:-:S02]  /*55ec0*/  IMAD.MOV.U32 R7, RZ, RZ, R0 ;  /* 0x000000ffff077224 */ /* 0x000fc400078e0000 */
[----:B0-----:R-:W-:Y:S01]  /*55ed0*/  IMAD.MOV.U32 R28, RZ, RZ, R9 ;  /* 0x000000ffff1c7224 */ /* 0x001fe200078e0009 */
[----:B------:R-:W-:Y:S01]  /*55ee0*/  MOV R0, R10 ;  /* 0x0000000a00007202 */ /* 0x000fe20000000f00 */
[----:B------:R3:W-:Y:S01]  /*55ef0*/  STL [R1+0x60], R8 ;  /* 0x0000600801007387 */ /* 0x0007e20000100800 */
[----:B------:R-:W-:Y:S02]  /*55f00*/  IMAD.MOV.U32 R29, RZ, RZ, R11 ;  /* 0x000000ffff1d7224 */ /* 0x000fe400078e000b */
[----:B------:R0:W-:Y:S02]  /*55f10*/  STL.64 [R1+0x24f0], R26 ;  /* 0x0024f01a01007387 */ /* 0x0001e40000100a00 */
[----:B------:R-:W4:Y:S01]  /*55f20*/  LDL.LU R24, [R1+0x3d0] ;  /* 0x0003d00001187983 */ /* 0x000f220000300800 */
[C---:B---3--:R-:W-:Y:S11]  /*55f30*/  HMMA.16816.F32 R8, R12.reuse, R26, R20 ;  /* 0x0000001a0c08723c */ /* 0x048ff60000001814 */
[----:B------:R-:W-:Y:S11]  /*55f40*/  @!UPT UIADD3 URZ, URZ, URZ, URZ ;  /* 0x0000003f3f3ff290 */ /* 0x000ff6000fffe03f */
[----:B------:R-:W-:Y:S01]  /*55f50*/  @!UPT UIADD3 URZ, URZ, URZ, URZ ;  /* 0x0000003f3f3ff290 */ /* 0x000fe2000fffe03f */
[----:B------:R1:W-:Y:S01]  /*55f60*/  STL.64 [R1+0x1d0], R8 ;  /* 0x0001d00801007387 */ /* 0x0003e20000100a00 */
[----:B------:R3:W-:Y:S02]  /*55f70*/  STL.64 [R1+0x1d8], R10 ;  /* 0x0001d80a01007387 */ /* 0x0007e40000100a00 */
[----:B------:R-:W4:Y:S02]  /*55f80*/  LDL.LU R25, [R1+0x3d4] ;  /* 0x0003d40001197983 */ /* 0x000f240000300800 */
[----:B0-----:R-:W4:Y:S01]  /*55f90*/  LDL.LU R26, [R1+0x3d8] ;  /* 0x0003d800011a7983 */ /* 0x001f220000300800 */
[----:B------:R-:W4:Y:S04]  /*55fa0*/  LDL.LU R27, [R1+0x3dc] ;  /* 0x0003dc00011b7983 */ /* 0x000f280000300800 */
[----:B-1----:R-:W4:Y:S01]  /*55fb0*/  LDL.LU R8, [R1+0x360] ;  /* 0x0003600001087983 */ /* 0x002f220000300800 */
[----:B------:R-:W4:Y:S02]  /*55fc0*/  LDL.LU R9, [R1+0x364] ;  /* 0x0003640001097983 */ /* 0x000f240000300800 */
[----:B---3--:R-:W4:Y:S02]  /*55fd0*/  LDL.LU R10, [R1+0x368] ;  /* 0x00036800010a7983 */ /* 0x008f240000300800 */
[----:B------:R-:W4:Y:S01]  /*55fe0*/  LDL.LU R11, [R1+0x36c] ;  /* 0x00036c00010b7983 */ /* 0x000f220000300800 */
        /* <DEDUP_REMOVED lines=11> */
[----:B------:R-:W4:Y:S01]  /*560a0*/  LDL.LU.64 R18, [R1+0x2508] ;  /* 0x0025080001127983 */ /* 0x000f220000300a00 */
[----:B------:R-:W4:Y:S02]  /*560b0*/  LDL.LU.64 R16, [R1+0x2500] ;  /* 0x0025000001107983 */ /* 0x000f240000300a00 */
[----:B------:R-:W3:Y:S09]  /*560c0*/  LDL.LU R4, [R1+0x4b0] ;  /* 0x0004b00001047983 */ /* 0x000ef20000300800 */
[----:B------:R-:W-:Y:S01]  /*560d0*/  STL.64 [R1+0x170], R12 ;  /* 0x0001700c01007387 */ /* 0x000fe20000100a00 */
[----:B------:R-:W-:Y:S01]  /*560e0*/  STL.64 [R1+0x178], R14 ;  /* 0x0001780e01007387 */ /* 0x000fe20000100a00 */
        /* <DEDUP_REMOVED lines=14> */
[----:B------:R-:W3:Y:S02]  /*561d0*/  LDL.LU R7, [R1+0x46c] ;  /* 0x00046c0001077983 */ /* 0x000ee40000300800 */
[----:B---3--:R0:W-:Y:S01]  /*561e0*/  STL.64 [R1+0x24c0], R6 ;  /* 0x0024c00601007387 */ /* 0x0081e20000100a00 */
[----:B--2---:R-:W-:Y:S03]  /*561f0*/  STL.64 [R1+0x24b8], R4 ;  /* 0x0024b80401007387 */ /* 0x004fe60000100a00 */
[----:B0-----:R-:W4:Y:S01]  /*56200*/  LDL R6, [R1+0x48] ;  /* 0x0000480001067983 */ /* 0x001f220000100800 */
[----:B------:R-:W-:Y:S01]  /*56210*/  MOV R7, R2 ;  /* 0x0000000200077202 */ /* 0x000fe20000000f00 */
[----:B------:R-:W2:Y:S06]  /*56220*/  LDL.LU.64 R14, [R1+0x58] ;  /* 0x00005800010e7983 */ /* 0x000eac0000300a00 */
[C---:B----4-:R-:W-:Y:S11]  /*56230*/  HMMA.16816.F32 R8, R16.reuse, R6, R8 ;  /* 0x000000061008723c */ /* 0x050ff60000001808 */
[----:B------:R-:W-:Y:S11]  /*56240*/  @!UPT UIADD3 URZ, URZ, URZ, URZ ;  /* 0x0000003f3f3ff290 */ /* 0x000ff6000fffe03f */
[----:B------:R-:W-:Y:S01]  /*56250*/  @!UPT UIADD3 URZ, URZ, URZ, URZ ;  /* 0x0000003f3f3ff290 */ /* 0x000fe2000fffe03f */
        /* <DEDUP_REMOVED lines=8> */
[----:B0-----:R-:W3:Y:S01]  /*562e0*/  LDL.LU.64 R26, [R1+0x24f0] ;  /* 0x0024f000011a7983 */ /* 0x001ee20000300a00 */
[----:B------:R0:W-:Y:S02]  /*562f0*/  STL.64 [R1+0x24c8], R10 ;  /* 0x0024c80a01007387 */ /* 0x0001e40000100a00 */
[----:B------:R-:W4:Y:S02]  /*56300*/  LDL.LU R8, [R1+0x450] ;  /* 0x0004500001087983 */ /* 0x000f240000300800 */
[----:B------:R-:W4:Y:S01]  /*56310*/  LDL.LU R9, [R1+0x454] ;  /* 0x0004540001097983 */ /* 0x000f220000300800 */
[----:B0-----:R-:W4:Y:S01]  /*56320*/  LDL.LU R10, [R1+0x458] ;  /* 0x00045800010a7983 */ /* 0x001f220000300800 */
[----:B------:R-:W4:Y:S01]  /*56330*/  LDL.LU R11, [R1+0x45c] ;  /* 0x00045c00010b7983 */ /* 0x000f220000300800 */
[C---:B---3--:R-:W-:Y:S11]  /*56340*/  HMMA.16816.F32 R20, R16.reuse, R26, R20 ;  /* 0x0000001a1014723c */ /* 0x048ff60000001814 */
[----:B------:R-:W-:Y:S11]  /*56350*/  @!UPT UIADD3 URZ, URZ, URZ, URZ ;  /* 0x0000003f3f3ff290 */ /* 0x000ff6000fffe03f */
[----:B------:R-:W-:Y:S01]  /*56360*/  @!UPT UIADD3 URZ, URZ, URZ, URZ ;  /* 0x0000003f3f3ff290 */ /* 0x000fe2000fffe03f */
[----:B------:R-:W-:Y:S01]  /*56370*/  STL.64 [R1+0x140], R20 ;  /* 0x0001401401007387 */ /* 0x000fe20000100a00 */
[----:B------:R0:W-:Y:S03]  /*56380*/  STL.64 [R1+0x148], R22 ;  /* 0x0001481601007387 */ /* 0x0001e60000100a00 */
[----:B0-----:R-:W2:Y:S01]  /*56390*/  LDL.LU.64 R22, [R1+0x24e8] ;  /* 0x0024e80001167983 */ /* 0x001ea20000300a00 */
[----:B------:R-:W2:Y:S02]  /*563a0*/  LDL.LU.64 R20, [R1+0x24e0] ;  /* 0x0024e00001147983 */ /* 0x000ea40000300a00 */
[----:B--2---:R-:W-:Y:S01]  /*563b0*/  HMMA.16816.F32 R16, R16, R14, R20 ;  /* 0x0000000e1010723c */ /* 0x004fe20000001814 */
        /* <DEDUP_REMOVED lines=9> */
[C---:B----4-:R-:W-:Y:S01]  /*56450*/  HMMA.16816.F32 R4, R20.reuse, R6, R8 ;  /* 0x000000061404723c */ /* 0x050fe20000001808 */
[----:B------:R-:W3:Y:S11]  /*56460*/  LDL.LU.64 R10, [R1+0x24c8] ;  /* 0x0024c800010a7983 */ /* 0x000ef60000300a00 */
[----:B------:R-:W-:Y:S11]  /*56470*/  @!UPT UIADD3 URZ, URZ, URZ, URZ ;  /* 0x0000003f3f3ff290 */ /* 0x000ff6000fffe03f */
[----:B------:R-:W-:Y:S01]  /*56480*/  STL.64 [R1+0xf0], R4 ;  /* 0x0000f00401007387 */ /* 0x000fe20000100a00 */
[----:B------:R0:W-:Y:S03]  /*56490*/  STL.64 [R1+0xf8], R6 ;  /* 0x0000f80601007387 */ /* 0x0001e60000100a00 */
[----:B0-----:R-:W3:Y:S01]  /*564a0*/  LDL.LU.64 R6, [R1+0x24c0] ;  /* 0x0024c00001067983 */ /* 0x001ee20000300a00 */
[----:B------:R-:W3:Y:S02]  /*564b0*/  LDL.LU.64 R4, [R1+0x24b8] ;  /* 0x0024b80001047983 */ /* 0x000ee40000300a00 */
[C---:B---3--:R-:W-:Y:S01]  /*564c0*/  HMMA.16816.F32 R8, R20.reuse, R10, R4 ;  /* 0x0000000a1408723c */ /* 0x048fe20000001804 */
[----:B------:R-:W3:Y:S01]  /*564d0*/  LDL.LU.64 R6, [R1+0x24b0] ;  /* 0x0024b00001067983 */ /* 0x000ee20000300a00 */
[----:B------:R-:W3:Y:S11]  /*564e0*/  LDL.LU.64 R4, [R1+0x24a8] ;  /* 0x0024a80001047983 */ /* 0x000ef60000300a00 */
[----:B------:R-:W-:Y:S10]  /*564f0*/  @!UPT UIADD3 URZ, URZ, URZ, URZ ;  /* 0x0000003f3f3ff290 */ /* 0x000ff4000fffe03f */
[----:B------:R0:W-:Y:S01]  /*56500*/  STL.64 [R1+0xe0], R8 ;  /* 0x0000e00801007387 */ /* 0x0001e20000100a00 */
[----:B------:R1:W-:Y:S03]  /*56510*/  STL.64 [R1+0xe8], R10 ;  /* 0x0000e80a01007387 */ /* 0x0003e60000100a00 */
[----:B0-----:R-:W4:Y:S01]  /*56520*/  LDL.LU R8, [R1+0x530] ;  /* 0x0005300001087983 */ /* 0x001f220000300800 */
[----:B------:R-:W4:Y:S02]  /*56530*/  LDL.LU R9, [R1+0x534] ;  /* 0x0005340001097983 */ /* 0x000f240000300800 */
[----:B-1----:R-:W3:Y:S02]  /*56540*/  LDL.LU R10, [R1+0x538] ;  /* 0x00053800010a7983 */ /* 0x002ee40000300800 */
[----:B------:R-:W3:Y:S01]  /*56550*/  LDL.LU R11, [R1+0x53c] ;  /* 0x00053c00010b7983 */ /* 0x000ee20000300800 */
[C---:B--2---:R-:W-:Y:S01]  /*56560*/  HMMA.16816.F32 R16, R20.reuse, R14, R16 ;  /* 0x0000000e1410723c */ /* 0x044fe20000001810 */
[----:B---3--:R-:W-:Y:S01]  /*56570*/  STL.64 [R1+0x2460], R10 ;  /* 0x0024600a01007387 */ /* 0x008fe20000100a00 */
[----:B----4-:R0:W-:Y:S03]  /*56580*/  STL.64 [R1+0x2458], R8 ;  /* 0x0024580801007387 */ /* 0x0101e60000100a00 */
[----:B0-----:R-:W2:Y:S01]  /*56590*/  LDL.LU R8, [R1+0x580] ;  /* 0x0005800001087983 */ /* 0x001ea20000300800 */
[----:B------:R-:W2:Y:S02]  /*565a0*/  LDL.LU R9, [R1+0x584] ;  /* 0x0005840001097983 */ /* 0x000ea40000300800 */
[----:B------:R-:W3:Y:S02]  /*565b0*/  LDL.LU R10, [R1+0x588] ;  /* 0x00058800010a7983 */ /* 0x000ee40000300800 */
[----:B------:R-:W3:Y:S01]  /*565c0*/  LDL.LU R11, [R1+0x58c] ;  /* 0x00058c00010b7983 */ /* 0x000ee20000300800 */
[----:B------:R-:W-:Y:S01]  /*565d0*/  HMMA.16816.F32 R4, R20, R26, R4 ;  /* 0x0000001a1404723c */ /* 0x000fe20000001804 */
[----:B------:R-:W-:Y:S01]  /*565e0*/  MOV R2, R27 ;  /* 0x0000001b00027202 */ /* 0x000fe20000000f00 */
[----:B---3--:R0:W-:Y:S01]  /*565f0*/  STL.64 [R1+0x2470], R10 ;  /* 0x0024700a01007387 */ /* 0x0081e20000100a00 */
[----:B--2---:R1:W-:Y:S03]  /*56600*/  STL.64 [R1+0x2468], R8 ;  /* 0x0024680801007387 */ /* 0x0043e60000100a00 */
[----:B0-----:R-:W2:Y:S11]  /*56610*/  LDL.64 R10, [R1+0x38] ;  /* 0x00003800010a7983 */ /* 0x001eb60000100a00 */
[----:B------:R-:W-:Y:S06]  /*56620*/  @!UPT UIADD3 URZ, URZ, URZ, URZ ;  /* 0x0000003f3f3ff290 */ /* 0x000fec000fffe03f */
[----:B------:R-:W-:Y:S02]  /*56630*/  STL.64 [R1+0xd0], R4 ;  /* 0x0000d00401007387 */ /* 0x000fe40000100a00 */
[----:B------:R0:W-:Y:S02]  /*56640*/  STL.64 [R1+0xd8], R6 ;  /* 0x0000d80601007387 */ /* 0x0001e40000100a00 */
[----:B-1----:R-:W-:Y:S01]  /*56650*/  IMAD.MOV.U32 R8, RZ, RZ, R26 ;  /* 0x000000ffff087224 */ /* 0x002fe200078e001a */
[----:B0-----:R-:W3:Y:S01]  /*56660*/  LDL.LU.64 R6, [R1+0x24a0] ;  /* 0x0024a00001067983 */ /* 0x001ee20000300a00 */
[----:B------:R-:W3:Y:S02]  /*56670*/  LDL.LU.64 R4, [R1+0x2498] ;  /* 0x0024980001047983 */ /* 0x000ee40000300a00 */
[----:B------:R-:W3:Y:S02]  /*56680*/  LDL.LU.64 R26, [R1+0x2490] ;  /* 0x00249000011a7983 */ /* 0x000ee40000300a00 */
[----:B------:R-:W3:Y:S01]  /*56690*/  LDL.LU.64 R24, [R1+0x2488] ;  /* 0x0024880001187983 */ /* 0x000ee20000300a00 */
[----:B------:R0:W-:Y:S01]  /*566a0*/  STL.64 [R1+0x2478], R14 ;  /* 0x0024780e01007387 */ /* 0x0001e20000100a00 */
[----:B------:R-:W2:Y:S02]  /*566b0*/  LDL.LU R12, [R1+0x590] ;  /* 0x00059000010c7983 */ /* 0x000ea40000300800 */
[----:B------:R-:W-:Y:S02]  /*566c0*/  STL.64 [R1+0x90], R16 ;  /* 0x0000901001007387 */ /* 0x000fe40000100a00 */
[----:B------:R3:W-:Y:S01]  /*566d0*/  STL.64 [R1+0x98], R18 ;  /* 0x0000981201007387 */ /* 0x0007e20000100a00 */
[----:B------:R-:W2:Y:S04]  /*566e0*/  LDL.LU R13, [R1+0x594] ;  /* 0x00059400010d7983 */ /* 0x000ea80000300800 */
[----:B0-----:R-:W2:Y:S01]  /*566f0*/  LDL.LU R14, [R1+0x598] ;  /* 0x00059800010e7983 */ /* 0x001ea20000300800 */
[----:B------:R-:W2:Y:S02]  /*56700*/  LDL.LU R15, [R1+0x59c] ;  /* 0x00059c00010f7983 */ /* 0x000ea40000300800 */
[----:B------:R-:W3:Y:S02]  /*56710*/  LDL.LU.64 R22, [R1+0x48] ;  /* 0x0000480001167983 */ /* 0x000ee40000300a00 */
[----:B---3--:R-:W-:Y:S01]  /*56720*/  HMMA.16816.F32 R16, R24, R22, R4 ;  /* 0x000000161810723c */ /* 0x008fe20000001804 */
[----:B------:R-:W3:Y:S11]  /*56730*/  LDL.LU R4, [R1+0x520] ;  /* 0x0005200001047983 */ /* 0x000ef60000300800 */
[----:B------:R-:W-:Y:S11]  /*56740*/  @!UPT UIADD3 URZ, URZ, URZ, URZ ;  /* 0x0000003f3f3ff290 */ /* 0x000ff6000fffe03f */
[----:B------:R-:W-:Y:S01]  /*56750*/  STL.64 [R1+0xc0], R16 ;  /* 0x0000c01001007387 */ /* 0x000fe20000100a00 */
[----:B------:R-:W-:Y:S02]  /*56760*/  STL.64 [R1+0xc8], R18 ;  /* 0x0000c81201007387 */ /* 0x000fe40000100a00 */
[----:B------:R-:W0:Y:S04]  /*56770*/  LDSM.16.M88.4 R16, [R3+0x6e000] ;  /* 0x06e000000310783b */ /* 0x000e280000000200 */
[----:B------:R-:W3:Y:S01]  /*56780*/  LDL.LU R5, [R1+0x524] ;  /* 0x0005240001057983 */ /* 0x000ee20000300800 */
[----:B------:R-:W3:Y:S01]  /*56790*/  LDL.LU R6, [R1+0x528] ;  /* 0x0005280001067983 */ /* 0x000ee20000300800 */
[----:B------:R-:W3:Y:S03]  /*567a0*/  LDL.LU R7, [R1+0x52c] ;  /* 0x00052c0001077983 */ /* 0x000ee60000300800 */
[----:B0-----:R-:W-:Y:S01]  /*567b0*/  STL.64 [R1+0x23d0], R18 ;  /* 0x0023d01201007387 */ /* 0x001fe20000100a00 */
[----:B------:R0:W-:Y:S03]  /*567c0*/  STL.64 [R1+0x23c8], R16 ;  /* 0x0023c81001007387 */ /* 0x0001e60000100a00 */
[----:B0-----:R-:W4:Y:S01]  /*567d0*/  LDL.LU R16, [R1+0x60] ;  /* 0x0000600001107983 */ /* 0x001f220000300800 */
[----:B------:R-:W-:Y:S01]  /*567e0*/  MOV R18, R0 ;  /* 0x0000000000127202 */ /* 0x000fe20000000f00 */
[----:B------:R-:W-:-:S02]  /*567f0*/  IMAD.MOV.U32 R19, RZ, RZ, R29 ;  /* 0x000000ffff137224 */ /* 0x000fc400078e001d */
[----:B------:R-:W-:Y:S02]  /*56800*/  IMAD.MOV.U32 R17, RZ, RZ, R28 ;  /* 0x000000ffff117224 */ /* 0x000fe400078e001c */
[----:B------:R-:W3:Y:S01]  /*56810*/  LDL.LU R28, [R1+0x2484] ;  /* 0x00248400011c7983 */ /* 0x000ee20000300800 */
[----:B------:R-:W3:Y:S02]  /*56820*/  LDL.LU R0, [R1+0x2480] ;  /* 0x0024800001007983 */ /* 0x000ee40000300800 */
[----:B------:R-:W-:Y:S01]  /*56830*/  STL.64 [R1+0x2408], R18 ;  /* 0x0024081201007387 */ /* 0x000fe20000100a00 */
[----:B--2---:R-:W-:Y:S01]  /*56840*/  HMMA.16816.F32 R12, R24, R10, R12 ;  /* 0x0000000a180c723c */ /* 0x004fe2000000180c */
[----:B----4-:R0:W-:Y:S04]  /*56850*/  STL.64 [R1+0x2400], R16 ;  /* 0x0024001001007387 */ /* 0x0101e80000100a00 */
[----:B0-----:R-:W2:Y:S01]  /*56860*/  LDL.LU R16, [R1+0x510] ;  /* 0x0005100001107983 */ /* 0x001ea20000300800 */
[----:B------:R-:W2:Y:S02]  /*56870*/  LDL.LU R17, [R1+0x514] ;  /* 0x0005140001117983 */ /* 0x000ea40000300800 */
[----:B------:R-:W4:Y:S02]  /*56880*/  LDL.LU R18, [R1+0x518] ;  /* 0x0005180001127983 */ /* 0x000f240000300800 */
[----:B------:R-:W4:Y:S02]  /*56890*/  LDL.LU R19, [R1+0x51c] ;  /* 0x00051c0001137983 */ /* 0x000f240000300800 */
[----:B----4-:R0:W-:Y:S01]  /*568a0*/  STL.64 [R1+0x2418], R18 ;  /* 0x0024181201007387 */ /* 0x0101e20000100a00 */
[----:B--2---:R-:W-:Y:S10]  /*568b0*/  STL.64 [R1+0x2410], R16 ;  /* 0x0024101001007387 */ /* 0x004ff40000100a00 */
[----:B------:R1:W-:Y:S02]  /*568c0*/  STL.64 [R1+0xb0], R12 ;  /* 0x0000b00c01007387 */ /* 0x0003e40000100a00 */
[----:B------:R2:W-:Y:S02]  /*568d0*/  STL.64 [R1+0xb8], R14 ;  /* 0x0000b80e01007387 */ /* 0x0005e40000100a00 */
[----:B0-----:R-:W-:-:S02]  /*568e0*/  IMAD.MOV.U32 R19, RZ, RZ, R2 ;  /* 0x000000ffff137224 */ /* 0x001fc400078e0002 */
[----:B------:R-:W-:Y:S01]  /*568f0*/  IMAD.MOV.U32 R2, RZ, RZ, R11 ;  /* 0x000000ffff027224 */ /* 0x000fe200078e000b */
[----:B-1----:R-:W-:Y:S01]  /*56900*/  MOV R12, R10 ;  /* 0x0000000a000c7202 */ /* 0x002fe20000000f00 */
[----:B--2---:R-:W2:Y:S01]  /*56910*/  LDL.LU.64 R14, [R1+0x2478] ;  /* 0x00247800010e7983 */ /* 0x004ea20000300a00 */
[----:B------:R-:W-:Y:S01]  /*56920*/  MOV R18, R8 ;  /* 0x0000000800127202 */ /* 0x000fe20000000f00 */
[----:B------:R-:W4:Y:S02]  /*56930*/  LDL.LU.64 R10, [R1+0x2470] ;  /* 0x00247000010a7983 */ /* 0x000f240000300a00 */
[----:B------:R-:W4:Y:S04]  /*56940*/  LDL.LU.64 R8, [R1+0x2468] ;  /* 0x0024680001087983 */ /* 0x000f280000300a00 */
[C---:B----4-:R-:W-:Y:S11]  /*56950*/  HMMA.16816.F32 R8, R24.reuse, R18, R8 ;  /* 0x000000121808723c */ /* 0x050ff60000001808 */
[----:B------:R-:W-:Y:S11]  /*56960*/  @!UPT UIADD3 URZ, URZ, URZ, URZ ;  /* 0x0000003f3f3ff290 */ /* 0x000ff6000fffe03f */
[----:B------:R-:W-:Y:S01]  /*56970*/  @!UPT UIADD3 URZ, URZ, URZ, URZ ;  /* 0x0000003f3f3ff290 */ /* 0x000fe2000fffe03f */
[----:B------:R-:W-:Y:S01]  /*56980*/  STL.64 [R1+0xa0], R8 ;  /* 0x0000a00801007387 */ /* 0x000fe20000100a00 */
[----:B------:R0:W-:Y:S03]  /*56990*/  STL.64 [R1+0xa8], R10 ;  /* 0x0000a80a01007387 */ /* 0x0001e60000100a00 */
[----:B0-----:R-:W2:Y:S01]  /*569a0*/  LDL.LU.64 R10, [R1+0x2460] ;  /* 0x00246000010a7983 */ /* 0x001ea20000300a00 */
[----:B------:R-:W2:Y:S02]  /*569b0*/  LDL.LU.64 R8, [R1+0x2458] ;  /* 0x0024580001087983 */ /* 0x000ea40000300a00 */
[----:B------:R0:W-:Y:S02]  /*569c0*/  STL.64 [R1+0x2428], R18 ;  /* 0x0024281201007387 */ /* 0x0001e40000100a00 */
[----:B0-----:R-:W-:Y:S01]  /*569d0*/  MOV R18, R12 ;  /* 0x0000000c00127202 */ /* 0x001fe20000000f00 */
[----:B--2---:R-:W-:Y:S01]  /*569e0*/  HMMA.16816.F32 R24, R24, R14, R8 ;  /* 0x0000000e1818723c */ /* 0x004fe20000001808 */
[----:B------:R-:W3:Y:S01]  /*569f0*/  LDL.LU.64 R10, [R1+0x2450] ;  /* 0x00245000010a7983 */ /* 0x000ee20000300a00 */
[----:B------:R-:W3:Y:S02]  /*56a00*/  LDL.LU.64 R8, [R1+0x2448] ;  /* 0x0024480001087983 */ /* 0x000ee40000300a00 */
[----:B------:R0:W-:Y:S02]  /*56a10*/  STL.64 [R1+0x2420], R14 ;  /* 0x0024200e01007387 */ /* 0x0001e40000100a00 */
[----:B------:R-:W2:Y:S11]  /*56a20*/  LDL.LU R12, [R1+0x560] ;  /* 0x00056000010c7983 */ /* 0x000eb60000300800 */
[----:B------:R-:W-:Y:S06]  /*56a30*/  @!UPT UIADD3 URZ, URZ, URZ, URZ ;  /* 0x0000003f3f3ff290 */ /* 0x000fec000fffe03f */
[----:B------:R-:W-:Y:S01]  /*56a40*/  STL.64 [R1+0x80], R24 ;  /* 0x0000801801007387 */ /* 0x000fe20000100a00 */
[----:B------:R-:W-:Y:S02]  /*56a50*/  STL.64 [R1+0x88], R26 ;  /* 0x0000881a01007387 */ /* 0x000fe40000100a00 */
[----:B------:R-:W2:Y:S02]  /*56a60*/  LDL.LU R13, [R1+0x564] ;  /* 0x00056400010d7983 */ /* 0x000ea40000300800 */
[----:B0-----:R-:W4:Y:S01]  /*56a70*/  LDL.LU R14, [R1+0x568] ;  /* 0x00056800010e7983 */ /* 0x001f220000300800 */
[----:B------:R-:W4:Y:S01]  /*56a80*/  LDL.LU R15, [R1+0x56c] ;  /* 0x00056c00010f7983 */ /* 0x000f220000300800 */
[----:B------:R-:W-:-:S03]  /*56a90*/  IMAD.MOV.U32 R19, RZ, RZ, R2 ;  /* 0x000000ffff137224 */ /* 0x000fc600078e0002 */
[----:B----4-:R-:W-:Y:S01]  /*56aa0*/  STL.64 [R1+0x2438], R14 ;  /* 0x0024380e01007387 */ /* 0x010fe20000100a00 */
[----:B--2---:R0:W-:Y:S03]  /*56ab0*/  STL.64 [R1+0x2430], R12 ;  /* 0x0024300c01007387 */ /* 0x0041e60000100a00 */
[----:B0-----:R-:W2:Y:S01]  /*56ac0*/  LDL.LU R12, [R1+0x570] ;  /* 0x00057000010c7983 */ /* 0x001ea20000300800 */
[----:B------:R-:W2:Y:S02]  /*56ad0*/  LDL.LU R13, [R1+0x574] ;  /* 0x00057400010d7983 */ /* 0x000ea40000300800 */
[----:B------:R-:W2:Y:S02]  /*56ae0*/  LDL.LU R14, [R1+0x578] ;  /* 0x00057800010e7983 */ /* 0x000ea40000300800 */
[----:B------:R-:W2:Y:S01]  /*56af0*/  LDL.LU R15, [R1+0x57c] ;  /* 0x00057c00010f7983 */ /* 0x000ea20000300800 */
[----:B---3--:R-:W-:Y:S01]  /*56b00*/  HMMA.16816.F32 R4, R8, R22, R4 ;  /* 0x000000160804723c */ /* 0x008fe20000001804 */
[----:B------:R-:W3:Y:S11]  /*56b10*/  LDL R27, [R1+0x6fc] ;  /* 0x0006fc00011b7983 */ /* 0x000ef60000100800 */
[----:B------:R-:W-:Y:S11]  /*56b20*/  @!UPT UIADD3 URZ, URZ, URZ, URZ ;  /* 0x0000003f3f3ff290 */ /* 0x000ff6000fffe03f */
[----:B------:R-:W-:Y:S01]  /*56b30*/  STL.64 [R1+0x130], R4 ;  /* 0x0001300401007387 */ /* 0x000fe20000100a00 */
[----:B------:R-:W-:Y:S02]  /*56b40*/  STL.64 [R1+0x138], R6 ;  /* 0x0001380601007387 */ /* 0x000fe40000100a00 */
[----:B------:R-:W0:Y:S02]  /*56b50*/  LDSM.16.M88.4 R4, [R3+0x6f000] ;  /* 0x06f000000304783b */ /* 0x000e240000000200 */
[----:B0-----:R-:W-:Y:S02]  /*56b60*/  STL.64 [R1+0x2398], R6 ;  /* 0x0023980601007387 */ /* 0x001fe40000100a00 */
[----:B------:R0:W-:Y:S02]  /*56b70*/  STL.64 [R1+0x2390], R4 ;  /* 0x0023900401007387 */ /* 0x0001e40000100a00 */
[----:B0-----:R-:W4:Y:S01]  /*56b80*/  LDL.LU R4, [R1+0x550] ;  /* 0x0005500001047983 */ /* 0x001f220000300800 */
[----:B------:R-:W4:Y:S02]  /*56b90*/  LDL.LU R5, [R1+0x554] ;  /* 0x0005540001057983 */ /* 0x000f240000300800 */
[----:B------:R-:W4:Y:S01]  /*56ba0*/  LDL.LU R6, [R1+0x558] ;  /* 0x0005580001067983 */ /* 0x000f220000300800 */
[----:B------:R-:W-:-:S02]  /*56bb0*/  MOV R7, R0 ;  /* 0x0000000000077202 */ /* 0x000fc40000000f00 */
[----:B------:R-:W3:Y:S01]  /*56bc0*/  LDL.LU R0, [R1+0x2440] ;  /* 0x0024400001007983 */ /* 0x000ee20000300800 */
[----:B------:R-:W-:Y:S01]  /*56bd0*/  STL [R1+0x1730], R3 ;  /* 0x0017300301007387 */ /* 0x000fe20000100800 */
[C---:B--2---:R-:W-:Y:S02]  /*56be0*/  HMMA.16816.F32 R16, R8.reuse, R18, R12 ;  /* 0x000000120810723c */ /* 0x044fe4000000180c */
[----:B------:R-:W2:Y:S01]  /*56bf0*/  LDL.LU.64 R14, [R1+0x2438] ;  /* 0x00243800010e7983 */ /* 0x000ea20000300a00 */
[----:B------:R-:W2:Y:S11]  /*56c00*/  LDL.LU.64 R12, [R1+0x2430] ;  /* 0x00243000010c7983 */ /* 0x000eb60000300a00 */
[----:B------:R-:W-:Y:S09]  /*56c10*/  @!UPT UIADD3 URZ, URZ, URZ, URZ ;  /* 0x0000003f3f3ff290 */ /* 0x000ff2000fffe03f */
[----:B------:R-:W-:Y:S01]  /*56c20*/  STL.64 [R1+0x1c0], R16 ;  /* 0x0001c01001007387 */ /* 0x000fe20000100a00 */
[----:B------:R0:W-:Y:S03]  /*56c30*/  STL.64 [R1+0x1c8], R18 ;  /* 0x0001c81201007387 */ /* 0x0001e60000100a00 */
[----:B0-----:R-:W2:Y:S02]  /*56c40*/  LDL.LU.64 R18, [R1+0x2428] ;  /* 0x0024280001127983 */ /* 0x001ea40000300a00 */
[----:B--2---:R-:W-:Y:S02]  /*56c50*/  HMMA.16816.F32 R16, R8, R18, R12 ;  /* 0x000000120810723c */ /* 0x004fe4000000180c */
[----:B------:R-:W2:Y:S11]  /*56c60*/  LDL.LU.64 R14, [R1+0x2420] ;  /* 0x00242000010e7983 */ /* 0x000eb60000300a00 */
[----:B------:R-:W-:Y:S10]  /*56c70*/  @!UPT UIADD3 URZ, URZ, URZ, URZ ;  /* 0x0000003f3f3ff290 */ /* 0x000ff4000fffe03f */
[----:B------:R-:W-:Y:S01]  /*56c80*/  STL.64 [R1+0x200], R16 ;  /* 0x0002001001007387 */ /* 0x000fe20000100a00 */
[----:B------:R0:W-:Y:S03]  /*56c90*/  STL.64 [R1+0x208], R18 ;  /* 0x0002081201007387 */ /* 0x0001e60000100a00 */
[----:B0-----:R-:W2:Y:S01]  /*56ca0*/  LDL.LU.64 R18, [R1+0x2418] ;  /* 0x0024180001127983 */ /* 0x001ea20000300a00 */
[----:B------:R-:W2:Y:S03]  /*56cb0*/  LDL.LU.64 R16, [R1+0x2410] ;  /* 0x0024100001107983 */ /* 0x000ea60000300a00 */
[----:B------:R-:W0:Y:S04]  /*56cc0*/  S2R R2, SR_TID.X ;  /* 0x0000000000027919 */ /* 0x000e280000002100 */
[----:B------:R-:W1:Y:S01]  /*56cd0*/  S2R R29, SR_TID.X ;  /* 0x00000000001d7919 */ /* 0x000e620000002100 */
[----:B0-----:R-:W-:-:S02]  /*56ce0*/  LOP3.LUT R2, R2, 0x7, RZ, 0xc0, !PT ;  /* 0x0000000702027812 */ /* 0x001fc400078ec0ff */
[----:B-1----:R-:W-:-:S03]  /*56cf0*/  SHF.L.U32 R29, R29, 0x8, RZ ;  /* 0x000000081d1d7819 */ /* 0x002fc600000006ff */
[----:B------:R-:W-:Y:S01]  /*56d00*/  IMAD.SHL.U32 R2, R2, 0x10, RZ ;  /* 0x0000001002027824 */ /* 0x000fe200078e00ff */
[----:B--2---:R-:W-:Y:S01]  /*56d10*/  HMMA.16816.F32 R8, R8, R14, R16 ;  /* 0x0000000e0808723c */ /* 0x004fe20000001810 */
[----:B------:R-:W4:Y:S01]  /*56d20*/  LDL.LU.64 R18, [R1+0x2408] ;  /* 0x0024080001127983 */ /* 0x000f220000300a00 */
[----:B------:R-:W4:Y:S02]  /*56d30*/  LDL.LU.64 R16, [R1+0x2400] ;  /* 0x0024000001107983 */ /* 0x000f240000300a00 */
[----:B------:R-:W-:-:S04]  /*56d40*/  LOP3.LUT R29, R2, 0xf00, R29, 0xf8, !PT ;  /* 0x00000f00021d7812 */ /* 0x000fc800078ef81d */
[----:B---3--:R-:W-:Y:S01]  /*56d50*/  LOP3.LUT R29, R29, 0x10, R0, 0x78, !PT ;  /* 0x000000101d1d7812 */ /* 0x008fe200078e7800 */
[----:B------:R-:W-:Y:S01]  /*56d60*/  IMAD.MOV.U32 R2, RZ, RZ, R14 ;  /* 0x000000ffff027224 */ /* 0x000fe200078e000e */
[----:B------:R-:W-:-:S03]  /*56d70*/  MOV R0, R15 ;  /* 0x0000000f00007202 */ /* 0x000fc60000000f00 */
[----:B------:R-:W0:Y:S10]  /*56d80*/  LDSM.16.M88.4 R12, [R29+0x60080] ;  /* 0x060080001d0c783b */ /* 0x000e340000000200 */
[----:B------:R-:W-:Y:S01]  /*56d90*/  STL.64 [R1+0x1f0], R8 ;  /* 0x0001f00801007387 */ /* 0x000fe20000100a00 */
[----:B------:R-:W-:Y:S03]  /*56da0*/  STL.64 [R1+0x1f8], R10 ;  /* 0x0001f80a01007387 */ /* 0x000fe60000100a00 */
[----:B------:R-:W1:Y:S01]  /*56db0*/  S2R R26, SR_TID.X ;  /* 0x00000000001a7919 */ /* 0x000e620000002100 */
[----:B------:R-:W2:Y:S03]  /*56dc0*/  LDSM.16.M88.4 R8, [R27+0x48080] ;  /* 0x048080001b08783b */ /* 0x000ea60000000200 */
[----:B0-----:R0:W-:Y:S01]  /*56dd0*/  STL.64 [R1+0x2348], R14 ;  /* 0x0023480e01007387 */ /* 0x0011e20000100a00 */
[----:B------:R3:W-:Y:S01]  /*56de0*/  STL.64 [R1+0x2340], R12 ;  /* 0x0023400c01007387 */ /* 0x0007e20000100a00 */
[----:B0-----:R-:W-:-:S02]  /*56df0*/  MOV R15, R0 ;  /* 0x00000000000f7202 */ /* 0x001fc40000000f00 */
[C---:B-1----:R-:W-:Y:S02]  /*56e00*/  LOP3.LUT R25, R26.reuse, 0x7, RZ, 0xc0, !PT ;  /* 0x000000071a197812 */ /* 0x042fe400078ec0ff */
[----:B------:R-:W-:-:S03]  /*56e10*/  SHF.L.U32 R24, R26, 0x8, RZ ;  /* 0x000000081a187819 */ /* 0x000fc600000006ff */
[----:B------:R-:W-:Y:S02]  /*56e20*/  IMAD.SHL.U32 R25, R25, 0x10, RZ ;  /* 0x0000001019197824 */ /* 0x000fe400078e00ff */
[----:B------:R-:W-:Y:S02]  /*56e30*/  IMAD.MOV.U32 R14, RZ, RZ, R2 ;  /* 0x000000ffff0e7224 */ /* 0x000fe400078e0002 */
[----:B------:R-:W-:Y:S01]  /*56e40*/  IMAD.MOV.U32 R2, RZ, RZ, R22 ;  /* 0x000000ffff027224 */ /* 0x000fe200078e0016 */
[----:B---3--:R-:W-:Y:S02]  /*56e50*/  MOV R12, R23 ;  /* 0x00000017000c7202 */ /* 0x008fe40000000f00 */
[----:B------:R-:W-:-:S04]  /*56e60*/  LOP3.LUT R13, R25, 0xf00, R24, 0xf8, !PT ;  /* 0x00000f00190d7812 */ /* 0x000fc800078ef818 */
[----:B------:R-:W-:Y:S01]  /*56e70*/  LOP3.LUT R13, R13, 0x10, R26, 0x78, !PT ;  /* 0x000000100d0d7812 */ /* 0x000fe200078e781a */
[----:B--2---:R-:W-:Y:S01]  /*56e80*/  IMAD.MOV.U32 R29, RZ, RZ, R9 ;  /* 0x000000ffff1d7224 */ /* 0x004fe200078e0009 */
[----:B----4-:R-:W-:Y:S01]  /*56e90*/  HMMA.16816.F32 R4, R16, R22, R4 ;  /* 0x000000161004723c */ /* 0x010fe20000001804 */
[----:B------:R-:W-:Y:S11]  /*56ea0*/  LDSM.16.M88.4 R20, [R27+0x50080] ;  /* 0x050080001b14783b */ /* 0x000ff60000000200 */
[----:B------:R-:W-:Y:S11]  /*56eb0*/  @!UPT UIADD3 URZ, URZ, URZ, URZ ;  /* 0x0000003f3f3ff290 */ /* 0x000ff6000fffe03f */
[----:B------:R-:W-:Y:S01]  /*56ec0*/  STL.64 [R1+0x220], R4 ;  /* 0x0002200401007387 */ /* 0x000fe20000100a00 */
[----:B------:R-:W-:Y:S02]  /*56ed0*/  STL [R1+0x228], R6 ;  /* 0x0002280601007387 */ /* 0x000fe40000100800 */
[----:B------:R-:W-:Y:S02]  /*56ee0*/  IMAD.MOV.U32 R0, RZ, RZ, R7 ;  /* 0x000000ffff007224 */ /* 0x000fe400078e0007 */
[----:B------:R-:W0:Y:S04]  /*56ef0*/  LDSM.16.M88.4 R4, [R27+0x40080] ;  /* 0x040080001b04783b */ /* 0x000e280000000200 */
[----:B------:R1:W-:Y:S01]  /*56f00*/  STL [R1+0x2060], R0 ;  /* 0x0020600001007387 */ /* 0x0003e20000100800 */
[----:B------:R-:W2:Y:S03]  /*56f10*/  LDSM.16.M88.4 R24, [R27+0x58080] ;  /* 0x058080001b18783b */ /* 0x000ea60000000200 */
[----:B0-----:R0:W-:Y:S01]  /*56f20*/  STL.64 [R1+0x10], R4 ;  /* 0x0000100401007387 */ /* 0x0011e20000100a00 */
[----:B-1----:R-:W-:Y:S01]  /*56f30*/  IMAD.MOV.U32 R0, RZ, RZ, R5 ;  /* 0x000000ffff007224 */ /* 0x002fe200078e0005 */
[----:B------:R-:W-:Y:S01]  /*56f40*/  MOV R3, R4 ;  /* 0x0000000400037202 */ /* 0x000fe20000000f00 */
[----:B------:R1:W-:Y:S01]  /*56f50*/  STL.64 [R1+0x18], R6 ;  /* 0x0000180601007387 */ /* 0x0003e20000100a00 */
[----:B0-----:R-:W3:Y:S01]  /*56f60*/  LDL.LU R4, [R1+0x5e0] ;  /* 0x0005e00001047983 */ /* 0x001ee20000300800 */
[----:B------:R-:W3:Y:S02]  /*56f70*/  LDL.LU R5, [R1+0x5e4] ;  /* 0x0005e40001057983 */ /* 0x000ee40000300800 */
[----:B-1----:R-:W3:Y:S02]  /*56f80*/  LDL.LU R6, [R1+0x5e8] ;  /* 0x0005e80001067983 */ /* 0x002ee40000300800 */
[----:B------:R0:W-:Y:S01]  /*56f90*/  STL [R1+0x238c], R0 ;  /* 0x00238c0001007387 */ /* 0x0001e20000100800 */
[----:B------:R-:W-:Y:S01]  /*56fa0*/  STL [R1+0x2388], R3 ;  /* 0x0023880301007387 */ /* 0x000fe20000100800 */
[----:B------:R-:W-:Y:S01]  /*56fb0*/  MOV R7, R28 ;  /* 0x0000001c00077202 */ /* 0x000fe20000000f00 */
[----:B------:R-:W-:Y:S02]  /*56fc0*/  STL.64 [R1], R8 ;  /* 0x0000000801007387 */ /* 0x000fe40000100a00 */
[----:B------:R-:W-:Y:S01]  /*56fd0*/  STL.64 [R1+0x8], R10 ;  /* 0x0000080a01007387 */ /* 0x000fe20000100a00 */
[----:B------:R-:W-:Y:S01]  /*56fe0*/  MOV R28, R11 ;  /* 0x0000000b001c7202 */ /* 0x000fe20000000f00 */
[----:B0-----:R-:W-:Y:S01]  /*56ff0*/  IMAD.MOV.U32 R0, RZ, RZ, R2 ;  /* 0x000000ffff007224 */ /* 0x001fe200078e0002 */
[----:B------:R-:W-:-:S02]  /*57000*/  MOV R2, R8 ;  /* 0x0000000800027202 */ /* 0x000fc40000000f00 */
[----:B------:R-:W0:Y:S04]  /*57010*/  LDSM.16.M88.4 R8, [R13+0x61080] ;  /* 0x061080000d08783b */ /* 0x000e280000000200 */
[----:B------:R-:W-:Y:S01]  /*57020*/  STL [R1+0x2010], R28 ;  /* 0x0020101c01007387 */ /* 0x000fe20000100800 */
[----:B------:R-:W-:Y:S02]  /*57030*/  STL [R1+0x1f9c], R22 ;  /* 0x001f9c1601007387 */ /* 0x000fe40000100800 */
[----:B------:R1:W-:Y:S02]  /*57040*/  STL [R1+0x1f98], R23 ;  /* 0x001f981701007387 */ /* 0x0003e40000100800 */
[----:B------:R-:W-:Y:S01]  /*57050*/  STL.64 [R1+0x2378], R20 ;  /* 0x0023781401007387 */ /* 0x000fe20000100a00 */
[----:B-1----:R-:W3:Y:S01]  /*57060*/  LDL.LU.64 R22, [R1+0x38] ;  /* 0x0000380001167983 */ /* 0x002ee20000300a00 */
[----:B--2---:R-:W-:Y:S02]  /*57070*/  STL [R1+0x21f4], R26 ;  /* 0x0021f41a01007387 */ /* 0x004fe40000100800 */
[----:B------:R-:W-:Y:S01]  /*57080*/  STL [R1+0x21f0], R27 ;  /* 0x0021f01b01007387 */ /* 0x000fe20000100800 */
[----:B0-----:R0:W-:Y:S01]  /*57090*/  STL.64 [R1+0x2320], R10 ;  /* 0x0023200a01007387 */ /* 0x0011e20000100a00 */
[----:B------:R1:W-:Y:S02]  /*570a0*/  STL.64 [R1+0x2318], R8 ;  /* 0x0023180801007387 */ /* 0x0003e40000100a00 */
[----:B0-----:R-:W-:Y:S01]  /*570b0*/  IMAD.MOV.U32 R10, RZ, RZ, R0 ;  /* 0x000000ffff0a7224 */ /* 0x001fe200078e0000 */
[----:B------:R-:W-:-:S05]  /*570c0*/  MOV R11, R12 ;  /* 0x0000000c000b7202 */ /* 0x000fca0000000f00 */
[----:B------:R0:W-:Y:S01]  /*570d0*/  STL.64 [R1+0x23d8], R10 ;  /* 0x0023d80a01007387 */ /* 0x0001e20000100a00 */
[----:B-1----:R-:W2:Y:S02]  /*570e0*/  LDL.LU R8, [R1+0x5c0] ;  /* 0x0005c00001087983 */ /* 0x002ea40000300800 */
[----:B------:R-:W2:Y:S01]  /*570f0*/  LDL.LU R9, [R1+0x5c4] ;  /* 0x0005c40001097983 */ /* 0x000ea20000300800 */
[----:B0-----:R-:W4:Y:S01]  /*57100*/  LDL.LU R10, [R1+0x5c8] ;  /* 0x0005c800010a7983 */ /* 0x001f220000300800 */
[----:B------:R-:W4:Y:S03]  /*57110*/  LDL.LU R11, [R1+0x5cc] ;  /* 0x0005cc00010b7983 */ /* 0x000f260000300800 */
[----:B----4-:R-:W-:Y:S01]  /*57120*/  STL.64 [R1+0x23e8], R10 ;  /* 0x0023e80a01007387 */ /* 0x010fe20000100a00 */
[----:B--2---:R0:W-:Y:S03]  /*57130*/  STL.64 [R1+0x23e0], R8 ;  /* 0x0023e00801007387 */ /* 0x0041e60000100a00 */
[----:B0-----:R-:W2:Y:S01]  /*57140*/  LDL.LU R8, [R1+0x5f0] ;  /* 0x0005f00001087983 */ /* 0x001ea20000300800 */
[----:B------:R-:W2:Y:S02]  /*57150*/  LDL.LU R9, [R1+0x5f4] ;  /* 0x0005f40001097983 */ /* 0x000ea40000300800 */
[----:B------:R-:W4:Y:S02]  /*57160*/  LDL.LU R10, [R1+0x5f8] ;  /* 0x0005f800010a7983 */ /* 0x000f240000300800 */
[----:B------:R-:W4:Y:S01]  /*57170*/  LDL.LU R11, [R1+0x5fc] ;  /* 0x0005fc00010b7983 */ /* 0x000f220000300800 */
[C---:B---3--:R-:W-:Y:S01]  /*57180*/  HMMA.16816.F32 R4, R16.reuse, R22, R4 ;  /* 0x000000161004723c */ /* 0x048fe20000001804 */
[----:B----4-:R-:W-:Y:S01]  /*57190*/  STL.64 [R1+0x23f8], R10 ;  /* 0x0023f80a01007387 */ /* 0x010fe20000100a00 */
[----:B--2---:R-:W-:Y:S02]  /*571a0*/  STL.64 [R1+0x23f0], R8 ;  /* 0x0023f00801007387 */ /* 0x004fe40000100a00 */
[----:B------:R0:W-:Y:S02]  /*571b0*/  STL.64 [R1+0x23c0], R22 ;  /* 0x0023c01601007387 */ /* 0x0001e40000100a00 */
[----:B------:R-:W2:Y:S11]  /*571c0*/  LDL.LU R20, [R1+0x5b0] ;  /* 0x0005b00001147983 */ /* 0x000eb60000300800 */
[----:B------:R-:W-:Y:S06]  /*571d0*/  @!UPT UIADD3 URZ, URZ, URZ, URZ ;  /* 0x0000003f3f3ff290 */ /* 0x000fec000fffe03f */
[----:B------:R1:W-:Y:S01]  /*571e0*/  STL.64 [R1+0x520], R4 ;  /* 0x0005200401007387 */ /* 0x0003e20000100a00 */
[----:B------:R3:W-:Y:S02]  /*571f0*/  STL.64 [R1+0x528], R6 ;  /* 0x0005280601007387 */ /* 0x0007e40000100a00 */
[----:B------:R-:W2:Y:S01]  /*57200*/  LDL.LU R21, [R1+0x5b4] ;  /* 0x0005b40001157983 */ /* 0x000ea20000300800 */
[----:B------:R-:W4:Y:S04]  /*57210*/  LDSM.16.M88.4 R8, [R13+0x62080] ;  /* 0x062080000d08783b */ /* 0x000f280000000200 */
[----:B0-----:R-:W2:Y:S01]  /*57220*/  LDL.LU R22, [R1+0x5b8] ;  /* 0x0005b80001167983 */ /* 0x001ea20000300800 */
[----:B------:R-:W2:Y:S02]  /*57230*/  LDL.LU R23, [R1+0x5bc] ;  /* 0x0005bc0001177983 */ /* 0x000ea40000300800 */
[----:B-1----:R-:W2:Y:S02]  /*57240*/  LDL.LU R4, [R1+0x540] ;  /* 0x0005400001047983 */ /* 0x002ea40000300800 */
[----:B------:R-:W2:Y:S01]  /*57250*/  LDL.LU R5, [R1+0x544] ;  /* 0x0005440001057983 */ /* 0x000ea20000300800 */
[----:B---3--:R-:W3:Y:S01]  /*57260*/  LDL.LU R6, [R1+0x548] ;  /* 0x0005480001067983 */ /* 0x008ee20000300800 */
[----:B------:R-:W3:Y:S02]  /*57270*/  LDL.LU R7, [R1+0x54c] ;  /* 0x00054c0001077983 */ /* 0x000ee40000300800 */
[----:B----4-:R-:W-:Y:S01]  /*57280*/  IMAD.MOV.U32 R27, RZ, RZ, R10 ;  /* 0x000000ffff1b7224 */ /* 0x010fe200078e000a */
[----:B------:R-:W-:Y:S01]  /*57290*/  MOV R26, R11 ;  /* 0x0000000b001a7202 */ /* 0x000fe20000000f00 */
[----:B---3--:R0:W-:Y:S01]  /*572a0*/  STL.64 [R1+0x23a8], R6 ;  /* 0x0023a80601007387 */ /* 0x0081e20000100a00 */
[----:B--2---:R-:W-:Y:S03]  /*572b0*/  STL.64 [R1+0x23a0], R4 ;  /* 0x0023a00401007387 */ /* 0x004fe60000100a00 */
[----:B0-----:R-:W2:Y:S01]  /*572c0*/  LDL.LU.64 R6, [R1+0x28] ;  /* 0x0000280001067983 */ /* 0x001ea20000300a00 */
[----:B------:R0:W-:Y:S02]  /*572d0*/  STL.64 [R1+0x70], R8 ;  /* 0x0000700801007387 */ /* 0x0001e40000100a00 */
[----:B------:R-:W2:Y:S01]  /*572e0*/  LDL.LU.64 R10, [R1+0x23f8] ;  /* 0x0023f800010a7983 */ /* 0x000ea20000300a00 */
        /* <DEDUP_REMOVED lines=16> */
[----:B------:R-:W2:Y:S11]  /*573f0*/  LDL.LU.64 R10, [R1+0x23d8] ;  /* 0x0023d800010a7983 */ /* 0x000eb60000300a00 */
[----:B------:R-:W-:Y:S11]  /*57400*/  @!UPT UIADD3 URZ, URZ, URZ, URZ ;  /* 0x0000003f3f3ff290 */ /* 0x000ff6000fffe03f */
[----:B------:R-:W-:Y:S01]  /*57410*/  STL.64 [R1+0x5c0], R16 ;  /* 0x0005c01001007387 */ /* 0x000fe20000100a00 */
[----:B------:R0:W-:Y:S02]  /*57420*/  STL [R1+0x5cc], R19 ;  /* 0x0005cc1301007387 */ /* 0x0001e40000100800 */
[----:B------:R-:W-:Y:S02]  /*57430*/  IMAD.MOV.U32 R28, RZ, RZ, R18 ;  /* 0x000000ffff1c7224 */ /* 0x000fe400078e0012 */
[----:B0-----:R-:W2:Y:S01]  /*57440*/  LDL.LU.64 R18, [R1+0x23d0] ;  /* 0x0023d00001127983 */ /* 0x001ea20000300a00 */
[----:B------:R-:W2:Y:S02]  /*57450*/  LDL.LU.64 R16, [R1+0x23c8] ;  /* 0x0023c80001107983 */ /* 0x000ea40000300a00 */
[----:B------:R-:W-:Y:S01]  /*57460*/  STL [R1+0x2064], R28 ;  /* 0x0020641c01007387 */ /* 0x000fe20000100800 */
        /* <DEDUP_REMOVED lines=14> */
[----:B------:R0:W-:Y:S01]  /*57550*/  STL.64 [R1+0x5a0], R24 ;  /* 0x0005a01801007387 */ /* 0x0001e20000100a00 */
[----:B------:R-:W-:Y:S03]  /*57560*/  STL.64 [R1+0x5a8], R26 ;  /* 0x0005a81a01007387 */ /* 0x000fe60000100a00 */
[----:B0-----:R-:W3:Y:S01]  /*57570*/  LDL.LU.64 R24, [R1+0x23b8] ;  /* 0x0023b80001187983 */ /* 0x001ee20000300a00 */
[----:B------:R-:W-:Y:S01]  /*57580*/  MOV R0, R22 ;  /* 0x0000001600007202 */ /* 0x000fe20000000f00 */
[----:B------:R-:W-:Y:S02]  /*57590*/  IMAD.MOV.U32 R3, RZ, RZ, R23 ;  /* 0x000000ffff037224 */ /* 0x000fe400078e0017 */
[----:B------:R-:W0:Y:S01]  /*575a0*/  LDSM.16.M88.4 R20, [R13+0x63080] ;  /* 0x063080000d14783b */ /* 0x000e220000000200 */
[----:B--2---:R-:W-:Y:S01]  /*575b0*/  HMMA.16816.F32 R8, R16, R6, R8 ;  /* 0x000000061008723c */ /* 0x004fe20000001808 */
[----:B0-----:R-:W-:-:S02]  /*575c0*/  MOV R27, R20 ;  /* 0x00000014001b7202 */ /* 0x001fc40000000f00 */
[----:B------:R0:W-:Y:S01]  /*575d0*/  STL [R1+0x68], R22 ;  /* 0x0000681601007387 */ /* 0x0001e20000100800 */
[----:B------:R-:W-:Y:S02]  /*575e0*/  IMAD.MOV.U32 R26, RZ, RZ, R21 ;  /* 0x000000ffff1a7224 */ /* 0x000fe400078e0015 */
[----:B------:R-:W2:Y:S02]  /*575f0*/  LDL.LU R20, [R1+0x4f0] ;  /* 0x0004f00001147983 */ /* 0x000ea40000300800 */
[----:B------:R-:W2:Y:S01]  /*57600*/  LDL.LU R21, [R1+0x4f4] ;  /* 0x0004f40001157983 */ /* 0x000ea20000300800 */
[----:B------:R-:W-:Y:S01]  /*57610*/  MOV R28, R23 ;  /* 0x00000017001c7202 */ /* 0x000fe20000000f00 */
[----:B0-----:R-:W2:Y:S01]  /*57620*/  LDL.LU R22, [R1+0x4f8] ;  /* 0x0004f80001167983 */ /* 0x001ea20000300800 */
[----:B------:R-:W2:Y:S02]  /*57630*/  LDL.LU R23, [R1+0x4fc] ;  /* 0x0004fc0001177983 */ /* 0x000ea40000300800 */
[----:B------:R-:W-:Y:S02]  /*57640*/  STL [R1+0x22e0], R27 ;  /* 0x0022e01b01007387 */ /* 0x000fe40000100800 */
[----:B------:R-:W-:Y:S01]  /*57650*/  STL [R1+0x2330], R26 ;  /* 0x0023301a01007387 */ /* 0x000fe20000100800 */
[----:B---3--:R0:W-:Y:S04]  /*57660*/  STL.64 [R1+0x2328], R24 ;  /* 0x0023281801007387 */ /* 0x0081e80000100a00 */
[----:B0-----:R-:W3:Y:S01]  /*57670*/  LDL.LU R24, [R1+0x500] ;  /* 0x0005000001187983 */ /* 0x001ee20000300800 */
[----:B------:R-:W3:Y:S02]  /*57680*/  LDL.LU R25, [R1+0x504] ;  /* 0x0005040001197983 */ /* 0x000ee40000300800 */
[----:B------:R-:W3:Y:S02]  /*57690*/  LDL.LU R26, [R1+0x508] ;  /* 0x00050800011a7983 */ /* 0x000ee40000300800 */
[----:B------:R-:W3:Y:S01]  /*576a0*/  LDL.LU R27, [R1+0x50c] ;  /* 0x00050c00011b7983 */ /* 0x000ee20000300800 */
[----:B------:R0:W-:Y:S01]  /*576b0*/  STL.64 [R1+0x5e0], R8 ;  /* 0x0005e00801007387 */ /* 0x0001e20000100a00 */
[----:B------:R1:W-:Y:S02]  /*576c0*/  STL.64 [R1+0x5e8], R10 ;  /* 0x0005e80a01007387 */ /* 0x0003e40000100a00 */
[----:B0-----:R-:W-:Y:S01]  /*576d0*/  IMAD.MOV.U32 R9, RZ, RZ, R6 ;  /* 0x000000ffff097224 */ /* 0x001fe200078e0006 */
[----:B-1----:R-:W3:Y:S01]  /*576e0*/  LDL.LU.64 R10, [R1+0x23b0] ;  /* 0x0023b000010a7983 */ /* 0x002ee20000300a00 */
[----:B------:R-:W-:-:S02]  /*576f0*/  MOV R8, R7 ;  /* 0x0000000700087202 */ /* 0x000fc40000000f00 */
[----:B------:R-:W4:Y:S02]  /*57700*/  LDL.LU.64 R6, [R1+0x23a8] ;  /* 0x0023a80001067983 */ /* 0x000f240000300a00 */
[----:B------:R-:W4:Y:S02]  /*57710*/  LDL.LU.64 R4, [R1+0x23a0] ;  /* 0x0023a00001047983 */ /* 0x000f240000300a00 */
[----:B----4-:R-:W-:Y:S01]  /*57720*/  HMMA.16816.F32 R16, R16, R14, R4 ;  /* 0x0000000e1010723c */ /* 0x010fe20000001804 */
[----:B------:R-:W3:Y:S01]  /*57730*/  LDL.LU.64 R6, [R1+0x2398] ;  /* 0x0023980001067983 */ /* 0x000ee20000300a00 */
[----:B------:R-:W3:Y:S02]  /*57740*/  LDL.LU.64 R4, [R1+0x2390] ;  /* 0x0023900001047983 */ /* 0x000ee40000300a00 */
[----:B------:R-:W-:Y:S02]  /*57750*/  STL.64 [R1+0x2360], R14 ;  /* 0x0023600e01007387 */ /* 0x000fe40000100a00 */
[----:B------:R0:W-:Y:S11]  /*57760*/  STL [R1+0x2358], R13 ;  /* 0x0023580d01007387 */ /* 0x0001f60000100800 */
[----:B------:R-:W-:Y:S06]  /*57770*/  @!UPT UIADD3 URZ, URZ, URZ, URZ ;  /* 0x0000003f3f3ff290 */ /* 0x000fec000fffe03f */
[----:B------:R-:W-:Y:S01]  /*57780*/  STL.64 [R1+0x5d0], R16 ;  /* 0x0005d01001007387 */ /* 0x000fe20000100a00 */
[----:B------:R1:W-:Y:S02]  /*57790*/  STL.64 [R1+0x5d8], R18 ;  /* 0x0005d81201007387 */ /* 0x0003e40000100a00 */
[----:B------:R-:W4:Y:S02]  /*577a0*/  LDL.LU R12, [R1+0x4e0] ;  /* 0x0004e000010c7983 */ /* 0x000f240000300800 */
[----:B0-----:R-:W4:Y:S01]  /*577b0*/  LDL.LU R13, [R1+0x4e4] ;  /* 0x0004e400010d7983 */ /* 0x001f220000300800 */
[----:B------:R-:W2:Y:S01]  /*577c0*/  LDL.LU R14, [R1+0x4e8] ;  /* 0x0004e800010e7983 */ /* 0x000ea20000300800 */
[----:B------:R-:W2:Y:S01]  /*577d0*/  LDL.LU R15, [R1+0x4ec] ;  /* 0x0004ec00010f7983 */ /* 0x000ea20000300800 */
[----:B-1----:R-:W-:Y:S01]  /*577e0*/  MOV R19, R8 ;  /* 0x0000000800137202 */ /* 0x002fe20000000f00 */
[----:B------:R-:W-:Y:S02]  /*577f0*/  IMAD.MOV.U32 R8, RZ, RZ, R2 ;  /* 0x000000ffff087224 */ /* 0x000fe400078e0002 */
[----:B------:R-:W-:Y:S01]  /*57800*/  IMAD.MOV.U32 R18, RZ, RZ, R9 ;  /* 0x000000ffff127224 */ /* 0x000fe200078e0009 */
[----:B------:R-:W-:Y:S01]  /*57810*/  MOV R9, R29 ;  /* 0x0000001d00097202 */ /* 0x000fe20000000f00 */
[C---:B---3--:R-:W-:Y:S01]  /*57820*/  HMMA.16816.F32 R24, R4.reuse, R10, R24 ;  /* 0x0000000a0418723c */ /* 0x048fe20000001818 */
[----:B--2---:R0:W-:Y:S01]  /*57830*/  STL.64 [R1+0x2370], R14 ;  /* 0x0023700e01007387 */ /* 0x0041e20000100a00 */
[----:B----4-:R1:W-:Y:S02]  /*57840*/  STL.64 [R1+0x2368], R12 ;  /* 0x0023680c01007387 */ /* 0x0103e40000100a00 */
[----:B0-----:R-:W-:Y:S01]  /*57850*/  IMAD.MOV.U32 R14, RZ, RZ, R0 ;  /* 0x000000ffff0e7224 */ /* 0x001fe200078e0000 */
[----:B------:R-:W-:Y:S01]  /*57860*/  MOV R15, R3 ;  /* 0x00000003000f7202 */ /* 0x000fe20000000f00 */
[----:B------:R-:W2:Y:S01]  /*57870*/  LDL.LU R0, [R1+0x238c] ;  /* 0x00238c0001007983 */ /* 0x000ea20000300800 */
[----:B------:R-:W3:Y:S02]  /*57880*/  LDL.LU R3, [R1+0x2388] ;  /* 0x0023880001037983 */ /* 0x000ee40000300800 */
[----:B------:R-:W4:Y:S11]  /*57890*/  LDL.LU R2, [R1+0x2384] ;  /* 0x0023840001027983 */ /* 0x000f360000300800 */
[----:B------:R-:W-:Y:S03]  /*578a0*/  @!UPT UIADD3 URZ, URZ, URZ, URZ ;  /* 0x0000003f3f3ff290 */ /* 0x000fe6000fffe03f */
[----:B------:R2:W-:Y:S01]  /*578b0*/  STL.64 [R1+0x590], R24 ;  /* 0x0005901801007387 */ /* 0x0005e20000100a00 */
[----:B------:R-:W-:Y:S01]  /*578c0*/  STL.64 [R1+0x598], R26 ;  /* 0x0005981a01007387 */ /* 0x000fe20000100a00 */
[----:B------:R-:W4:Y:S01]  /*578d0*/  LDL.LU R29, [R1+0x2380] ;  /* 0x00238000011d7983 */ /* 0x000f220000300800 */
[----:B-1----:R-:W-:Y:S01]  /*578e0*/  HMMA.16816.F32 R12, R4, R14, R20 ;  /* 0x0000000e040c723c */ /* 0x002fe20000001814 */
[----:B------:R-:W-:Y:S11]  /*578f0*/  STL.64 [R1+0x2338], R8 ;  /* 0x0023380801007387 */ /* 0x000ff60000100a00 */
[----:B------:R-:W-:Y:S11]  /*57900*/  @!UPT UIADD3 URZ, URZ, URZ, URZ ;  /* 0x0000003f3f3ff290 */ /* 0x000ff6000fffe03f */
[----:B------:R-:W-:Y:S01]  /*57910*/  @!UPT UIADD3 URZ, URZ, URZ, URZ ;  /* 0x0000003f3f3ff290 */ /* 0x000fe2000fffe03f */
[----:B------:R-:W-:Y:S01]  /*57920*/  IMAD.MOV.U32 R23, RZ, RZ, R12 ;  /* 0x000000ffff177224 */ /* 0x000fe200078e000c */
[----:B--2---:R-:W-:Y:S01]  /*57930*/  MOV R25, R0 ;  /* 0x0000000000197202 */ /* 0x004fe20000000f00 */
[----:B---3--:R-:W-:-:S05]  /*57940*/  IMAD.MOV.U32 R24, RZ, RZ, R3 ;  /* 0x000000ffff187224 */ /* 0x008fca00078e0003 */
[----:B------:R0:W-:Y:S01]  /*57950*/  STL.64 [R1+0x2350], R24 ;  /* 0x0023501801007387 */ /* 0x0001e20000100a00 */
[----:B----4-:R-:W-:Y:S01]  /*57960*/  MOV R11, R2 ;  /* 0x00000002000b7202 */ /* 0x010fe20000000f00 */
[----:B------:R-:W-:Y:S02]  /*57970*/  IMAD.MOV.U32 R10, RZ, RZ, R29 ;  /* 0x000000ffff0a7224 */ /* 0x000fe400078e001d */
[----:B------:R-:W-:Y:S01]  /*57980*/  IMAD.MOV.U32 R3, RZ, RZ, R14 ;  /* 0x000000ffff037224 */ /* 0x000fe200078e000e */
[----:B------:R-:W-:Y:S02]  /*57990*/  MOV R2, R15 ;  /* 0x0000000f00027202 */ /* 0x000fe40000000f00 */
[----:B------:R-:W-:Y:S01]  /*579a0*/  MOV R29, R13 ;  /* 0x0000000d001d7202 */ /* 0x000fe20000000f00 */
[----:B0-----:R-:W2:Y:S01]  /*579b0*/  LDL.LU R24, [R1+0x4d0] ;  /* 0x0004d00001187983 */ /* 0x001ea20000300800 */
[----:B------:R-:W2:Y:S02]  /*579c0*/  LDL.LU R25, [R1+0x4d4] ;  /* 0x0004d40001197983 */ /* 0x000ea40000300800 */
[----:B------:R-:W2:Y:S02]  /*579d0*/  LDL.LU R26, [R1+0x4d8] ;  /* 0x0004d800011a7983 */ /* 0x000ea40000300800 */
[----:B------:R-:W2:Y:S01]  /*579e0*/  LDL.LU R27, [R1+0x4dc] ;  /* 0x0004dc00011b7983 */ /* 0x000ea20000300800 */
[----:B------:R-:W3:Y:S01]  /*579f0*/  LDL.LU R8, [R1+0x4c0] ;  /* 0x0004c00001087983 */ /* 0x000ee20000300800 */
[----:B------:R-:W3:Y:S02]  /*57a00*/  LDL.LU R9, [R1+0x4c4] ;  /* 0x0004c40001097983 */ /* 0x000ee40000300800 */
[----:B------:R-:W4:Y:S02]  /*57a10*/  LDL.LU.64 R20, [R1+0x2378] ;  /* 0x0023780001147983 */ /* 0x000f240000300a00 */
[----:B------:R-:W2:Y:S01]  /*57a20*/  LDL.LU.64 R14, [R1+0x2370] ;  /* 0x00237000010e7983 */ /* 0x000ea20000300a00 */
[----:B------:R-:W2:Y:S01]  /*57a30*/  LDL.LU.64 R12, [R1+0x2368] ;  /* 0x00236800010c7983 */ /* 0x000ea20000300a00 */
[----:B------:R-:W-:Y:S02]  /*57a40*/  STL [R1+0x1fac], R2 ;  /* 0x001fac0201007387 */ /* 0x000fe40000100800 */
[----:B------:R-:W-:Y:S02]  /*57a50*/  STL [R1+0x1fa8], R3 ;  /* 0x001fa80301007387 */ /* 0x000fe40000100800 */
[----:B------:R-:W-:Y:S01]  /*57a60*/  STL [R1+0x1fa4], R29 ;  /* 0x001fa41d01007387 */ /* 0x000fe20000100800 */
[----:B------:R-:W-:Y:S01]  /*57a70*/  STL [R1+0x1fa0], R23 ;  /* 0x001fa01701007387 */ /* 0x000fe20000100800 */
[----:B--2---:R-:W-:Y:S03]  /*57a80*/  HMMA.16816.F32 R16, R4, R18, R12 ;  /* 0x000000120410723c */ /* 0x004fe6000000180c */
[----:B------:R-:W2:Y:S01]  /*57a90*/  LDL.LU.64 R14, [R1+0x2360] ;  /* 0x00236000010e7983 */ /* 0x000ea20000300a00 */
[----:B------:R-:W2:Y:S11]  /*57aa0*/  LDL.LU R13, [R1+0x2358] ;  /* 0x00235800010d7983 */ /* 0x000eb60000300800 */
[----:B------:R-:W-:Y:S08]  /*57ab0*/  @!UPT UIADD3 URZ, URZ, URZ, URZ ;  /* 0x0000003f3f3ff290 */ /* 0x000ff0000fffe03f */
[----:B------:R-:W-:Y:S01]  /*57ac0*/  STL.64 [R1+0x570], R16 ;  /* 0x0005701001007387 */ /* 0x000fe20000100a00 */
[----:B------:R-:W-:Y:S02]  /*57ad0*/  STL [R1+0x578], R18 ;  /* 0x0005781201007387 */ /* 0x000fe40000100800 */
[----:B------:R-:W-:-:S05]  /*57ae0*/  IMAD.MOV.U32 R22, RZ, RZ, R19 ;  /* 0x000000ffff167224 */ /* 0x000fca00078e0013 */
[----:B------:R-:W-:Y:S04]  /*57af0*/  STL [R1+0x1fb0], R22 ;  /* 0x001fb01601007387 */ /* 0x000fe80000100800 */
[----:B--2---:R-:W0:Y:S01]  /*57b00*/  LDSM.16.M88.4 R16, [R13+0x64080] ;  /* 0x064080000d10783b */ /* 0x004e220000000200 */
[----:B------:R-:W-:Y:S03]  /*57b10*/  HMMA.16816.F32 R4, R4, R14, R24 ;  /* 0x0000000e0404723c */ /* 0x000fe60000001818 */
[----:B0-----:R-:W-:Y:S01]  /*57b20*/  STL.64 [R1+0x2268], R18 ;  /* 0x0022681201007387 */ /* 0x001fe20000100a00 */
[----:B------:R0:W-:Y:S03]  /*57b30*/  STL.64 [R1+0x2260], R16 ;  /* 0x0022601001007387 */ /* 0x0001e60000100a00 */
[----:B0-----:R-:W4:Y:S01]  /*57b40*/  LDL.LU R16, [R1+0x470] ;  /* 0x0004700001107983 */ /* 0x001f220000300800 */
[----:B------:R-:W4:Y:S02]  /*57b50*/  LDL.LU R17, [R1+0x474] ;  /* 0x0004740001117983 */ /* 0x000f240000300800 */
[----:B------:R-:W4:Y:S02]  /*57b60*/  LDL.LU R18, [R1+0x478] ;  /* 0x0004780001127983 */ /* 0x000f240000300800 */
[----:B------:R-:W4:Y:S01]  /*57b70*/  LDL.LU R19, [R1+0x47c] ;  /* 0x00047c0001137983 */ /* 0x000f220000300800 */
[----:B------:R-:W3:Y:S01]  /*57b80*/  LDL.LU.64 R24, [R1+0x2350] ;  /* 0x0023500001187983 */ /* 0x000ee20000300a00 */
[----:B------:R-:W3:Y:S02]  /*57b90*/  LDL.LU.64 R14, [R1+0x2348] ;  /* 0x00234800010e7983 */ /* 0x000ee40000300a00 */
[----:B------:R-:W3:Y:S08]  /*57ba0*/  LDL.LU.64 R12, [R1+0x2340] ;  /* 0x00234000010c7983 */ /* 0x000ef00000300a00 */
[----:B------:R-:W-:Y:S01]  /*57bb0*/  MOV R2, R4 ;  /* 0x0000000400027202 */ /* 0x000fe20000000f00 */
[----:B------:R-:W-:-:S02]  /*57bc0*/  IMAD.MOV.U32 R23, RZ, RZ, R7 ;  /* 0x000000ffff177224 */ /* 0x000fc400078e0007 */
[----:B------:R-:W-:Y:S01]  /*57bd0*/  IMAD.MOV.U32 R3, RZ, RZ, R5 ;  /* 0x000000ffff037224 */ /* 0x000fe200078e0005 */
[----:B------:R-:W-:Y:S01]  /*57be0*/  MOV R29, R6 ;  /* 0x00000006001d7202 */ /* 0x000fe20000000f00 */
[----:B------:R-:W2:Y:S01]  /*57bf0*/  LDL.LU R4, [R1+0x4a0] ;  /* 0x0004a00001047983 */ /* 0x000ea20000300800 */
[----:B------:R-:W2:Y:S02]  /*57c00*/  LDL.LU R5, [R1+0x4a4] ;  /* 0x0004a40001057983 */ /* 0x000ea40000300800 */
[----:B------:R-:W2:Y:S02]  /*57c10*/  LDL.LU R6, [R1+0x4a8] ;  /* 0x0004a80001067983 */ /* 0x000ea40000300800 */
[----:B------:R-:W2:Y:S01]  /*57c20*/  LDL.LU R7, [R1+0x4ac] ;  /* 0x0004ac0001077983 */ /* 0x000ea20000300800 */
[----:B------:R-:W-:Y:S01]  /*57c30*/  STL [R1+0x1fc0], R23 ;  /* 0x001fc01701007387 */ /* 0x000fe20000100800 */
[----:B------:R-:W-:Y:S02]  /*57c40*/  STL [R1+0x1fbc], R29 ;  /* 0x001fbc1d01007387 */ /* 0x000fe40000100800 */
[----:B------:R-:W-:Y:S02]  /*57c50*/  STL [R1+0x1fb8], R3 ;  /* 0x001fb80301007387 */ /* 0x000fe40000100800 */
[----:B------:R-:W-:Y:S01]  /*57c60*/  STL [R1+0x1fb4], R2 ;  /* 0x001fb40201007387 */ /* 0x000fe20000100800 */
[C---:B---3--:R-:W-:Y:S01]  /*57c70*/  HMMA.16816.F32 R24, R12.reuse, R24, R8 ;  /* 0x000000180c18723c */ /* 0x048fe20000001808 */
[----:B------:R-:W2:Y:S11]  /*57c80*/  LDL.LU.64 R8, [R1+0x2338] ;  /* 0x0023380001087983 */ /* 0x000eb60000300a00 */
[----:B------:R-:W-:Y:S11]  /*57c90*/  @!UPT UIADD3 URZ, URZ, URZ, URZ ;  /* 0x0000003f3f3ff290 */ /* 0x000ff6000fffe03f */
[----:B------:R-:W-:Y:S01]  /*57ca0*/  STL.64 [R1+0x550], R24 ;  /* 0x0005501801007387 */ /* 0x000fe20000100a00 */
[----:B------:R-:W-:Y:S01]  /*57cb0*/  MOV R22, R27 ;  /* 0x0000001b00167202 */ /* 0x000fe20000000f00 */
[----:B------:R0:W-:Y:S02]  /*57cc0*/  STL [R1+0x558], R26 ;  /* 0x0005581a01007387 */ /* 0x0001e40000100800 */
[----:B0-----:R-:W3:Y:S01]  /*57cd0*/  LDL.LU R26, [R1+0x2330] ;  /* 0x00233000011a7983 */ /* 0x001ee20000300800 */
[----:B------:R-:W3:Y:S02]  /*57ce0*/  LDL.LU.64 R24, [R1+0x2328] ;  /* 0x0023280001187983 */ /* 0x000ee40000300a00 */
[----:B------:R-:W-:Y:S01]  /*57cf0*/  STL [R1+0x1fc4], R22 ;  /* 0x001fc41601007387 */ /* 0x000fe20000100800 */
[C---:B--2---:R-:W-:Y:S01]  /*57d00*/  HMMA.16816.F32 R4, R12.reuse, R8, R4 ;  /* 0x000000080c04723c */ /* 0x044fe20000001804 */
[----:B------:R-:W3:Y:S11]  /*57d10*/  LDL.LU R8, [R1+0x440] ;  /* 0x0004400001087983 */ /* 0x000ef60000300800 */
[----:B------:R-:W-:Y:S11]  /*57d20*/  @!UPT UIADD3 URZ, URZ, URZ, URZ ;  /* 0x0000003f3f3ff290 */ /* 0x000ff6000fffe03f */
[----:B------:R0:W-:Y:S01]  /*57d30*/  STL.64 [R1+0x540], R4 ;  /* 0x0005400401007387 */ /* 0x0001e20000100a00 */
[----:B------:R1:W-:Y:S02]  /*57d40*/  STL.64 [R1+0x548], R6 ;  /* 0x0005480601007387 */ /* 0x0003e40000100a00 */
[----:B------:R-:W3:Y:S02]  /*57d50*/  LDL.LU R9, [R1+0x444] ;  /* 0x0004440001097983 */ /* 0x000ee40000300800 */
[----:B------:R-:W3:Y:S01]  /*57d60*/  LDL.LU R10, [R1+0x448] ;  /* 0x00044800010a7983 */ /* 0x000ee20000300800 */
[----:B------:R-:W3:Y:S04]  /*57d70*/  LDL.LU R11, [R1+0x44c] ;  /* 0x00044c00010b7983 */ /* 0x000ee80000300800 */
[----:B0-----:R-:W2:Y:S01]  /*57d80*/  LDL.LU R4, [R1+0x410] ;  /* 0x0004100001047983 */ /* 0x001ea20000300800 */
[----:B------:R-:W2:Y:S02]  /*57d90*/  LDL.LU R5, [R1+0x414] ;  /* 0x0004140001057983 */ /* 0x000ea40000300800 */
[----:B-1----:R-:W2:Y:S02]  /*57da0*/  LDL.LU R6, [R1+0x418] ;  /* 0x0004180001067983 */ /* 0x002ea40000300800 */
[----:B------:R-:W2:Y:S01]  /*57db0*/  LDL.LU R7, [R1+0x41c] ;  /* 0x00041c0001077983 */ /* 0x000ea20000300800 */
[C---:B----4-:R-:W-:Y:S01]  /*57dc0*/  HMMA.16816.F32 R16, R12.reuse, R20, R16 ;  /* 0x000000140c10723c */ /* 0x050fe20000001810 */
[----:B--2---:R-:W-:Y:S01]  /*57dd0*/  STL.64 [R1+0x22f0], R6 ;  /* 0x0022f00601007387 */ /* 0x004fe20000100a00 */
[----:B------:R0:W-:Y:S03]  /*57de0*/  STL.64 [R1+0x22e8], R4 ;  /* 0x0022e80401007387 */ /* 0x0001e60000100a00 */
[----:B0-----:R-:W2:Y:S01]  /*57df0*/  LDL.LU R4, [R1+0x420] ;  /* 0x0004200001047983 */ /* 0x001ea20000300800 */
[----:B------:R-:W2:Y:S02]  /*57e00*/  LDL.LU R5, [R1+0x424] ;  /* 0x0004240001057983 */ /* 0x000ea40000300800 */
[----:B------:R-:W4:Y:S02]  /*57e10*/  LDL.LU R6, [R1+0x428] ;  /* 0x0004280001067983 */ /* 0x000f240000300800 */
[----:B------:R-:W4:Y:S11]  /*57e20*/  LDL.LU R7, [R1+0x42c] ;  /* 0x00042c0001077983 */ /* 0x000f360000300800 */
[----:B------:R-:W-:Y:S03]  /*57e30*/  @!UPT UIADD3 URZ, URZ, URZ, URZ ;  /* 0x0000003f3f3ff290 */ /* 0x000fe6000fffe03f */
[----:B------:R-:W-:Y:S01]  /*57e40*/  IMAD.MOV.U32 R23, RZ, RZ, R16 ;  /* 0x000000ffff177224 */ /* 0x000fe200078e0010 */
[----:B------:R-:W-:Y:S01]  /*57e50*/  MOV R29, R17 ;  /* 0x00000011001d7202 */ /* 0x000fe20000000f00 */
[----:B------:R-:W-:Y:S01]  /*57e60*/  IMAD.MOV.U32 R3, RZ, RZ, R18 ;  /* 0x000000ffff037224 */ /* 0x000fe200078e0012 */
[----:B------:R-:W-:Y:S01]  /*57e70*/  MOV R2, R19 ;  /* 0x0000001300027202 */ /* 0x000fe20000000f00 */
[----:B----4-:R-:W-:Y:S01]  /*57e80*/  STL.64 [R1+0x2300], R6 ;  /* 0x0023000601007387 */ /* 0x010fe20000100a00 */
[----:B--2---:R0:W-:Y:S03]  /*57e90*/  STL.64 [R1+0x22f8], R4 ;  /* 0x0022f80401007387 */ /* 0x0041e60000100a00 */
[----:B0-----:R-:W2:Y:S01]  /*57ea0*/  LDL.64 R4, [R1+0x10] ;  /* 0x0000100001047983 */ /* 0x001ea20000100a00 */
[----:B------:R-:W4:Y:S02]  /*57eb0*/  LDL.LU R16, [R1+0x3b0] ;  /* 0x0003b00001107983 */ /* 0x000f240000300800 */
[----:B------:R-:W4:Y:S02]  /*57ec0*/  LDL.LU R17, [R1+0x3b4] ;  /* 0x0003b40001117983 */ /* 0x000f240000300800 */
[----:B------:R-:W2:Y:S01]  /*57ed0*/  LDL.LU R18, [R1+0x3b8] ;  /* 0x0003b80001127983 */ /* 0x000ea20000300800 */
[----:B------:R-:W2:Y:S01]  /*57ee0*/  LDL.LU R19, [R1+0x3bc] ;  /* 0x0003bc0001137983 */ /* 0x000ea20000300800 */
[----:B---3--:R-:W-:Y:S03]  /*57ef0*/  HMMA.16816.F32 R12, R12, R24, R8 ;  /* 0x000000180c0c723c */ /* 0x008fe60000001808 */
[----:B--2---:R-:W-:Y:S01]  /*57f00*/  STL.64 [R1+0x2310], R18 ;  /* 0x0023101201007387 */ /* 0x004fe20000100a00 */
[----:B----4-:R0:W-:Y:S03]  /*57f10*/  STL.64 [R1+0x2308], R16 ;  /* 0x0023081001007387 */ /* 0x0101e60000100a00 */
        /* <DEDUP_REMOVED lines=8> */
[----:B------:R-:W2:Y:S01]  /*57fa0*/  LDL.LU.64 R10, [R1+0x2320] ;  /* 0x00232000010a7983 */ /* 0x000ea20000300a00 */
[----:B------:R-:W2:Y:S04]  /*57fb0*/  LDL.LU.64 R8, [R1+0x2318] ;  /* 0x0023180001087983 */ /* 0x000ea80000300a00 */
[----:B------:R-:W-:-:S02]  /*57fc0*/  IMAD.MOV.U32 R22, RZ, RZ, R15 ;  /* 0x000000ffff167224 */ /* 0x000fc400078e000f */
[----:B------:R0:W-:Y:S01]  /*57fd0*/  STL.64 [R1+0x510], R12 ;  /* 0x0005100c01007387 */ /* 0x0001e20000100a00 */
[----:B------:R-:W-:Y:S01]  /*57fe0*/  STL [R1+0x518], R14 ;  /* 0x0005180e01007387 */ /* 0x000fe20000100800 */
[----:B------:R-:W-:-:S03]  /*57ff0*/  MOV R27, R4 ;  /* 0x00000004001b7202 */ /* 0x000fc60000000f00 */
[----:B0-----:R-:W3:Y:S01]  /*58000*/  LDL.64 R12, [R1] ;  /* 0x00000000010c7983 */ /* 0x001ee20000100a00 */
[----:B------:R0:W-:Y:S02]  /*58010*/  STL [R1+0x2008], R22 ;  /* 0x0020081601007387 */ /* 0x0001e40000100800 */
[----:B0-----:R-:W-:Y:S01]  /*58020*/  IMAD.MOV.U32 R22, RZ, RZ, R5 ;  /* 0x000000ffff167224 */ /* 0x001fe200078e0005 */
[C---:B--2---:R-:W-:Y:S11]  /*58030*/  HMMA.16816.F32 R16, R8.reuse, R4, R16 ;  /* 0x000000040810723c */ /* 0x044ff60000001810 */
[----:B------:R-:W-:Y:S11]  /*58040*/  @!UPT UIADD3 URZ, URZ, URZ, URZ ;  /* 0x0000003f3f3ff290 */ /* 0x000ff6000fffe03f */
[----:B------:R-:W-:Y:S01]  /*58050*/  @!UPT UIADD3 URZ, URZ, URZ, URZ ;  /* 0x0000003f3f3ff290 */ /* 0x000fe2000fffe03f */
[----:B------:R-:W-:Y:S01]  /*58060*/  STL.64 [R1+0x500], R16 ;  /* 0x0005001001007387 */ /* 0x000fe20000100a00 */
[----:B------:R0:W-:Y:S03]  /*58070*/  STL.64 [R1+0x508], R18 ;  /* 0x0005081201007387 */ /* 0x0001e60000100a00 */
[----:B0-----:R-:W2:Y:S01]  /*58080*/  LDL.LU.64 R18, [R1+0x2310] ;  /* 0x0023100001127983 */ /* 0x001ea20000300a00 */
[----:B------:R-:W2:Y:S02]  /*58090*/  LDL.LU.64 R16, [R1+0x2308] ;  /* 0x0023080001107983 */ /* 0x000ea40000300a00 */
[----:B------:R-:W4:Y:S02]  /*580a0*/  LDL.LU.64 R6, [R1+0x2300] ;  /* 0x0023000001067983 */ /* 0x000f240000300a00 */
[----:B------:R-:W4:Y:S01]  /*580b0*/  LDL.LU.64 R4, [R1+0x22f8] ;  /* 0x0022f80001047983 */ /* 0x000f220000300a00 */
[----:B---3--:R-:W-:Y:S01]  /*580c0*/  MOV R3, R12 ;  /* 0x0000000c00037202 */ /* 0x008fe20000000f00 */
[----:B------:R-:W-:Y:S01]  /*580d0*/  IMAD.MOV.U32 R0, RZ, RZ, R13 ;  /* 0x000000ffff007224 */ /* 0x000fe200078e000d */
[----:B----4-:R-:W-:Y:S11]  /*580e0*/  HMMA.16816.F32 R4, R8, R12, R4 ;  /* 0x0000000c0804723c */ /* 0x010ff60000001804 */
[----:B------:R-:W-:Y:S11]  /*580f0*/  @!UPT UIADD3 URZ, URZ, URZ, URZ ;  /* 0x0000003f3f3ff290 */ /* 0x000ff6000fffe03f */
[----:B------:R-:W-:Y:S01]  /*58100*/  @!UPT UIADD3 URZ, URZ, URZ, URZ ;  /* 0x0000003f3f3ff290 */ /* 0x000fe2000fffe03f */
[----:B------:R-:W-:Y:S01]  /*58110*/  STL.64 [R1+0x4f0], R4 ;  /* 0x0004f00401007387 */ /* 0x000fe20000100a00 */
[----:B------:R0:W-:Y:S03]  /*58120*/  STL.64 [R1+0x4f8], R6 ;  /* 0x0004f80601007387 */ /* 0x0001e60000100a00 */
[----:B0-----:R-:W3:Y:S01]  /*58130*/  LDL.LU.64 R6, [R1+0x22f0] ;  /* 0x0022f00001067983 */ /* 0x001ee20000300a00 */
[----:B------:R-:W3:Y:S02]  /*58140*/  LDL.LU.64 R4, [R1+0x22e8] ;  /* 0x0022e80001047983 */ /* 0x000ee40000300a00 */
[----:B------:R-:W4:Y:S02]  /*58150*/  LDL.LU R12, [R1+0x280] ;  /* 0x00028000010c7983 */ /* 0x000f240000300800 */
[----:B------:R-:W4:Y:S01]  /*58160*/  LDL.LU R13, [R1+0x284] ;  /* 0x00028400010d7983 */ /* 0x000f220000300800 */
[----:B------:R-:W2:Y:S01]  /*58170*/  LDL.LU R14, [R1+0x288] ;  /* 0x00028800010e7983 */ /* 0x000ea20000300800 */
[----:B------:R-:W2:Y:S03]  /*58180*/  LDL.LU R15, [R1+0x28c] ;  /* 0x00028c00010f7983 */ /* 0x000ea60000300800 */
[----:B------:R-:W0:Y:S04]  /*58190*/  S2R R2, SR_TID.X ;  /* 0x0000000000027919 */ /* 0x000e280000002100 */
[----:B------:R-:W1:Y:S04]  /*581a0*/  S2R R29, SR_TID.X ;  /* 0x00000000001d7919 */ /* 0x000e680000002100 */
[----:B--2---:R-:W-:Y:S01]  /*581b0*/  STL.64 [R1+0x2210], R14 ;  /* 0x0022100e01007387 */ /* 0x004fe20000100a00 */
[----:B----4-:R2:W-:Y:S02]  /*581c0*/  STL.64 [R1+0x2208], R12 ;  /* 0x0022080c01007387 */ /* 0x0105e40000100a00 */
[----:B--2---:R-:W-:-:S02]  /*581d0*/  MOV R12, R27 ;  /* 0x0000001b000c7202 */ /* 0x004fc40000000f00 */
[----:B------:R-:W2:Y:S01]  /*581e0*/  LDL.LU R27, [R1+0x22e0] ;  /* 0x0022e000011b7983 */ /* 0x000ea20000300800 */
[----:B---3--:R-:W-:Y:S01]  /*581f0*/  HMMA.16816.F32 R4, R8, R20, R4 ;  /* 0x000000140804723c */ /* 0x008fe20000001804 */
[----:B0-----:R-:W-:Y:S01]  /*58200*/  LOP3.LUT R2, R2, 0x7, RZ, 0xc0, !PT ;  /* 0x0000000702027812 */ /* 0x001fe200078ec0ff */
[----:B-1----:R-:W-:Y:S01]  /*58210*/  IMAD.SHL.U32 R23, R29, 0x100, RZ ;  /* 0x000001001d177824 */ /* 0x002fe200078e00ff */
[----:B------:R0:W-:Y:S02]  /*58220*/  STL.64 [R1+0x22d0], R20 ;  /* 0x0022d01401007387 */ /* 0x0001e40000100a00 */
[----:B------:R-:W-:Y:S01]  /*58230*/  SHF.L.U32 R2, R2, 0x4, RZ ;  /* 0x0000000402027819 */ /* 0x000fe200000006ff */
[----:B------:R-:W-:-:S03]  /*58240*/  IMAD.MOV.U32 R13, RZ, RZ, R22 ;  /* 0x000000ffff0d7224 */ /* 0x000fc600078e0016 */
[----:B------:R-:W-:Y:S01]  /*58250*/  LOP3.LUT R2, R2, 0xf00, R23, 0xf8, !PT ;  /* 0x00000f0002027812 */ /* 0x000fe200078ef817 */
[----:B0-----:R-:W3:Y:S11]  /*58260*/  LDL.LU R20, [R1+0x3e0] ;  /* 0x0003e00001147983 */ /* 0x001ef60000300800 */
[----:B------:R-:W-:Y:S02]  /*58270*/  @!UPT UIADD3 URZ, URZ, URZ, URZ ;  /* 0x0000003f3f3ff290 */ /* 0x000fe4000fffe03f */
[----:B------:R0:W-:Y:S01]  /*58280*/  STL.64 [R1+0x4e0], R4 ;  /* 0x0004e00401007387 */ /* 0x0001e20000100a00 */
[----:B------:R1:W-:Y:S02]  /*58290*/  STL.64 [R1+0x4e8], R6 ;  /* 0x0004e80601007387 */ /* 0x0003e40000100a00 */
[----:B------:R-:W3:Y:S02]  /*582a0*/  LDL.LU R21, [R1+0x3e4] ;  /* 0x0003e40001157983 */ /* 0x000ee40000300800 */
[----:B------:R-:W3:Y:S01]  /*582b0*/  LDL.LU R22, [R1+0x3e8] ;  /* 0x0003e80001167983 */ /* 0x000ee20000300800 */
[----:B------:R-:W3:Y:S01]  /*582c0*/  LDL.LU R23, [R1+0x3ec] ;  /* 0x0003ec0001177983 */ /* 0x000ee20000300800 */
[----:B0-----:R-:W-:Y:S01]  /*582d0*/  IMAD.MOV.U32 R5, RZ, RZ, R26 ;  /* 0x000000ffff057224 */ /* 0x001fe200078e001a */
[----:B--2---:R-:W-:Y:S02]  /*582e0*/  MOV R4, R27 ;  /* 0x0000001b00047202 */ /* 0x004fe40000000f00 */
[----:B------:R-:W2:Y:S01]  /*582f0*/  LDL.LU R27, [R1+0x22dc] ;  /* 0x0022dc00011b7983 */ /* 0x000ea20000300800 */
[----:B------:R-:W4:Y:S02]  /*58300*/  LDL.LU R26, [R1+0x22d8] ;  /* 0x0022d800011a7983 */ /* 0x000f240000300800 */
[----:B-1----:R-:W2:Y:S01]  /*58310*/  LDL.LU R6, [R1+0x68] ;  /* 0x0000680001067983 */ /* 0x002ea20000300800 */
[----:B------:R-:W-:-:S05]  /*58320*/  MOV R7, R28 ;  /* 0x0000001c00077202 */ /* 0x000fca0000000f00 */
[----:B--2---:R-:W-:Y:S01]  /*58330*/  STL.64 [R1+0x22b8], R6 ;  /* 0x0022b80601007387 */ /* 0x004fe20000100a00 */
[----:B------:R0:W-:Y:S03]  /*58340*/  STL.64 [R1+0x22b0], R4 ;  /* 0x0022b00401007387 */ /* 0x0001e60000100a00 */
[----:B0-----:R-:W2:Y:S01]  /*58350*/  LDL.LU R4, [R1+0x70] ;  /* 0x0000700001047983 */ /* 0x001ea20000300800 */
[----:B------:R-:W2:Y:S02]  /*58360*/  LDL.LU R5, [R1+0x74] ;  /* 0x0000740001057983 */ /* 0x000ea40000300800 */
[----:B------:R-:W-:Y:S01]  /*58370*/  IMAD.MOV.U32 R6, RZ, RZ, R27 ;  /* 0x000000ffff067224 */ /* 0x000fe200078e001b */
[----:B----4-:R-:W-:Y:S01]  /*58380*/  MOV R7, R26 ;  /* 0x0000001a00077202 */ /* 0x010fe20000000f00 */
[----:B---3--:R-:W-:Y:S01]  /*58390*/  HMMA.16816.F32 R20, R8, R24, R20 ;  /* 0x000000180814723c */ /* 0x008fe20000001814 */
[----:B------:R-:W-:Y:S11]  /*583a0*/  STL.64 [R1+0x22c8], R24 ;  /* 0x0022c81801007387 */ /* 0x000ff60000100a00 */
[----:B------:R-:W-:Y:S11]  /*583b0*/  @!UPT UIADD3 URZ, URZ, URZ, URZ ;  /* 0x0000003f3f3ff290 */ /* 0x000ff6000fffe03f */
[----:B------:R-:W-:Y:S01]  /*583c0*/  STL.64 [R1+0x460], R20 ;  /* 0x0004601401007387 */ /* 0x000fe20000100a00 */
[----:B------:R-:W-:Y:S02]  /*583d0*/  STL.64 [R1+0x468], R22 ;  /* 0x0004681601007387 */ /* 0x000fe40000100a00 */
[----:B------:R-:W-:Y:S01]  /*583e0*/  STL.64 [R1+0x22c0], R12 ;  /* 0x0022c00c01007387 */ /* 0x000fe20000100a00 */
[----:B--2---:R-:W-:Y:S01]  /*583f0*/  HMMA.16816.F32 R8, R4, R12, R16 ;  /* 0x0000000c0408723c */ /* 0x004fe20000001810 */
[----:B------:R-:W2:Y:S11]  /*58400*/  LDL.LU R16, [R1+0x310] ;  /* 0x0003100001107983 */ /* 0x000eb60000300800 */
[----:B------:R-:W-:Y:S11]  /*58410*/  @!UPT UIADD3 URZ, URZ, URZ, URZ ;  /* 0x0000003f3f3ff290 */ /* 0x000ff6000fffe03f */
[----:B------:R-:W-:Y:S01]  /*58420*/  STL.64 [R1+0x450], R8 ;  /* 0x0004500801007387 */ /* 0x000fe20000100a00 */
[----:B------:R-:W-:Y:S02]  /*58430*/  STL.64 [R1+0x458], R10 ;  /* 0x0004580a01007387 */ /* 0x000fe40000100a00 */
[----:B------:R-:W2:Y:S02]  /*58440*/  LDL.LU R17, [R1+0x314] ;  /* 0x0003140001117983 */ /* 0x000ea40000300800 */
[----:B------:R-:W3:Y:S01]  /*58450*/  LDL.LU R18, [R1+0x318] ;  /* 0x0003180001127983 */ /* 0x000ee20000300800 */
[----:B------:R-:W3:Y:S01]  /*58460*/  LDL.LU R19, [R1+0x31c] ;  /* 0x00031c0001137983 */ /* 0x000ee20000300800 */
[----:B------:R-:W-:-:S05]  /*58470*/  LOP3.LUT R2, R2, 0x10, R29, 0x78, !PT ;  /* 0x0000001002027812 */ /* 0x000fca00078e781d */
[----:B------:R-:W0:Y:S04]  /*58480*/  LDSM.16.M88.4 R8, [R2+0x65080] ;  /* 0x065080000208783b */ /* 0x000e280000000200 */
[----:B---3--:R-:W-:Y:S01]  /*58490*/  STL.64 [R1+0x2278], R18 ;  /* 0x0022781201007387 */ /* 0x008fe20000100a00 */
[----:B--2---:R1:W-:Y:S03]  /*584a0*/  STL.64 [R1+0x2270], R16 ;  /* 0x0022701001007387 */ /* 0x0043e60000100a00 */
[----:B-1----:R-:W2:Y:S01]  /*584b0*/  LDL.LU R16, [R1+0x320] ;  /* 0x0003200001107983 */ /* 0x002ea20000300800 */
[----:B------:R-:W2:Y:S02]  /*584c0*/  LDL.LU R17, [R1+0x324] ;  /* 0x0003240001117983 */ /* 0x000ea40000300800 */
[----:B------:R-:W3:Y:S02]  /*584d0*/  LDL.LU R18, [R1+0x328] ;  /* 0x0003280001127983 */ /* 0x000ee40000300800 */
[----:B------:R-:W3:Y:S02]  /*584e0*/  LDL.LU R19, [R1+0x32c] ;  /* 0x00032c0001137983 */ /* 0x000ee40000300800 */
[----:B---3--:R-:W-:Y:S01]  /*584f0*/  STL.64 [R1+0x2288], R18 ;  /* 0x0022881201007387 */ /* 0x008fe20000100a00 */
[----:B--2---:R-:W-:Y:S02]  /*58500*/  STL.64 [R1+0x2280], R16 ;  /* 0x0022801001007387 */ /* 0x004fe40000100a00 */
[----:B0-----:R-:W-:Y:S02]  /*58510*/  STL.64 [R1+0x2228], R10 ;  /* 0x0022280a01007387 */ /* 0x001fe40000100a00 */
[----:B------:R0:W-:Y:S02]  /*58520*/  STL.64 [R1+0x2220], R8 ;  /* 0x0022200801007387 */ /* 0x0001e40000100a00 */
        /* <DEDUP_REMOVED lines=34> */
[----:B------:R-:W-:Y:S01]  /*58750*/  IMAD.MOV.U32 R16, RZ, RZ, R3 ;  /* 0x000000ffff107224 */ /* 0x000fe200078e0003 */
[----:B------:R-:W-:-:S07]  /*58760*/  MOV R17, R0 ;  /* 0x0000000000117202 */ /* 0x000fce0000000f00 */
        /* <DEDUP_REMOVED lines=21> */
[----:B0-----:R-:W3:Y:S02]  /*588c0*/  LDL.LU.64 R24, [R1+0x22c8] ;  /* 0x0022c80001187983 */ /* 0x001ee40000300a00 */
[----:B---3--:R-:W-:Y:S02]  /*588d0*/  HMMA.16816.F32 R4, R4, R24, R12 ;  /* 0x000000180404723c */ /* 0x008fe4000000180c */
        /* <DEDUP_REMOVED lines=37> */
[----:B0-----:R-:W3:Y:S01]  /*58b30*/  LDL.64 R4, [R1] ;  /* 0x0000000001047983 */ /* 0x001ee20000100a00 */
[C---:B--2---:R-:W-:Y:S11]  /*58b40*/  HMMA.16816.F32 R8, R16.reuse, R12, R8 ;  /* 0x0000000c1008723c */ /* 0x044ff60000001808 */
        /* <DEDUP_REMOVED lines=22> */
[----:B------:R-:W-:Y:S02]  /*58cb0*/  STL.64 [R1+0x3e8], R10 ;  /* 0x0003e80a01007387 */ /* 0x000fe40000100a00 */
[----:B------:R-:W0:Y:S04]  /*58cc0*/  LDSM.16.M88.4 R8, [R2+0x67080] ;  /* 0x067080000208783b */ /* 0x000e280000000200 */
        /* <DEDUP_REMOVED lines=15> */
[----:B0-----:R-:W-:Y:S01]  /*58dc0*/  IMAD.MOV.U32 R29, RZ, RZ, R10 ;  /* 0x000000ffff1d7224 */ /* 0x001fe200078e000a */
[----:B------:R0:W-:Y:S01]  /*58dd0*/  STL.64 [R1+0x20], R8 ;  /* 0x0000200801007387 */ /* 0x0001e20000100a00 */
[----:B------:R-:W-:-:S02]  /*58de0*/  MOV R28, R11 ;  /* 0x0000000b001c7202 */ /* 0x000fc40000000f00 */
[----:B------:R-:W3:Y:S01]  /*58df0*/  LDL.LU.64 R10, [R1+0x2228] ;  /* 0x00222800010a7983 */ /* 0x000ee20000300a00 */
[----:B0-----:R-:W3:Y:S02]  /*58e00*/  LDL.LU.64 R8, [R1+0x2220] ;  /* 0x0022200001087983 */ /* 0x001ee40000300a00 */
[C---:B---3--:R-:W-:Y:S02]  /*58e10*/  HMMA.16816.F32 R12, R8.reuse, R12, R4 ;  /* 0x0000000c080c723c */ /* 0x048fe40000001804 */
[----:B------:R-:W2:Y:S11]  /*58e20*/  LDL.LU.64 R4, [R1+0x2218] ;  /* 0x0022180001047983 */ /* 0x000eb60000300a00 */
[----:B------:R-:W-:Y:S10]  /*58e30*/  @!UPT UIADD3 URZ, URZ, URZ, URZ ;  /* 0x0000003f3f3ff290 */ /* 0x000ff4000fffe03f */
[----:B------:R-:W-:Y:S01]  /*58e40*/  STL.64 [R1+0x4a0], R12 ;  /* 0x0004a00c01007387 */ /* 0x000fe20000100a00 */
[----:B------:R0:W-:Y:S03]  /*58e50*/  STL.64 [R1+0x4a8], R14 ;  /* 0x0004a80e01007387 */ /* 0x0001e60000100a00 */
[----:B0-----:R-:W3:Y:S01]  /*58e60*/  LDL.LU.64 R14, [R1+0x2210] ;  /* 0x00221000010e7983 */ /* 0x001ee20000300a00 */
[----:B------:R-:W3:Y:S01]  /*58e70*/  LDL.LU.64 R12, [R1+0x2208] ;  /* 0x00220800010c7983 */ /* 0x000ee20000300a00 */
[C---:B--2---:R-:W-:Y:S01]  /*58e80*/  HMMA.16816.F32 R16, R8.reuse, R4, R16 ;  /* 0x000000040810723c */ /* 0x044fe20000001810 */
[----:B------:R-:W-:Y:S11]  /*58e90*/  IMAD.MOV.U32 R3, RZ, RZ, R4 ;  /* 0x000000ffff037224 */ /* 0x000ff600078e0004 */
[----:B------:R-:W-:Y:S11]  /*58ea0*/  @!UPT UIADD3 URZ, URZ, URZ, URZ ;  /* 0x0000003f3f3ff290 */ /* 0x000ff6000fffe03f */
[----:B------:R-:W-:Y:S01]  /*58eb0*/  STL.64 [R1+0x490], R16 ;  /* 0x0004901001007387 */ /* 0x000fe20000100a00 */
[----:B------:R3:W-:Y:S01]  /*58ec0*/  STL.64 [R1+0x498], R18 ;  /* 0x0004981201007387 */ /* 0x0007e20000100a00 */
[----:B------:R-:W-:Y:S01]  /*58ed0*/  MOV R0, R5 ;  /* 0x0000000500007202 */ /* 0x000fe20000000f00 */
[----:B------:R-:W2:Y:S01]  /*58ee0*/  LDL.LU.64 R6, [R1+0x2200] ;  /* 0x0022000001067983 */ /* 0x000ea20000300a00 */
[----:B------:R-:W2:Y:S01]  /*58ef0*/  LDL.LU.64 R4, [R1+0x21f8] ;  /* 0x0021f80001047983 */ /* 0x000ea20000300a00 */
[----:B---3--:R-:W-:Y:S03]  /*58f00*/  HMMA.16816.F32 R16, R8, R20, R12 ;  /* 0x000000140810723c */ /* 0x008fe6000000180c */
[----:B------:R-:W3:Y:S11]  /*58f10*/  LDL.LU R12, [R1+0x250] ;  /* 0x00025000010c7983 */ /* 0x000ef60000300800 */
[----:B------:R-:W-:Y:S09]  /*58f20*/  @!UPT UIADD3 URZ, URZ, URZ, URZ ;  /* 0x0000003f3f3ff290 */ /* 0x000ff2000fffe03f */
[----:B------:R-:W-:Y:S01]  /*58f30*/  STL.64 [R1+0x280], R16 ;  /* 0x0002801001007387 */ /* 0x000fe20000100a00 */
[----:B------:R-:W-:Y:S02]  /*58f40*/  STL.64 [R1+0x288], R18 ;  /* 0x0002881201007387 */ /* 0x000fe40000100a00 */
[----:B------:R-:W0:Y:S04]  /*58f50*/  LDSM.16.M88.4 R16, [R2+0x69080] ;  /* 0x069080000210783b */ /* 0x000e280000000200 */
[----:B------:R-:W3:Y:S01]  /*58f60*/  LDL.LU R13, [R1+0x254] ;  /* 0x00025400010d7983 */ /* 0x000ee20000300800 */
[----:B------:R-:W3:Y:S01]  /*58f70*/  LDL.LU R14, [R1+0x258] ;  /* 0x00025800010e7983 */ /* 0x000ee20000300800 */
[----:B------:R-:W3:Y:S02]  /*58f80*/  LDL.LU R15, [R1+0x25c] ;  /* 0x00025c00010f7983 */ /* 0x000ee40000300800 */
[----:B------:R-:W-:Y:S01]  /*58f90*/  STL.64 [R1+0x21d0], R20 ;  /* 0x0021d01401007387 */ /* 0x000fe20000100a00 */
[----:B0-----:R0:W-:Y:S01]  /*58fa0*/  STL.64 [R1+0x2140], R18 ;  /* 0x0021401201007387 */ /* 0x0011e20000100a00 */
[----:B------:R1:W-:Y:S02]  /*58fb0*/  STL.64 [R1+0x2138], R16 ;  /* 0x0021381001007387 */ /* 0x0003e40000100a00 */
[----:B0-----:R-:W-:Y:S01]  /*58fc0*/  IMAD.MOV.U32 R18, RZ, RZ, R23 ;  /* 0x000000ffff127224 */ /* 0x001fe200078e0017 */
[----:B------:R-:W-:Y:S01]  /*58fd0*/  MOV R19, R22 ;  /* 0x0000001600137202 */ /* 0x000fe20000000f00 */
[----:B-1----:R-:W-:Y:S01]  /*58fe0*/  IMAD.MOV.U32 R16, RZ, RZ, R26 ;  /* 0x000000ffff107224 */ /* 0x002fe200078e001a */
[----:B------:R-:W-:Y:S01]  /*58ff0*/  MOV R17, R27 ;  /* 0x0000001b00117202 */ /* 0x000fe20000000f00 */
[----:B------:R-:W4:Y:S01]  /*59000*/  LDL.LU R26, [R1+0x21f4] ;  /* 0x0021f400011a7983 */ /* 0x000f220000300800 */
[----:B------:R-:W4:Y:S02]  /*59010*/  LDL.LU R27, [R1+0x21f0] ;  /* 0x0021f000011b7983 */ /* 0x000f240000300800 */
[----:B------:R-:W-:Y:S01]  /*59020*/  STL.64 [R1+0x21b8], R18 ;  /* 0x0021b81201007387 */ /* 0x000fe20000100a00 */
[----:B------:R0:W-:Y:S04]  /*59030*/  STL.64 [R1+0x21b0], R16 ;  /* 0x0021b01001007387 */ /* 0x0001e80000100a00 */
[----:B0-----:R-:W2:Y:S01]  /*59040*/  LDL.LU R16, [R1+0x120] ;  /* 0x0001200001107983 */ /* 0x001ea20000300800 */
[----:B------:R-:W2:Y:S02]  /*59050*/  LDL.LU R17, [R1+0x124] ;  /* 0x0001240001117983 */ /* 0x000ea40000300800 */
[----:B------:R-:W2:Y:S02]  /*59060*/  LDL.LU R18, [R1+0x128] ;  /* 0x0001280001127983 */ /* 0x000ea40000300800 */
[----:B------:R-:W2:Y:S02]  /*59070*/  LDL.LU R19, [R1+0x12c] ;  /* 0x00012c0001137983 */ /* 0x000ea40000300800 */
[----:B------:R-:W-:Y:S01]  /*59080*/  IMAD.MOV.U32 R20, RZ, RZ, R3 ;  /* 0x000000ffff147224 */ /* 0x000fe200078e0003 */
[----:B------:R-:W-:-:S05]  /*59090*/  MOV R21, R0 ;  /* 0x0000000000157202 */ /* 0x000fca0000000f00 */
[----:B------:R-:W-:Y:S04]  /*590a0*/  STL.64 [R1+0x21e8], R20 ;  /* 0x0021e81401007387 */ /* 0x000fe80000100a00 */
[----:B--2---:R-:W-:Y:S01]  /*590b0*/  STL.64 [R1+0x21c8], R18 ;  /* 0x0021c81201007387 */ /* 0x004fe20000100a00 */
[----:B------:R0:W-:Y:S03]  /*590c0*/  STL.64 [R1+0x21c0], R16 ;  /* 0x0021c01001007387 */ /* 0x0001e60000100a00 */
[----:B0-----:R-:W2:Y:S01]  /*590d0*/  LDL.LU R16, [R1+0x210] ;  /* 0x0002100001107983 */ /* 0x001ea20000300800 */
[----:B------:R-:W2:Y:S02]  /*590e0*/  LDL.LU R17, [R1+0x214] ;  /* 0x0002140001117983 */ /* 0x000ea40000300800 */
[----:B------:R-:W2:Y:S02]  /*590f0*/  LDL.LU R18, [R1+0x218] ;  /* 0x0002180001127983 */ /* 0x000ea40000300800 */
[----:B------:R-:W2:Y:S01]  /*59100*/  LDL.LU R19, [R1+0x21c] ;  /* 0x00021c0001137983 */ /* 0x000ea20000300800 */
[----:B---3--:R-:W-:Y:S01]  /*59110*/  HMMA.16816.F32 R12, R8, R24, R12 ;  /* 0x00000018080c723c */ /* 0x008fe2000000180c */
        /* <DEDUP_REMOVED lines=10> */
[----:B------:R-:W2:Y:S06]  /*591c0*/  LDL.LU R8, [R1+0x110] ;  /* 0x0001100001087983 */ /* 0x000eac0000300800 */
[----:B------:R-:W-:Y:S02]  /*591d0*/  STL.64 [R1+0x480], R12 ;  /* 0x0004800c01007387 */ /* 0x000fe40000100a00 */
[----:B------:R-:W-:Y:S02]  /*591e0*/  STL.64 [R1+0x488], R14 ;  /* 0x0004880e01007387 */ /* 0x000fe40000100a00 */
[----:B------:R-:W2:Y:S01]  /*591f0*/  LDL.LU R9, [R1+0x114] ;  /* 0x0001140001097983 */ /* 0x000ea20000300800 */
[----:B------:R-:W2:Y:S01]  /*59200*/  LDL.LU R10, [R1+0x118] ;  /* 0x00011800010a7983 */ /* 0x000ea20000300800 */
[----:B------:R-:W2:Y:S03]  /*59210*/  LDL.LU R11, [R1+0x11c] ;  /* 0x00011c00010b7983 */ /* 0x000ea60000300800 */
[----:B------:R-:W0:Y:S04]  /*59220*/  LDSM.16.M88.4 R12, [R2+0x6a080] ;  /* 0x06a08000020c783b */ /* 0x000e280000000200 */
        /* <DEDUP_REMOVED lines=8> */
[----:B-1----:R-:W3:Y:S01]  /*592b0*/  LDL.64 R8, [R1+0x10] ;  /* 0x0000100001087983 */ /* 0x002ee20000100a00 */
[----:B0-----:R-:W-:Y:S02]  /*592c0*/  STL.64 [R1+0x20f0], R14 ;  /* 0x0020f00e01007387 */ /* 0x001fe40000100a00 */
[----:B------:R0:W-:Y:S02]  /*592d0*/  STL.64 [R1+0x20e8], R12 ;  /* 0x0020e80c01007387 */ /* 0x0001e40000100a00 */
        /* <DEDUP_REMOVED lines=13> */
[----:B------:R1:W-:Y:S03]  /*593b0*/  STL.64 [R1+0x4d8], R22 ;  /* 0x0004d81601007387 */ /* 0x0003e60000100a00 */
        /* <DEDUP_REMOVED lines=21> */
[----:B------:R-:W0:Y:S04]  /*59510*/  LDSM.16.M88.4 R4, [R2+0x6b080] ;  /* 0x06b080000204783b */ /* 0x000e280000000200 */
[----:B------:R-:W-:Y:S01]  /*59520*/  IMAD.MOV.U32 R23, RZ, RZ, R8 ;  /* 0x000000ffff177224 */ /* 0x000fe200078e0008 */
[----:B------:R-:W-:Y:S01]  /*59530*/  MOV R22, R9 ;  /* 0x0000000900167202 */ /* 0x000fe20000000f00 */
[----:B0-----:R-:W-:Y:S01]  /*59540*/  STL.64 [R1+0x20b0], R6 ;  /* 0x0020b00601007387 */ /* 0x001fe20000100a00 */
[----:B------:R0:W-:Y:S03]  /*59550*/  STL.64 [R1+0x20a8], R4 ;  /* 0x0020a80401007387 */ /* 0x0001e60000100a00 */
[----:B0-----:R-:W3:Y:S01]  /*59560*/  LDL.64 R4, [R1] ;  /* 0x0000000001047983 */ /* 0x001ee20000100a00 */
        /* <DEDUP_REMOVED lines=16> */
[----:B------:R-:W-:Y:S01]  /*59670*/  IMAD.MOV.U32 R3, RZ, RZ, R4 ;  /* 0x000000ffff037224 */ /* 0x000fe200078e0004 */
[----:B------:R-:W-:Y:S01]  /*59680*/  MOV R0, R5 ;  /* 0x0000000500007202 */ /* 0x000fe20000000f00 */
[C---:B--2---:R-:W-:Y:S01]  /*59690*/  HMMA.16816.F32 R12, R16.reuse, R20, R12 ;  /* 0x00000014100c723c */ /* 0x044fe2000000180c */
[----:B------:R-:W-:Y:S11]  /*596a0*/  STL.64 [R1+0x2168], R20 ;  /* 0x0021681401007387 */ /* 0x000ff60000100a00 */
[----:B------:R-:W-:Y:S11]  /*596b0*/  @!UPT UIADD3 URZ, URZ, URZ, URZ ;  /* 0x0000003f3f3ff290 */ /* 0x000ff6000fffe03f */
[----:B------:R-:W-:Y:S01]  /*596c0*/  STL.64 [R1+0x380], R12 ;  /* 0x0003800c01007387 */ /* 0x000fe20000100a00 */
[----:B------:R-:W-:Y:S02]  /*596d0*/  STL.64 [R1+0x388], R14 ;  /* 0x0003880e01007387 */ /* 0x000fe40000100a00 */
[----:B----4-:R-:W-:Y:S02]  /*596e0*/  STL.64 [R1+0x2160], R26 ;  /* 0x0021601a01007387 */ /* 0x010fe40000100a00 */
[----:B------:R-:W-:Y:S01]  /*596f0*/  STL.64 [R1+0x2158], R24 ;  /* 0x0021581801007387 */ /* 0x000fe20000100a00 */
[----:B---3--:R-:W-:Y:S01]  /*59700*/  HMMA.16816.F32 R4, R16, R24, R8 ;  /* 0x000000181004723c */ /* 0x008fe20000001808 */
        /* <DEDUP_REMOVED lines=30> */
[----:B------:R-:W3:Y:S01]  /*598f0*/  LDL.LU R16, [R1+0x20] ;  /* 0x0000200001107983 */ /* 0x000ee20000300800 */
[----:B------:R-:W3:Y:S03]  /*59900*/  LDL.LU R17, [R1+0x24] ;  /* 0x0000240001117983 */ /* 0x000ee60000300800 */
[----:B--2---:R-:W-:Y:S01]  /*59910*/  STL.64 [R1+0x2120], R14 ;  /* 0x0021200e01007387 */ /* 0x004fe20000100a00 */
[----:B------:R-:W-:Y:S02]  /*59920*/  STL.64 [R1+0x2118], R12 ;  /* 0x0021180c01007387 */ /* 0x000fe40000100a00 */
[----:B------:R-:W-:Y:S02]  /*59930*/  STL.64 [R1+0x20c0], R6 ;  /* 0x0020c00601007387 */ /* 0x000fe40000100a00 */
[----:B----4-:R0:W-:Y:S02]  /*59940*/  STL.64 [R1+0x20b8], R4 ;  /* 0x0020b80401007387 */ /* 0x0101e40000100a00 */
[----:B0-----:R-:W2:Y:S01]  /*59950*/  LDL.LU R4, [R1+0xd0] ;  /* 0x0000d00001047983 */ /* 0x001ea20000300800 */
[----:B------:R-:W2:Y:S02]  /*59960*/  LDL.LU R5, [R1+0xd4] ;  /* 0x0000d40001057983 */ /* 0x000ea40000300800 */
[----:B------:R-:W4:Y:S02]  /*59970*/  LDL.LU R6, [R1+0xd8] ;  /* 0x0000d80001067983 */ /* 0x000f240000300800 */
[----:B------:R-:W4:Y:S01]  /*59980*/  LDL.LU R7, [R1+0xdc] ;  /* 0x0000dc0001077983 */ /* 0x000f220000300800 */
[----:B------:R-:W2:Y:S01]  /*59990*/  LDL.LU R24, [R1+0x1d0] ;  /* 0x0001d00001187983 */ /* 0x000ea20000300800 */
[----:B------:R-:W2:Y:S02]  /*599a0*/  LDL.LU R25, [R1+0x1d4] ;  /* 0x0001d40001197983 */ /* 0x000ea40000300800 */
[----:B------:R-:W2:Y:S02]  /*599b0*/  LDL.LU R26, [R1+0x1d8] ;  /* 0x0001d800011a7983 */ /* 0x000ea40000300800 */
[----:B------:R-:W2:Y:S01]  /*599c0*/  LDL.LU R27, [R1+0x1dc] ;  /* 0x0001dc00011b7983 */ /* 0x000ea20000300800 */
[----:B------:R-:W-:Y:S01]  /*599d0*/  MOV R13, R22 ;  /* 0x00000016000d7202 */ /* 0x000fe20000000f00 */
[----:B------:R-:W-:Y:S01]  /*599e0*/  IMAD.MOV.U32 R12, RZ, RZ, R23 ;  /* 0x000000ffff0c7224 */ /* 0x000fe200078e0017 */
[----:B--2---:R-:W-:Y:S01]  /*599f0*/  STL.64 [R1+0x2178], R26 ;  /* 0x0021781a01007387 */ /* 0x004fe20000100a00 */
[----:B------:R0:W-:Y:S03]  /*59a00*/  STL.64 [R1+0x2170], R24 ;  /* 0x0021701801007387 */ /* 0x0001e60000100a00 */
[----:B0-----:R-:W3:Y:S01]  /*59a10*/  LDL.LU R24, [R1+0x180] ;  /* 0x0001800001187983 */ /* 0x001ee20000300800 */
[----:B------:R-:W3:Y:S02]  /*59a20*/  LDL.LU R25, [R1+0x184] ;  /* 0x0001840001197983 */ /* 0x000ee40000300800 */
[----:B------:R-:W3:Y:S02]  /*59a30*/  LDL.LU R26, [R1+0x188] ;  /* 0x00018800011a7983 */ /* 0x000ee40000300800 */
[----:B------:R-:W3:Y:S01]  /*59a40*/  LDL.LU R27, [R1+0x18c] ;  /* 0x00018c00011b7983 */ /* 0x000ee20000300800 */
[----:B------:R-:W2:Y:S01]  /*59a50*/  LDL.LU R20, [R1+0x1e0] ;  /* 0x0001e00001147983 */ /* 0x000ea20000300800 */
        /* <DEDUP_REMOVED lines=14> */
[----:B------:R-:W4:Y:S02]  /*59b40*/  LDL.LU R7, [R1+0xfc] ;  /* 0x0000fc0001077983 */ /* 0x000f240000300800 */
[----:B------:R-:W-:Y:S01]  /*59b50*/  IMAD.MOV.U32 R18, RZ, RZ, R29 ;  /* 0x000000ffff127224 */ /* 0x000fe200078e001d */
[----:B------:R-:W-:-:S07]  /*59b60*/  MOV R19, R28 ;  /* 0x0000001c00137202 */ /* 0x000fce0000000f00 */
[----:B---3--:R-:W-:Y:S01]  /*59b70*/  HMMA.16816.F32 R24, R16, R12, R24 ;  /* 0x0000000c1018723c */ /* 0x008fe20000001818 */
[----:B----4-:R-:W-:Y:S01]  /*59b80*/  STL.64 [R1+0x2130], R6 ;  /* 0x0021300601007387 */ /* 0x010fe20000100a00 */
        /* <DEDUP_REMOVED lines=11> */
[----:B------:R-:W-:Y:S01]  /*59c40*/  STL.64 [R1+0x2080], R10 ;  /* 0x0020800a01007387 */ /* 0x000fe20000100a00 */
[----:B------:R0:W-:Y:S02]  /*59c50*/  STL.64 [R1+0x2078], R8 ;  /* 0x0020780801007387 */ /* 0x0001e40000100a00 */
[----:B------:R-:W-:Y:S02]  /*59c60*/  STL.64 [R1+0x360], R24 ;  /* 0x0003601801007387 */ /* 0x000fe40000100a00 */
[----:B------:R-:W-:Y:S02]  /*59c70*/  STL.64 [R1+0x368], R26 ;  /* 0x0003681a01007387 */ /* 0x000fe40000100a00 */
[----:B------:R-:W1:Y:S01]  /*59c80*/  LDSM.16.M88.4 R24, [R2+0x6d080] ;  /* 0x06d080000218783b */ /* 0x000e620000000200 */
[----:B0-----:R-:W-:Y:S01]  /*59c90*/  IMAD.MOV.U32 R8, RZ, RZ, R3 ;  /* 0x000000ffff087224 */ /* 0x001fe200078e0003 */
[----:B------:R-:W-:-:S07]  /*59ca0*/  MOV R9, R0 ;  /* 0x0000000000097202 */ /* 0x000fce0000000f00 */
[C---:B------:R-:W-:Y:S01]  /*59cb0*/  HMMA.16816.F32 R20, R16.reuse, R8, R20 ;  /* 0x000000081014723c */ /* 0x040fe20000001814 */
[----:B-1----:R-:W-:Y:S01]  /*59cc0*/  IMAD.MOV.U32 R28, RZ, RZ, R26 ;  /* 0x000000ffff1c7224 */ /* 0x002fe200078e001a */
[----:B------:R0:W-:Y:S01]  /*59cd0*/  STL.64 [R1+0x40], R24 ;  /* 0x0000401801007387 */ /* 0x0001e20000100a00 */
[----:B------:R-:W-:Y:S02]  /*59ce0*/  MOV R0, R27 ;  /* 0x0000001b00007202 */ /* 0x000fe40000000f00 */
[----:B------:R-:W3:Y:S01]  /*59cf0*/  LDL.LU.64 R26, [R1+0x2178] ;  /* 0x00217800011a7983 */ /* 0x000ee20000300a00 */
[----:B0-----:R-:W3:Y:S11]  /*59d00*/  LDL.LU.64 R24, [R1+0x2170] ;  /* 0x0021700001187983 */ /* 0x001ef60000300a00 */
[----:B------:R-:W-:Y:S06]  /*59d10*/  @!UPT UIADD3 URZ, URZ, URZ, URZ ;  /* 0x0000003f3f3ff290 */ /* 0x000fec000fffe03f */
[----:B------:R0:W-:Y:S02]  /*59d20*/  STL.64 [R1+0x350], R20 ;  /* 0x0003501401007387 */ /* 0x0001e40000100a00 */
[----:B------:R-:W-:Y:S01]  /*59d30*/  STL.64 [R1+0x358], R22 ;  /* 0x0003581601007387 */ /* 0x000fe20000100a00 */
[----:B0-----:R-:W3:Y:S02]  /*59d40*/  LDL.LU.64 R20, [R1+0x2168] ;  /* 0x0021680001147983 */ /* 0x001ee40000300a00 */
[C---:B---3--:R-:W-:Y:S11]  /*59d50*/  HMMA.16816.F32 R24, R16.reuse, R20, R24 ;  /* 0x000000141018723c */ /* 0x048ff60000001818 */
[----:B------:R-:W-:Y:S11]  /*59d60*/  @!UPT UIADD3 URZ, URZ, URZ, URZ ;  /* 0x0000003f3f3ff290 */ /* 0x000ff6000fffe03f */
[----:B------:R-:W-:Y:S01]  /*59d70*/  @!UPT UIADD3 URZ, URZ, URZ, URZ ;  /* 0x0000003f3f3ff290 */ /* 0x000fe2000fffe03f */
[----:B------:R-:W-:Y:S01]  /*59d80*/  STL.64 [R1+0x340], R24 ;  /* 0x0003401801007387 */ /* 0x000fe20000100a00 */
[----:B------:R0:W-:Y:S03]  /*59d90*/  STL.64 [R1+0x348], R26 ;  /* 0x0003481a01007387 */ /* 0x0001e60000100a00 */
[----:B0-----:R-:W3:Y:S01]  /*59da0*/  LDL.LU.64 R26, [R1+0x2160] ;  /* 0x00216000011a7983 */ /* 0x001ee20000300a00 */
        /* <DEDUP_REMOVED lines=31> */
[----:B----4-:R-:W-:Y:S01]  /*59fa0*/  HMMA.16816.F32 R16, R16, R24, R12 ;  /* 0x000000181010723c */ /* 0x010fe2000000180c */
[----:B------:R-:W2:Y:S01]  /*59fb0*/  LDL.LU.64 R14, [R1+0x20f0] ;  /* 0x0020f000010e7983 */ /* 0x000ea20000300a00 */
[----:B------:R-:W2:Y:S11]  /*59fc0*/  LDL.LU.64 R12, [R1+0x20e8] ;  /* 0x0020e800010c7983 */ /* 0x000eb60000300a00 */
[----:B------:R-:W-:Y:S10]  /*59fd0*/  @!UPT UIADD3 URZ, URZ, URZ, URZ ;  /* 0x0000003f3f3ff290 */ /* 0x000ff4000fffe03f */
[----:B------:R0:W-:Y:S01]  /*59fe0*/  STL.64 [R1+0x2f0], R16 ;  /* 0x0002f01001007387 */ /* 0x0001e20000100a00 */
[----:B------:R1:W-:Y:S03]  /*59ff0*/  STL.64 [R1+0x2f8], R18 ;  /* 0x0002f81201007387 */ /* 0x0003e60000100a00 */
        /* <DEDUP_REMOVED lines=12> */
[----:B0-----:R-:W2:Y:S02]  /*5a0c0*/  LDL.64 R16, [R1+0x10] ;  /* 0x0000100001107983 */ /* 0x001ea40000100a00 */
        /* <DEDUP_REMOVED lines=29> */
[----:B------:R-:W2:Y:S03]  /*5a2a0*/  LDL.LU R15, [R1+0xcc] ;  /* 0x0000cc00010f7983 */ /* 0x000ea60000300800 */
[----:B0-----:R-:W-:Y:S01]  /*5a2b0*/  STL.64 [R1+0x30], R4 ;  /* 0x0000300401007387 */ /* 0x001fe20000100a00 */
[----:B------:R0:W-:Y:S03]  /*5a2c0*/  STL.64 [R1+0x38], R6 ;  /* 0x0000380601007387 */ /* 0x0001e60000100a00 */
[----:B0-----:R-:W2:Y:S01]  /*5a2d0*/  LDL.LU.64 R6, [R1+0x20b0] ;  /* 0x0020b00001067983 */ /* 0x001ea20000300a00 */
[----:B------:R-:W2:Y:S01]  /*5a2e0*/  LDL.LU.64 R4, [R1+0x20a8] ;  /* 0x0020a80001047983 */ /* 0x000ea20000300a00 */
[----:B------:R-:W-:Y:S01]  /*5a2f0*/  MOV R3, R17 ;  /* 0x0000001100037202 */ /* 0x000fe20000000f00 */
[C---:B--2---:R-:W-:Y:S11]  /*5a300*/  HMMA.16816.F32 R12, R4.reuse, R16, R12 ;  /* 0x00000010040c723c */ /* 0x044ff6000000180c */
[----:B------:R-:W-:Y:S11]  /*5a310*/  @!UPT UIADD3 URZ, URZ, URZ, URZ ;  /* 0x0000003f3f3ff290 */ /* 0x000ff6000fffe03f */
[----:B------:R-:W-:Y:S01]  /*5a320*/  @!UPT UIADD3 URZ, URZ, URZ, URZ ;  /* 0x0000003f3f3ff290 */ /* 0x000fe2000fffe03f */
[----:B------:R0:W-:Y:S01]  /*5a330*/  STL.64 [R1+0x2a0], R12 ;  /* 0x0002a00c01007387 */ /* 0x0001e20000100a00 */
[----:B------:R-:W-:Y:S02]  /*5a340*/  STL.64 [R1+0x2a8], R14 ;  /* 0x0002a80e01007387 */ /* 0x000fe40000100a00 */
[----:B------:R-:W2:Y:S02]  /*5a350*/  LDL.LU.64 R18, [R1+0x20a0] ;  /* 0x0020a00001127983 */ /* 0x000ea40000300a00 */
[----:B0-----:R-:W-:Y:S02]  /*5a360*/  IMAD.MOV.U32 R12, RZ, RZ, R16 ;  /* 0x000000ffff0c7224 */ /* 0x001fe400078e0010 */
[----:B------:R-:W2:Y:S02]  /*5a370*/  LDL.LU.64 R16, [R1+0x2098] ;  /* 0x0020980001107983 */ /* 0x000ea40000300a00 */
[C---:B--2---:R-:W-:Y:S02]  /*5a380*/  HMMA.16816.F32 R8, R4.reuse, R8, R16 ;  /* 0x000000080408723c */ /* 0x044fe40000001810 */
[----:B------:R-:W2:Y:S01]  /*5a390*/  LDL.LU.64 R18, [R1+0x2090] ;  /* 0x0020900001127983 */ /* 0x000ea20000300a00 */
[----:B------:R-:W2:Y:S11]  /*5a3a0*/  LDL.LU.64 R16, [R1+0x2088] ;  /* 0x0020880001107983 */ /* 0x000eb60000300a00 */
[----:B------:R-:W-:Y:S09]  /*5a3b0*/  @!UPT UIADD3 URZ, URZ, URZ, URZ ;  /* 0x0000003f3f3ff290 */ /* 0x000ff2000fffe03f */
[----:B------:R-:W-:Y:S01]  /*5a3c0*/  STL.64 [R1+0x290], R8 ;  /* 0x0002900801007387 */ /* 0x000fe20000100a00 */
[----:B------:R0:W-:Y:S03]  /*5a3d0*/  STL.64 [R1+0x298], R10 ;  /* 0x0002980a01007387 */ /* 0x0001e60000100a00 */
[----:B0-----:R-:W4:Y:S01]  /*5a3e0*/  LDL.LU.64 R10, [R1+0x2080] ;  /* 0x00208000010a7983 */ /* 0x001f220000300a00 */
[----:B------:R-:W4:Y:S02]  /*5a3f0*/  LDL.LU.64 R8, [R1+0x2078] ;  /* 0x0020780001087983 */ /* 0x000f240000300a00 */
[C---:B----4-:R-:W-:Y:S08]  /*5a400*/  HMMA.16816.F32 R8, R4.reuse, R20, R8 ;  /* 0x000000140408723c */ /* 0x050ff00000001808 */
[----:B--2---:R-:W-:Y:S11]  /*5a410*/  HMMA.16816.F32 R4, R4, R24, R16 ;  /* 0x000000180404723c */ /* 0x004ff60000001810 */
[----:B------:R-:W-:Y:S04]  /*5a420*/  @!UPT UIADD3 URZ, URZ, URZ, URZ ;  /* 0x0000003f3f3ff290 */ /* 0x000fe8000fffe03f */
[----:B------:R-:W-:Y:S01]  /*5a430*/  STL.64 [R1+0x270], R8 ;  /* 0x0002700801007387 */ /* 0x000fe20000100a00 */
[----:B------:R0:W-:Y:S03]  /*5a440*/  STL.64 [R1+0x278], R10 ;  /* 0x0002780a01007387 */ /* 0x0001e60000100a00 */
[----:B0-----:R-:W2:Y:S01]  /*5a450*/  LDL.LU.64 R10, [R1+0x2070] ;  /* 0x00207000010a7983 */ /* 0x001ea20000300a00 */
[----:B------:R-:W2:Y:S02]  /*5a460*/  LDL.LU.64 R8, [R1+0x2068] ;  /* 0x0020680001087983 */ /* 0x000ea40000300a00 */
[----:B---3--:R-:W-:Y:S02]  /*5a470*/  STL.64 [R1+0x2030], R26 ;  /* 0x0020301a01007387 */ /* 0x008fe40000100a00 */
[----:B------:R0:W-:Y:S01]  /*5a480*/  STL.64 [R1+0x2028], R24 ;  /* 0x0020281801007387 */ /* 0x0001e20000100a00 */
[----:B------:R1:W-:Y:S01]  /*5a490*/  STL.64 [R1+0x90], R4 ;  /* 0x0000900401007387 */ /* 0x0003e20000100a00 */
[----:B------:R-:W-:Y:S03]  /*5a4a0*/  STL.64 [R1+0x98], R6 ;  /* 0x0000980601007387 */ /* 0x000fe60000100a00 */
[----:B0-----:R-:W3:Y:S01]  /*5a4b0*/  LDL.LU R24, [R1+0x200] ;  /* 0x0002000001187983 */ /* 0x001ee20000300800 */
[----:B------:R-:W3:Y:S02]  /*5a4c0*/  LDL.LU R25, [R1+0x204] ;  /* 0x0002040001197983 */ /* 0x000ee40000300800 */
[----:B------:R-:W4:Y:S02]  /*5a4d0*/  LDL.LU R26, [R1+0x208] ;  /* 0x00020800011a7983 */ /* 0x000f240000300800 */
[----:B------:R-:W4:Y:S02]  /*5a4e0*/  LDL.LU R27, [R1+0x20c] ;  /* 0x00020c00011b7983 */ /* 0x000f240000300800 */
[----:B-1----:R-:W-:-:S02]  /*5a4f0*/  IMAD.MOV.U32 R4, RZ, RZ, R12 ;  /* 0x000000ffff047224 */ /* 0x002fc400078e000c */
[----:B------:R-:W0:Y:S04]  /*5a500*/  LDSM.16.M88.4 R12, [R2+0x6f080] ;  /* 0x06f08000020c783b */ /* 0x000e280000000200 */
[----:B----4-:R-:W-:Y:S01]  /*5a510*/  STL.64 [R1+0x2040], R26 ;  /* 0x0020401a01007387 */ /* 0x010fe20000100a00 */
[----:B---3--:R1:W-:Y:S03]  /*5a520*/  STL.64 [R1+0x2038], R24 ;  /* 0x0020381801007387 */ /* 0x0083e60000100a00 */
[----:B-1----:R-:W3:Y:S01]  /*5a530*/  LDL.LU.64 R24, [R1] ;  /* 0x0000000001187983 */ /* 0x002ee20000300a00 */
[----:B0-----:R-:W-:Y:S01]  /*5a540*/  MOV R23, R15 ;  /* 0x0000000f00177202 */ /* 0x001fe20000000f00 */
[----:B------:R-:W-:Y:S01]  /*5a550*/  IMAD.MOV.U32 R2, RZ, RZ, R12 ;  /* 0x000000ffff027224 */ /* 0x000fe200078e000c */
[----:B------:R-:W-:Y:S01]  /*5a560*/  MOV R5, R3 ;  /* 0x0000000300057202 */ /* 0x000fe20000000f00 */
[----:B------:R-:W-:-:S02]  /*5a570*/  MOV R3, R13 ;  /* 0x0000000d00037202 */ /* 0x000fc40000000f00 */
[----:B------:R-:W-:Y:S01]  /*5a580*/  IMAD.MOV.U32 R29, RZ, RZ, R14 ;  /* 0x000000ffff1d7224 */ /* 0x000fe200078e000e */
[----:B---3--:R0:W-:Y:S04]  /*5a590*/  STL.64 [R1+0x2058], R24 ;  /* 0x0020581801007387 */ /* 0x0081e80000100a00 */
[----:B0-----:R-:W2:Y:S01]  /*5a5a0*/  LDL.LU R24, [R1+0x130] ;  /* 0x0001300001187983 */ /* 0x001ea20000300800 */
[----:B------:R-:W2:Y:S02]  /*5a5b0*/  LDL.LU R25, [R1+0x134] ;  /* 0x0001340001197983 */ /* 0x000ea40000300800 */
[----:B------:R-:W2:Y:S02]  /*5a5c0*/  LDL.LU R26, [R1+0x138] ;  /* 0x00013800011a7983 */ /* 0x000ea40000300800 */
[----:B------:R-:W2:Y:S01]  /*5a5d0*/  LDL.LU R27, [R1+0x13c] ;  /* 0x00013c00011b7983 */ /* 0x000ea20000300800 */
[----:B------:R-:W-:Y:S01]  /*5a5e0*/  STL [R1+0x2050], R23 ;  /* 0x0020501701007387 */ /* 0x000fe20000100800 */
[----:B------:R0:W-:Y:S03]  /*5a5f0*/  STL.64 [R1+0x2048], R20 ;  /* 0x0020481401007387 */ /* 0x0001e60000100a00 */
[----:B0-----:R-:W3:Y:S01]  /*5a600*/  LDL.LU R20, [R1+0x1c0] ;  /* 0x0001c00001147983 */ /* 0x001ee20000300800 */
[----:B------:R-:W3:Y:S02]  /*5a610*/  LDL.LU R21, [R1+0x1c4] ;  /* 0x0001c40001157983 */ /* 0x000ee40000300800 */
[----:B------:R-:W3:Y:S02]  /*5a620*/  LDL.LU R22, [R1+0x1c8] ;  /* 0x0001c80001167983 */ /* 0x000ee40000300800 */
[----:B------:R-:W3:Y:S01]  /*5a630*/  LDL.LU R23, [R1+0x1cc] ;  /* 0x0001cc0001177983 */ /* 0x000ee20000300800 */
[----:B------:R-:W-:Y:S01]  /*5a640*/  STL [R1+0x200c], R2 ;  /* 0x00200c0201007387 */ /* 0x000fe20000100800 */
[----:B------:R-:W4:Y:S02]  /*5a650*/  LDL.LU R12, [R1+0x5a0] ;  /* 0x0005a000010c7983 */ /* 0x000f240000300800 */
[----:B------:R-:W4:Y:S02]  /*5a660*/  LDL.LU R13, [R1+0x5a4] ;  /* 0x0005a400010d7983 */ /* 0x000f240000300800 */
[----:B------:R-:W3:Y:S01]  /*5a670*/  LDL.LU R14, [R1+0x5a8] ;  /* 0x0005a800010e7983 */ /* 0x000ee20000300800 */
[----:B------:R-:W3:Y:S01]  /*5a680*/  LDL.LU R15, [R1+0x5ac] ;  /* 0x0005ac00010f7983 */ /* 0x000ee20000300800 */
[----:B------:R-:W3:Y:S02]  /*5a690*/  LDL.LU R16, [R1+0x520] ;  /* 0x0005200001107983 */ /* 0x000ee40000300800 */
[----:B------:R-:W3:Y:S02]  /*5a6a0*/  LDL.LU R17, [R1+0x524] ;  /* 0x0005240001117983 */ /* 0x000ee40000300800 */
[----:B------:R-:W3:Y:S01]  /*5a6b0*/  LDL.LU R18, [R1+0x528] ;  /* 0x0005280001127983 */ /* 0x000ee20000300800 */
[----:B------:R-:W3:Y:S01]  /*5a6c0*/  LDL.LU R19, [R1+0x52c] ;  /* 0x00052c0001137983 */ /* 0x000ee20000300800 */
[----:B--2---:R-:W-:Y:S03]  /*5a6d0*/  HMMA.16816.F32 R24, R8, R4, R24 ;  /* 0x000000040818723c */ /* 0x004fe60000001818 */
[----:B---3--:R-:W-:Y:S01]  /*5a6e0*/  STL.64 [R1+0x2020], R18 ;  /* 0x0020201201007387 */ /* 0x008fe20000100a00 */
[----:B------:R0:W-:Y:S03]  /*5a6f0*/  STL.64 [R1+0x2018], R16 ;  /* 0x0020181001007387 */ /* 0x0001e60000100a00 */
[----:B0-----:R-:W2:Y:S01]  /*5a700*/  LDL.LU R16, [R1+0x1f0] ;  /* 0x0001f00001107983 */ /* 0x001ea20000300800 */
[----:B------:R-:W2:Y:S02]  /*5a710*/  LDL.LU R17, [R1+0x1f4] ;  /* 0x0001f40001117983 */ /* 0x000ea40000300800 */
[----:B------:R-:W2:Y:S02]  /*5a720*/  LDL.LU R18, [R1+0x1f8] ;  /* 0x0001f80001127983 */ /* 0x000ea40000300800 */
[----:B------:R-:W2:Y:S01]  /*5a730*/  LDL.LU R19, [R1+0x1fc] ;  /* 0x0001fc0001137983 */ /* 0x000ea20000300800 */
[----:B------:R0:W-:Y:S01]  /*5a740*/  STL.64 [R1+0x1fe0], R14 ;  /* 0x001fe00e01007387 */ /* 0x0001e20000100a00 */
[----:B----4-:R1:W-:Y:S02]  /*5a750*/  STL.64 [R1+0x1fd8], R12 ;  /* 0x001fd80c01007387 */ /* 0x0103e40000100a00 */
[----:B0-----:R-:W-:Y:S01]  /*5a760*/  IMAD.MOV.U32 R14, RZ, RZ, R28 ;  /* 0x000000ffff0e7224 */ /* 0x001fe200078e001c */
[----:B-1----:R-:W3:Y:S01]  /*5a770*/  LDL.LU R12, [R1+0x40] ;  /* 0x00004000010c7983 */ /* 0x002ee20000300800 */
[----:B------:R-:W3:Y:S02]  /*5a780*/  LDL.LU R13, [R1+0x44] ;  /* 0x00004400010d7983 */ /* 0x000ee40000300800 */
[----:B------:R-:W4:Y:S01]  /*5a790*/  LDL.LU R28, [R1+0x2064] ;  /* 0x00206400011c7983 */ /* 0x000f220000300800 */
[----:B------:R-:W-:-:S02]  /*5a7a0*/  MOV R15, R0 ;  /* 0x00000000000f7202 */ /* 0x000fc40000000f00 */
[----:B------:R-:W2:Y:S01]  /*5a7b0*/  LDL.LU R0, [R1+0x2060] ;  /* 0x0020600001007983 */ /* 0x000ea20000300800 */
[----:B------:R0:W-:Y:S02]  /*5a7c0*/  STL.64 [R1+0xe0], R24 ;  /* 0x0000e01801007387 */ /* 0x0001e40000100a00 */
[----:B------:R-:W-:Y:S01]  /*5a7d0*/  STL.64 [R1+0xe8], R26 ;  /* 0x0000e81a01007387 */ /* 0x000fe20000100a00 */
[----:B0-----:R-:W2:Y:S02]  /*5a7e0*/  LDL.LU.64 R24, [R1+0x2058] ;  /* 0x0020580001187983 */ /* 0x001ea40000300a00 */
[C---:B--2---:R-:W-:Y:S01]  /*5a7f0*/  HMMA.16816.F32 R20, R8.reuse, R24, R20 ;  /* 0x000000180814723c */ /* 0x044fe20000001814 */
[----:B------:R-:W-:Y:S11]  /*5a800*/  IMAD.MOV.U32 R2, RZ, RZ, R24 ;  /* 0x000000ffff027224 */ /* 0x000ff600078e0018 */
[----:B------:R-:W-:Y:S11]  /*5a810*/  @!UPT UIADD3 URZ, URZ, URZ, URZ ;  /* 0x0000003f3f3ff290 */ /* 0x000ff6000fffe03f */
[----:B------:R-:W-:Y:S01]  /*5a820*/  STL.64 [R1+0xd0], R20 ;  /* 0x0000d01401007387 */ /* 0x000fe20000100a00 */
[----:B------:R0:W-:Y:S03]  /*5a830*/  STL.64 [R1+0xd8], R22 ;  /* 0x0000d81601007387 */ /* 0x0001e60000100a00 */
[----:B0-----:R-:W2:Y:S01]  /*5a840*/  LDL.LU R23, [R1+0x2050] ;  /* 0x0020500001177983 */ /* 0x001ea20000300800 */
[----:B------:R-:W2:Y:S01]  /*5a850*/  LDL.LU.64 R20, [R1+0x2048] ;  /* 0x0020480001147983 */ /* 0x000ea20000300a00 */
[----:B------:R-:W-:Y:S01]  /*5a860*/  MOV R22, R25 ;  /* 0x0000001900167202 */ /* 0x000fe20000000f00 */
[----:B------:R-:W2:Y:S01]  /*5a870*/  LDL.LU.64 R26, [R1+0x2040] ;  /* 0x00204000011a7983 */ /* 0x000ea20000300a00 */
        /* <DEDUP_REMOVED lines=17> */
[----:B------:R-:W-:Y:S02]  /*5a990*/  IMAD.MOV.U32 R11, RZ, RZ, R0 ;  /* 0x000000ffff0b7224 */ /* 0x000fe400078e0000 */
[----:B------:R-:W2:Y:S01]  /*5a9a0*/  LDL.LU R0, [R1+0x2014] ;  /* 0x0020140001007983 */ /* 0x000ea20000300800 */
[----:B------:R-:W-:Y:S02]  /*5a9b0*/  STL.64 [R1+0x2000], R26 ;  /* 0x0020001a01007387 */ /* 0x000fe40000100a00 */
[----:B------:R0:W-:Y:S02]  /*5a9c0*/  STL.64 [R1+0x1ff8], R24 ;  /* 0x001ff81801007387 */ /* 0x0001e40000100a00 */
[----:B0-----:R-:W4:Y:S01]  /*5a9d0*/  LDL.LU R24, [R1+0x5f0] ;  /* 0x0005f00001187983 */ /* 0x001f220000300800 */
[----:B------:R-:W4:Y:S02]  /*5a9e0*/  LDL.LU R25, [R1+0x5f4] ;  /* 0x0005f40001197983 */ /* 0x000f240000300800 */
[----:B------:R-:W4:Y:S02]  /*5a9f0*/  LDL.LU R26, [R1+0x5f8] ;  /* 0x0005f800011a7983 */ /* 0x000f240000300800 */
[----:B------:R-:W4:Y:S01]  /*5aa00*/  LDL.LU R27, [R1+0x5fc] ;  /* 0x0005fc00011b7983 */ /* 0x000f220000300800 */
[C---:B---3--:R-:W-:Y:S01]  /*5aa10*/  HMMA.16816.F32 R4, R12.reuse, R4, R8 ;  /* 0x000000040c04723c */ /* 0x048fe20000001808 */
[----:B--2---:R-:W0:Y:S04]  /*5aa20*/  LDSM.16.M88.4 R8, [R0+0x60080] ;  /* 0x060080000008783b */ /* 0x004e280000000200 */
[----:B0-----:R-:W-:Y:S11]  /*5aa30*/  STL.64 [R1+0x1f20], R10 ;  /* 0x001f200a01007387 */ /* 0x001ff60000100a00 */
[----:B------:R-:W-:Y:S07]  /*5aa40*/  @!UPT UIADD3 URZ, URZ, URZ, URZ ;  /* 0x0000003f3f3ff290 */ /* 0x000fee000fffe03f */
[----:B------:R-:W-:Y:S02]  /*5aa50*/  STL.64 [R1+0x70], R4 ;  /* 0x0000700401007387 */ /* 0x000fe40000100a00 */
[----:B------:R-:W-:Y:S02]  /*5aa60*/  STL.64 [R1+0x78], R6 ;  /* 0x0000780601007387 */ /* 0x000fe40000100a00 */
[----:B------:R0:W-:Y:S01]  /*5aa70*/  STL.64 [R1+0x1f18], R8 ;  /* 0x001f180801007387 */ /* 0x0001e20000100a00 */
[----:B------:R-:W1:Y:S04]  /*5aa80*/  LDSM.16.M88.4 R4, [R0+0x61080] ;  /* 0x061080000004783b */ /* 0x000e680000000200 */
[----:B0-----:R-:W2:Y:S01]  /*5aa90*/  LDL.LU.64 R8, [R1+0x30] ;  /* 0x0000300001087983 */ /* 0x001ea20000300a00 */
[----:B------:R-:W3:Y:S01]  /*5aaa0*/  LDL.LU.64 R10, [R1+0x38] ;  /* 0x00003800010a7983 */ /* 0x000ee20000300a00 */
[----:B----4-:R-:W-:Y:S02]  /*5aab0*/  HMMA.16816.F32 R24, R12, R20, R24 ;  /* 0x000000140c18723c */ /* 0x010fe40000001818 */
[----:B---3--:R0:W-:Y:S01]  /*5aac0*/  STL.64 [R1+0x1ff0], R10 ;  /* 0x001ff00a01007387 */ /* 0x0081e20000100a00 */
[----:B--2---:R2:W-:Y:S01]  /*5aad0*/  STL.64 [R1+0x1fe8], R8 ;  /* 0x001fe80801007387 */ /* 0x0045e20000100a00 */
[----:B0-----:R-:W-:-:S02]  /*5aae0*/  MOV R10, R28 ;  /* 0x0000001c000a7202 */ /* 0x001fc40000000f00 */
[----:B--2---:R-:W2:Y:S01]  /*5aaf0*/  LDL.LU R8, [R1+0x5c0] ;  /* 0x0005c00001087983 */ /* 0x004ea20000300800 */
[----:B------:R-:W2:Y:S02]  /*5ab00*/  LDL.LU R9, [R1+0x5c4] ;  /* 0x0005c40001097983 */ /* 0x000ea40000300800 */
[----:B------:R-:W3:Y:S02]  /*5ab10*/  LDL.LU R28, [R1+0x2010] ;  /* 0x00201000011c7983 */ /* 0x000ee40000300800 */
[----:B------:R-:W2:Y:S01]  /*5ab20*/  LDL.LU R11, [R1+0x5cc] ;  /* 0x0005cc00010b7983 */ /* 0x000ea20000300800 */
[----:B-1----:R-:W-:Y:S01]  /*5ab30*/  STL.64 [R1+0x1ee0], R6 ;  /* 0x001ee00601007387 */ /* 0x002fe20000100a00 */
[----:B------:R0:W-:Y:S02]  /*5ab40*/  STL.64 [R1+0x1ed8], R4 ;  /* 0x001ed80401007387 */ /* 0x0001e40000100a00 */
[----:B0-----:R-:W-:Y:S01]  /*5ab50*/  IMAD.MOV.U32 R4, RZ, RZ, R2 ;  /* 0x000000ffff047224 */ /* 0x001fe200078e0002 */
[----:B------:R-:W-:Y:S01]  /*5ab60*/  MOV R5, R22 ;  /* 0x0000001600057202 */ /* 0x000fe20000000f00 */
[----:B------:R-:W4:Y:S01]  /*5ab70*/  LDL.LU R2, [R1+0x200c] ;  /* 0x00200c0001027983 */ /* 0x000f220000300800 */
[----:B------:R-:W2:Y:S02]  /*5ab80*/  LDL.LU R22, [R1+0x2008] ;  /* 0x0020080001167983 */ /* 0x000ea40000300800 */
[----:B------:R-:W2:Y:S03]  /*5ab90*/  LDL R6, [R1+0x8] ;  /* 0x0000080001067983 */ /* 0x000ea60000100800 */
[C---:B------:R-:W-:Y:S11]  /*5aba0*/  HMMA.16816.F32 R16, R12.reuse, R4, R16 ;  /* 0x000000040c10723c */ /* 0x040ff60000001810 */
[----:B------:R-:W-:Y:S11]  /*5abb0*/  @!UPT UIADD3 URZ, URZ, URZ, URZ ;  /* 0x0000003f3f3ff290 */ /* 0x000ff6000fffe03f */
[----:B------:R-:W-:Y:S01]  /*5abc0*/  @!UPT UIADD3 URZ, URZ, URZ, URZ ;  /* 0x0000003f3f3ff290 */ /* 0x000fe2000fffe03f */
[----:B------:R-:W-:Y:S01]  /*5abd0*/  STL.64 [R1+0x60], R16 ;  /* 0x0000601001007387 */ /* 0x000fe20000100a00 */
[----:B------:R-:W-:Y:S02]  /*5abe0*/  STL.64 [R1+0x68], R18 ;  /* 0x0000681201007387 */ /* 0x000fe40000100a00 */
[----:B------:R-:W0:Y:S02]  /*5abf0*/  LDSM.16.M88.4 R16, [R0+0x62080] ;  /* 0x062080000010783b */ /* 0x000e240000000200 */
[----:B0-----:R-:W-:Y:S02]  /*5ac00*/  STL.64 [R1+0x1e90], R18 ;  /* 0x001e901201007387 */ /* 0x001fe40000100a00 */
[----:B------:R0:W-:Y:S02]  /*5ac10*/  STL.64 [R1+0x1e88], R16 ;  /* 0x001e881001007387 */ /* 0x0001e40000100a00 */
[----:B0-----:R-:W2:Y:S01]  /*5ac20*/  LDL.LU.64 R16, [R1+0x10] ;  /* 0x0000100001107983 */ /* 0x001ea20000300a00 */
[----:B------:R-:W-:Y:S02]  /*5ac30*/  STL.64 [R1+0xb0], R24 ;  /* 0x0000b01801007387 */ /* 0x000fe40000100a00 */
[----:B------:R0:W-:Y:S02]  /*5ac40*/  STL.64 [R1+0xb8], R26 ;  /* 0x0000b81a01007387 */ /* 0x0001e40000100a00 */
[----:B0-----:R-:W2:Y:S01]  /*5ac50*/  LDL.LU.64 R26, [R1+0x2000] ;  /* 0x00200000011a7983 */ /* 0x001ea20000300a00 */
[----:B------:R-:W2:Y:S02]  /*5ac60*/  LDL.LU.64 R24, [R1+0x1ff8] ;  /* 0x001ff80001187983 */ /* 0x000ea40000300a00 */
[----:B---3--:R-:W-:Y:S01]  /*5ac70*/  IMAD.MOV.U32 R7, RZ, RZ, R28 ;  /* 0x000000ffff077224 */ /* 0x008fe200078e001c */
[----:B--2---:R-:W-:Y:S01]  /*5ac80*/  HMMA.16816.F32 R12, R12, R24, R8 ;  /* 0x000000180c0c723c */ /* 0x004fe20000001808 */
[----:B------:R-:W2:Y:S01]  /*5ac90*/  LDL.LU.64 R10, [R1+0x1ff0] ;  /* 0x001ff000010a7983 */ /* 0x000ea20000300a00 */
[----:B------:R-:W2:Y:S11]  /*5aca0*/  LDL.LU.64 R8, [R1+0x1fe8] ;  /* 0x001fe80001087983 */ /* 0x000eb60000300a00 */
[----:B------:R-:W-:Y:S10]  /*5acb0*/  @!UPT UIADD3 URZ, URZ, URZ, URZ ;  /* 0x0000003f3f3ff290 */ /* 0x000ff4000fffe03f */
[----:B------:R-:W-:Y:S01]  /*5acc0*/  STL.64 [R1+0xa0], R12 ;  /* 0x0000a00c01007387 */ /* 0x000fe20000100a00 */
[----:B------:R0:W-:Y:S01]  /*5acd0*/  STL [R1+0xa8], R14 ;  /* 0x0000a80e01007387 */ /* 0x0001e20000100800 */
[----:B------:R-:W-:Y:S02]  /*5ace0*/  MOV R28, R15 ;  /* 0x0000000f001c7202 */ /* 0x000fe40000000f00 */
[----:B0-----:R-:W3:Y:S01]  /*5acf0*/  LDL.LU.64 R14, [R1+0x1fe0] ;  /* 0x001fe000010e7983 */ /* 0x001ee20000300a00 */
[----:B------:R-:W3:Y:S02]  /*5ad00*/  LDL.LU.64 R12, [R1+0x1fd8] ;  /* 0x001fd800010c7983 */ /* 0x000ee40000300a00 */
[----:B------:R-:W-:Y:S02]  /*5ad10*/  STL.64 [R1+0x1f90], R26 ;  /* 0x001f901a01007387 */ /* 0x000fe40000100a00 */
[----:B------:R0:W-:Y:S02]  /*5ad20*/  STL.64 [R1+0x1f88], R24 ;  /* 0x001f881801007387 */ /* 0x0001e40000100a00 */
[----:B0-----:R-:W2:Y:S01]  /*5ad30*/  LDL.LU R24, [R1+0x5b0] ;  /* 0x0005b00001187983 */ /* 0x001ea20000300800 */
[----:B------:R-:W2:Y:S02]  /*5ad40*/  LDL.LU R25, [R1+0x5b4] ;  /* 0x0005b40001197983 */ /* 0x000ea40000300800 */
[----:B------:R-:W2:Y:S02]  /*5ad50*/  LDL.LU R26, [R1+0x5b8] ;  /* 0x0005b800011a7983 */ /* 0x000ea40000300800 */
[----:B------:R-:W2:Y:S01]  /*5ad60*/  LDL.LU R27, [R1+0x5bc] ;  /* 0x0005bc00011b7983 */ /* 0x000ea20000300800 */
[----:B------:R-:W-:Y:S01]  /*5ad70*/  STL [R1+0x1d28], R28 ;  /* 0x001d281c01007387 */ /* 0x000fe20000100800 */
[C---:B--2---:R-:W-:Y:S11]  /*5ad80*/  HMMA.16816.F32 R24, R8.reuse, R16, R24 ;  /* 0x000000100818723c */ /* 0x044ff60000001818 */
[----:B------:R-:W-:Y:S11]  /*5ad90*/  @!UPT UIADD3 URZ, URZ, URZ, URZ ;  /* 0x0000003f3f3ff290 */ /* 0x000ff6000fffe03f */
[----:B------:R-:W-:Y:S01]  /*5ada0*/  @!UPT UIADD3 URZ, URZ, URZ, URZ ;  /* 0x0000003f3f3ff290 */ /* 0x000fe2000fffe03f */
[----:B------:R0:W-:Y:S02]  /*5adb0*/  STL.64 [R1+0x1f0], R24 ;  /* 0x0001f01801007387 */ /* 0x0001e40000100a00 */
[----:B0-----:R-:W-:Y:S01]  /*5adc0*/  IMAD.MOV.U32 R25, RZ, RZ, R16 ;  /* 0x000000ffff197224 */ /* 0x001fe200078e0010 */
[----:B------:R-:W-:Y:S02]  /*5add0*/  MOV R24, R17 ;  /* 0x0000001100187202 */ /* 0x000fe40000000f00 */
[----:B---3--:R-:W-:Y:S01]  /*5ade0*/  HMMA.16816.F32 R16, R8, R4, R12 ;  /* 0x000000040810723c */ /* 0x008fe2000000180c */
[----:B------:R-:W-:Y:S06]  /*5adf0*/  STL.64 [R1+0x1f8], R26 ;  /* 0x0001f81a01007387 */ /* 0x000fec0000100a00 */
[----:B------:R-:W-:-:S02]  /*5ae00*/  IMAD.MOV.U32 R15, RZ, RZ, R8 ;  /* 0x000000ffff0f7224 */ /* 0x000fc400078e0008 */
[----:B------:R-:W-:Y:S01]  /*5ae10*/  IMAD.MOV.U32 R13, RZ, RZ, R10 ;  /* 0x000000ffff0d7224 */ /* 0x000fe200078e000a */
[----:B------:R-:W-:Y:S02]  /*5ae20*/  MOV R12, R11 ;  /* 0x0000000b000c7202 */ /* 0x000fe40000000f00 */
[----:B------:R-:W-:Y:S01]  /*5ae30*/  MOV R14, R9 ;  /* 0x00000009000e7202 */ /* 0x000fe20000000f00 */
[----:B----4-:R-:W-:Y:S02]  /*5ae40*/  IMAD.MOV.U32 R8, RZ, RZ, R2 ;  /* 0x000000ffff087224 */ /* 0x010fe400078e0002 */
[----:B------:R-:W-:Y:S01]  /*5ae50*/  IMAD.MOV.U32 R10, RZ, RZ, R29 ;  /* 0x000000ffff0a7224 */ /* 0x000fe200078e001d */
[----:B------:R-:W-:Y:S02]  /*5ae60*/  MOV R11, R23 ;  /* 0x00000017000b7202 */ /* 0x000fe40000000f00 */
[----:B------:R-:W-:-:S05]  /*5ae70*/  MOV R9, R3 ;  /* 0x0000000300097202 */ /* 0x000fca0000000f00 */
[----:B------:R0:W-:Y:S01]  /*5ae80*/  STL.64 [R1+0x250], R16 ;  /* 0x0002501001007387 */ /* 0x0001e20000100a00 */
[----:B------:R1:W-:Y:S02]  /*5ae90*/  STL.64 [R1+0x258], R18 ;  /* 0x0002581201007387 */ /* 0x0003e40000100a00 */
[----:B------:R-:W-:Y:S02]  /*5aea0*/  STL.64 [R1+0x1f60], R6 ;  /* 0x001f600601007387 */ /* 0x000fe40000100a00 */
[----:B------:R-:W-:Y:S01]  /*5aeb0*/  STL.64 [R1+0x1f58], R4 ;  /* 0x001f580401007387 */ /* 0x000fe20000100a00 */
[----:B------:R-:W2:Y:S01]  /*5aec0*/  LDL.LU R2, [R1+0x1fd4] ;  /* 0x001fd40001027983 */ /* 0x000ea20000300800 */
[----:B------:R-:W3:Y:S02]  /*5aed0*/  LDL.LU R3, [R1+0x1fd0] ;  /* 0x001fd00001037983 */ /* 0x000ee40000300800 */
[----:B------:R-:W4:Y:S02]  /*5aee0*/  LDL.LU R29, [R1+0x1fcc] ;  /* 0x001fcc00011d7983 */ /* 0x000f240000300800 */
[----:B------:R-:W2:Y:S01]  /*5aef0*/  LDL.LU R23, [R1+0x1fc8] ;  /* 0x001fc80001177983 */ /* 0x000ea20000300800 */
[----:B------:R-:W-:Y:S01]  /*5af00*/  STL.64 [R1+0x1f70], R10 ;  /* 0x001f700a01007387 */ /* 0x000fe20000100a00 */
[----:B------:R-:W-:Y:S03]  /*5af10*/  STL.64 [R1+0x1f68], R8 ;  /* 0x001f680801007387 */ /* 0x000fe60000100a00 */
[----:B0-----:R-:W2:Y:S01]  /*5af20*/  LDL.LU R16, [R1+0x510] ;  /* 0x0005100001107983 */ /* 0x001ea20000300800 */
[----:B------:R-:W2:Y:S02]  /*5af30*/  LDL.LU R17, [R1+0x514] ;  /* 0x0005140001117983 */ /* 0x000ea40000300800 */
[----:B-1----:R-:W2:Y:S02]  /*5af40*/  LDL.LU R18, [R1+0x518] ;  /* 0x0005180001127983 */ /* 0x002ea40000300800 */
[----:B------:R-:W-:-:S02]  /*5af50*/  IMAD.MOV.U32 R19, RZ, RZ, R22 ;  /* 0x000000ffff137224 */ /* 0x000fc400078e0016 */
[----:B------:R-:W3:Y:S04]  /*5af60*/  LDL.LU R22, [R1+0x1fc4] ;  /* 0x001fc40001167983 */ /* 0x000ee80000300800 */
        /* <DEDUP_REMOVED lines=9> */
[----:B------:R-:W-:-:S02]  /*5b000*/  IMAD.MOV.U32 R11, RZ, RZ, R12 ;  /* 0x000000ffff0b7224 */ /* 0x000fc400078e000c */
[----:B------:R-:W0:Y:S04]  /*5b010*/  LDSM.16.M88.4 R12, [R0+0x63080] ;  /* 0x06308000000c783b */ /* 0x000e280000000200 */
[----:B--2---:R1:W-:Y:S01]  /*5b020*/  STL.64 [R1+0x1f00], R18 ;  /* 0x001f001201007387 */ /* 0x0043e20000100a00 */
[----:B------:R2:W-:Y:S03]  /*5b030*/  STL.64 [R1+0x1ef8], R16 ;  /* 0x001ef81001007387 */ /* 0x0005e60000100a00 */
[----:B-1----:R-:W3:Y:S04]  /*5b040*/  LDL R18, [R1+0x18] ;  /* 0x0000180001127983 */ /* 0x002ee80000100800 */
[----:B------:R-:W3:Y:S01]  /*5b050*/  LDL R19, [R1+0x1c] ;  /* 0x00001c0001137983 */ /* 0x000ee20000100800 */
[----:B--2---:R-:W-:Y:S01]  /*5b060*/  MOV R16, R25 ;  /* 0x0000001900107202 */ /* 0x004fe20000000f00 */
[----:B------:R-:W-:-:S02]  /*5b070*/  IMAD.MOV.U32 R17, RZ, RZ, R24 ;  /* 0x000000ffff117224 */ /* 0x000fc400078e0018 */
[----:B---3--:R-:W-:Y:S03]  /*5b080*/  STL.64 [R1+0x1f80], R18 ;  /* 0x001f801201007387 */ /* 0x008fe60000100a00 */
[----:B------:R1:W-:Y:S02]  /*5b090*/  STL.64 [R1+0x1f78], R16 ;  /* 0x001f781001007387 */ /* 0x0003e40000100a00 */
[----:B------:R-:W2:Y:S02]  /*5b0a0*/  LDL.LU R4, [R1+0x590] ;  /* 0x0005900001047983 */ /* 0x000ea40000300800 */
[----:B------:R-:W2:Y:S01]  /*5b0b0*/  LDL.LU R5, [R1+0x594] ;  /* 0x0005940001057983 */ /* 0x000ea20000300800 */
[----:B------:R-:W2:Y:S01]  /*5b0c0*/  LDL.LU R6, [R1+0x598] ;  /* 0x0005980001067983 */ /* 0x000ea20000300800 */
[----:B------:R-:W2:Y:S03]  /*5b0d0*/  LDL.LU R7, [R1+0x59c] ;  /* 0x00059c0001077983 */ /* 0x000ea60000300800 */
[----:B-1----:R-:W3:Y:S01]  /*5b0e0*/  LDL.LU R16, [R1+0x5d0] ;  /* 0x0005d00001107983 */ /* 0x002ee20000300800 */
[----:B------:R-:W3:Y:S02]  /*5b0f0*/  LDL.LU R17, [R1+0x5d4] ;  /* 0x0005d40001117983 */ /* 0x000ee40000300800 */
[----:B------:R-:W3:Y:S02]  /*5b100*/  LDL.LU R18, [R1+0x5d8] ;  /* 0x0005d80001127983 */ /* 0x000ee40000300800 */
[----:B------:R-:W3:Y:S01]  /*5b110*/  LDL.LU R19, [R1+0x5dc] ;  /* 0x0005dc0001137983 */ /* 0x000ee20000300800 */
[----:B------:R-:W2:Y:S01]  /*5b120*/  LDL.LU R24, [R1+0x5e0] ;  /* 0x0005e00001187983 */ /* 0x000ea20000300800 */
[----:B------:R-:W2:Y:S02]  /*5b130*/  LDL.LU R25, [R1+0x5e4] ;  /* 0x0005e40001197983 */ /* 0x000ea40000300800 */
[----:B------:R-:W2:Y:S02]  /*5b140*/  LDL.LU R26, [R1+0x5e8] ;  /* 0x0005e800011a7983 */ /* 0x000ea40000300800 */
[----:B------:R-:W2:Y:S01]  /*5b150*/  LDL.LU R27, [R1+0x5ec] ;  /* 0x0005ec00011b7983 */ /* 0x000ea20000300800 */
[----:B0-----:R0:W-:Y:S01]  /*5b160*/  STL.64 [R1+0x1e50], R14 ;  /* 0x001e500e01007387 */ /* 0x0011e20000100a00 */
[----:B------:R1:W-:Y:S01]  /*5b170*/  STL.64 [R1+0x1e48], R12 ;  /* 0x001e480c01007387 */ /* 0x0003e20000100a00 */
[----:B0-----:R-:W-:-:S02]  /*5b180*/  MOV R14, R3 ;  /* 0x00000003000e7202 */ /* 0x001fc40000000f00 */
[----:B-1----:R-:W-:Y:S01]  /*5b190*/  MOV R12, R23 ;  /* 0x00000017000c7202 */ /* 0x002fe20000000f00 */
[----:B------:R-:W-:Y:S01]  /*5b1a0*/  IMAD.MOV.U32 R15, RZ, RZ, R2 ;  /* 0x000000ffff0f7224 */ /* 0x000fe200078e0002 */
[----:B------:R-:W2:Y:S01]  /*5b1b0*/  LDL.LU R23, [R1+0x1fc0] ;  /* 0x001fc00001177983 */ /* 0x000ea20000300800 */
[----:B----4-:R-:W-:Y:S02]  /*5b1c0*/  IMAD.MOV.U32 R13, RZ, RZ, R29 ;  /* 0x000000ffff0d7224 */ /* 0x010fe400078e001d */
[----:B------:R-:W4:Y:S02]  /*5b1d0*/  LDL.LU R29, [R1+0x1fbc] ;  /* 0x001fbc00011d7983 */ /* 0x000f240000300800 */
[----:B------:R-:W2:Y:S01]  /*5b1e0*/  LDL.LU R3, [R1+0x1fb8] ;  /* 0x001fb80001037983 */ /* 0x000ea20000300800 */
[----:B------:R-:W2:Y:S01]  /*5b1f0*/  LDL.LU R2, [R1+0x1fb4] ;  /* 0x001fb40001027983 */ /* 0x000ea20000300800 */
[----:B------:R-:W-:Y:S02]  /*5b200*/  STL.64 [R1+0x1f10], R14 ;  /* 0x001f100e01007387 */ /* 0x000fe40000100a00 */
[----:B------:R0:W-:Y:S02]  /*5b210*/  STL.64 [R1+0x1f08], R12 ;  /* 0x001f080c01007387 */ /* 0x0001e40000100a00 */
[----:B0-----:R-:W2:Y:S01]  /*5b220*/  LDL.LU R12, [R1+0x550] ;  /* 0x00055000010c7983 */ /* 0x001ea20000300800 */
[----:B------:R-:W2:Y:S02]  /*5b230*/  LDL.LU R13, [R1+0x554] ;  /* 0x00055400010d7983 */ /* 0x000ea40000300800 */
[----:B------:R-:W2:Y:S01]  /*5b240*/  LDL.LU R14, [R1+0x558] ;  /* 0x00055800010e7983 */ /* 0x000ea20000300800 */
[----:B------:R-:W-:-:S02]  /*5b250*/  MOV R15, R22 ;  /* 0x00000016000f7202 */ /* 0x000fc40000000f00 */
[----:B------:R-:W3:Y:S04]  /*5b260*/  LDL.LU R22, [R1+0x1fb0] ;  /* 0x001fb00001167983 */ /* 0x000ee80000300800 */
[----:B--2---:R4:W-:Y:S01]  /*5b270*/  STL.64 [R1+0x1f30], R14 ;  /* 0x001f300e01007387 */ /* 0x0049e20000100a00 */
[----:B------:R0:W-:Y:S02]  /*5b280*/  STL.64 [R1+0x1f28], R12 ;  /* 0x001f280c01007387 */ /* 0x0001e40000100a00 */
[----:B----4-:R-:W-:Y:S02]  /*5b290*/  IMAD.MOV.U32 R14, RZ, RZ, R29 ;  /* 0x000000ffff0e7224 */ /* 0x010fe400078e001d */
[----:B0-----:R-:W-:Y:S01]  /*5b2a0*/  IMAD.MOV.U32 R12, RZ, RZ, R2 ;  /* 0x000000ffff0c7224 */ /* 0x001fe200078e0002 */
[----:B------:R-:W-:Y:S01]  /*5b2b0*/  MOV R15, R23 ;  /* 0x00000017000f7202 */ /* 0x000fe20000000f00 */
[----:B------:R-:W2:Y:S01]  /*5b2c0*/  LDL.LU R2, [R1+0x1fac] ;  /* 0x001fac0001027983 */ /* 0x000ea20000300800 */
[----:B------:R-:W-:-:S02]  /*5b2d0*/  MOV R13, R3 ;  /* 0x00000003000d7202 */ /* 0x000fc40000000f00 */
        /* <DEDUP_REMOVED lines=8> */
[----:B------:R-:W-:Y:S01]  /*5b360*/  HMMA.16816.F32 R24, R8, R20, R24 ;  /* 0x000000140818723c */ /* 0x000fe20000001818 */
[----:B---3--:R-:W-:-:S02]  /*5b370*/  IMAD.MOV.U32 R15, RZ, RZ, R22 ;  /* 0x000000ffff0f7224 */ /* 0x008fc400078e0016 */
[----:B------:R-:W3:Y:S04]  /*5b380*/  LDL.LU R22, [R1+0x1f9c] ;  /* 0x001f9c0001167983 */ /* 0x000ee80000300800 */
[----:B--2---:R-:W-:Y:S01]  /*5b390*/  STL.64 [R1+0x1f50], R14 ;  /* 0x001f500e01007387 */ /* 0x004fe20000100a00 */
[----:B------:R0:W-:Y:S02]  /*5b3a0*/  STL.64 [R1+0x1f48], R12 ;  /* 0x001f480c01007387 */ /* 0x0001e40000100a00 */
[----:B0-----:R-:W-:Y:S02]  /*5b3b0*/  MOV R12, R23 ;  /* 0x00000017000c7202 */ /* 0x001fe40000000f00 */
[----:B------:R-:W3:Y:S11]  /*5b3c0*/  LDL.LU R23, [R1+0x1f98] ;  /* 0x001f980001177983 */ /* 0x000ef60000300800 */
[----:B------:R-:W-:Y:S02]  /*5b3d0*/  STL.64 [R1+0x240], R24 ;  /* 0x0002401801007387 */ /* 0x000fe40000100a00 */
[----:B------:R0:W-:Y:S02]  /*5b3e0*/  STL.64 [R1+0x248], R26 ;  /* 0x0002481a01007387 */ /* 0x0001e40000100a00 */
        /* <DEDUP_REMOVED lines=10> */
[----:B------:R-:W-:Y:S01]  /*5b490*/  IMAD.MOV.U32 R13, RZ, RZ, R29 ;  /* 0x000000ffff0d7224 */ /* 0x000fe200078e001d */
[----:B----4-:R-:W-:Y:S01]  /*5b4a0*/  MOV R14, R3 ;  /* 0x00000003000e7202 */ /* 0x010fe20000000f00 */
[C---:B--2---:R-:W-:Y:S11]  /*5b4b0*/  HMMA.16816.F32 R4, R8.reuse, R16, R4 ;  /* 0x000000100804723c */ /* 0x044ff60000001804 */
[----:B------:R-:W-:Y:S11]  /*5b4c0*/  @!UPT UIADD3 URZ, URZ, URZ, URZ ;  /* 0x0000003f3f3ff290 */ /* 0x000ff6000fffe03f */
[----:B------:R-:W-:Y:S01]  /*5b4d0*/  @!UPT UIADD3 URZ, URZ, URZ, URZ ;  /* 0x0000003f3f3ff290 */ /* 0x000fe2000fffe03f */
[----:B------:R0:W-:Y:S01]  /*5b4e0*/  STL.64 [R1+0x1d0], R4 ;  /* 0x0001d00401007387 */ /* 0x0001e20000100a00 */
[----:B------:R-:W-:Y:S01]  /*5b4f0*/  MOV R29, R6 ;  /* 0x00000006001d7202 */ /* 0x000fe20000000f00 */
[----:B------:R-:W-:Y:S02]  /*5b500*/  IMAD.MOV.U32 R3, RZ, RZ, R7 ;  /* 0x000000ffff037224 */ /* 0x000fe400078e0007 */
[----:B------:R-:W2:Y:S04]  /*5b510*/  LDL.LU.64 R6, [R1+0x1f60] ;  /* 0x001f600001067983 */ /* 0x000ea80000300a00 */
[----:B0-----:R-:W4:Y:S01]  /*5b520*/  LDL.LU.64 R4, [R1+0x1f58] ;  /* 0x001f580001047983 */ /* 0x001f220000300a00 */
[----:B------:R-:W-:Y:S02]  /*5b530*/  IMAD.MOV.U32 R15, RZ, RZ, R2 ;  /* 0x000000ffff0f7224 */ /* 0x000fe400078e0002 */
[----:B------:R-:W-:Y:S02]  /*5b540*/  STL [R1+0x1b6c], R3 ;  /* 0x001b6c0301007387 */ /* 0x000fe40000100800 */
[----:B------:R-:W-:Y:S03]  /*5b550*/  STL [R1+0x1b68], R29 ;  /* 0x001b681d01007387 */ /* 0x000fe60000100800 */
[C---:B----4-:R-:W-:Y:S11]  /*5b560*/  HMMA.16816.F32 R12, R8.reuse, R4, R12 ;  /* 0x00000004080c723c */ /* 0x050ff6000000180c */
[----:B------:R-:W-:Y:S11]  /*5b570*/  @!UPT UIADD3 URZ, URZ, URZ, URZ ;  /* 0x0000003f3f3ff290 */ /* 0x000ff6000fffe03f */
[----:B------:R-:W-:Y:S01]  /*5b580*/  @!UPT UIADD3 URZ, URZ, URZ, URZ ;  /* 0x0000003f3f3ff290 */ /* 0x000fe2000fffe03f */
[----:B------:R-:W-:Y:S01]  /*5b590*/  STL.64 [R1+0x230], R12 ;  /* 0x0002300c01007387 */ /* 0x000fe20000100a00 */
[----:B------:R0:W-:Y:S03]  /*5b5a0*/  STL.64 [R1+0x238], R14 ;  /* 0x0002380e01007387 */ /* 0x0001e60000100a00 */
[----:B0-----:R-:W4:Y:S01]  /*5b5b0*/  LDL.LU.64 R14, [R1+0x1f50] ;  /* 0x001f5000010e7983 */ /* 0x001f220000300a00 */
[----:B------:R-:W4:Y:S02]  /*5b5c0*/  LDL.LU.64 R12, [R1+0x1f48] ;  /* 0x001f4800010c7983 */ /* 0x000f240000300a00 */
[----:B----4-:R-:W-:Y:S11]  /*5b5d0*/  HMMA.16816.F32 R12, R8, R20, R12 ;  /* 0x00000014080c723c */ /* 0x010ff6000000180c */
[----:B------:R-:W-:Y:S11]  /*5b5e0*/  @!UPT UIADD3 URZ, URZ, URZ, URZ ;  /* 0x0000003f3f3ff290 */ /* 0x000ff6000fffe03f */
[----:B------:R-:W-:Y:S01]  /*5b5f0*/  @!UPT UIADD3 URZ, URZ, URZ, URZ ;  /* 0x0000003f3f3ff290 */ /* 0x000fe2000fffe03f */
[----:B------:R-:W-:Y:S01]  /*5b600*/  STL.64 [R1+0x220], R12 ;  /* 0x0002200c01007387 */ /* 0x000fe20000100a00 */
[----:B------:R-:W-:Y:S01]  /*5b610*/  MOV R3, R14 ;  /* 0x0000000e00037202 */ /* 0x000fe20000000f00 */
[----:B------:R-:W-:Y:S02]  /*5b620*/  IMAD.MOV.U32 R29, RZ, RZ, R15 ;  /* 0x000000ffff1d7224 */ /* 0x000fe400078e000f */
[----:B------:R-:W0:Y:S04]  /*5b630*/  LDSM.16.M88.4 R12, [R0+0x64080] ;  /* 0x06408000000c783b */ /* 0x000e280000000200 */
[----:B------:R-:W-:Y:S01]  /*5b640*/  STL [R1+0x1b74], R29 ;  /* 0x001b741d01007387 */ /* 0x000fe20000100800 */
[----:B------:R-:W-:Y:S03]  /*5b650*/  STL [R1+0x1b70], R3 ;  /* 0x001b700301007387 */ /* 0x000fe60000100800 */
[----:B0-----:R-:W-:Y:S01]  /*5b660*/  STL.64 [R1+0x30], R12 ;  /* 0x0000300c01007387 */ /* 0x001fe20000100a00 */
[----:B------:R0:W-:Y:S01]  /*5b670*/  STL [R1+0x38], R14 ;  /* 0x0000380e01007387 */ /* 0x0001e20000100800 */
[----:B------:R-:W-:-:S02]  /*5b680*/  MOV R28, R15 ;  /* 0x0000000f001c7202 */ /* 0x000fc40000000f00 */
[----:B0-----:R-:W4:Y:S01]  /*5b690*/  LDL.LU.64 R14, [R1+0x1f40] ;  /* 0x001f4000010e7983 */ /* 0x001f220000300a00 */
[----:B------:R-:W4:Y:S02]  /*5b6a0*/  LDL.LU.64 R12, [R1+0x1f38] ;  /* 0x001f3800010c7983 */ /* 0x000f240000300a00 */
[----:B----4-:R-:W-:Y:S01]  /*5b6b0*/  HMMA.16816.F32 R8, R8, R24, R12 ;  /* 0x000000180808723c */ /* 0x010fe2000000180c */
[----:B------:R-:W4:Y:S01]  /*5b6c0*/  LDL.LU.64 R14, [R1+0x1f30] ;  /* 0x001f3000010e7983 */ /* 0x000f220000300a00 */
[----:B------:R-:W4:Y:S11]  /*5b6d0*/  LDL.LU.64 R12, [R1+0x1f28] ;  /* 0x001f2800010c7983 */ /* 0x000f360000300a00 */
[----:B------:R-:W-:Y:S10]  /*5b6e0*/  @!UPT UIADD3 URZ, URZ, URZ, URZ ;  /* 0x0000003f3f3ff290 */ /* 0x000ff4000fffe03f */
[----:B------:R0:W-:Y:S01]  /*5b6f0*/  STL.64 [R1+0x1c0], R8 ;  /* 0x0001c00801007387 */ /* 0x0001e20000100a00 */
[----:B------:R-:W-:Y:S01]  /*5b700*/  IMAD.MOV.U32 R29, RZ, RZ, R10 ;  /* 0x000000ffff1d7224 */ /* 0x000fe200078e000a */
[----:B------:R-:W-:Y:S02]  /*5b710*/  MOV R3, R11 ;  /* 0x0000000b00037202 */ /* 0x000fe40000000f00 */
[----:B------:R-:W4:Y:S04]  /*5b720*/  LDL.LU.64 R10, [R1+0x1f20] ;  /* 0x001f2000010a7983 */ /* 0x000f280000300a00 */
[----:B0-----:R-:W4:Y:S01]  /*5b730*/  LDL.LU.64 R8, [R1+0x1f18] ;  /* 0x001f180001087983 */ /* 0x001f220000300a00 */
[----:B------:R-:W-:Y:S02]  /*5b740*/  STL [R1+0x1b84], R3 ;  /* 0x001b840301007387 */ /* 0x000fe40000100800 */
[----:B------:R-:W-:Y:S01]  /*5b750*/  STL [R1+0x1b80], R29 ;  /* 0x001b801d01007387 */ /* 0x000fe20000100800 */
[C---:B----4-:R-:W-:Y:S01]  /*5b760*/  HMMA.16816.F32 R16, R8.reuse, R18, R12 ;  /* 0x000000120810723c */ /* 0x050fe2000000180c */
[----:B------:R-:W3:Y:S01]  /*5b770*/  LDL.LU.64 R14, [R1+0x1f10] ;  /* 0x001f1000010e7983 */ /* 0x000ee20000300a00 */
[----:B------:R-:W3:Y:S11]  /*5b780*/  LDL.LU.64 R12, [R1+0x1f08] ;  /* 0x001f0800010c7983 */ /* 0x000ef60000300a00 */
[----:B------:R-:W-:Y:S11]  /*5b790*/  @!UPT UIADD3 URZ, URZ, URZ, URZ ;  /* 0x0000003f3f3ff290 */ /* 0x000ff6000fffe03f */
[----:B------:R-:W-:Y:S01]  /*5b7a0*/  IMAD.MOV.U32 R2, RZ, RZ, R18 ;  /* 0x000000ffff027224 */ /* 0x000fe200078e0012 */
[----:B------:R-:W-:Y:S01]  /*5b7b0*/  MOV R0, R19 ;  /* 0x0000001300007202 */ /* 0x000fe20000000f00 */
[----:B------:R-:W-:Y:S01]  /*5b7c0*/  IMAD.MOV.U32 R25, RZ, RZ, R16 ;  /* 0x000000ffff197224 */ /* 0x000fe200078e0010 */
[----:B------:R-:W-:Y:S01]  /*5b7d0*/  MOV R24, R17 ;  /* 0x0000001100187202 */ /* 0x000fe20000000f00 */
[----:B------:R-:W2:Y:S01]  /*5b7e0*/  LDL.LU.64 R18, [R1+0x1f00] ;  /* 0x001f000001127983 */ /* 0x000ea20000300a00 */
[----:B------:R-:W2:Y:S02]  /*5b7f0*/  LDL.LU.64 R16, [R1+0x1ef8] ;  /* 0x001ef80001107983 */ /* 0x000ea40000300a00 */
[----:B------:R-:W-:Y:S02]  /*5b800*/  STL [R1+0x1b8c], R0 ;  /* 0x001b8c0001007387 */ /* 0x000fe40000100800 */
[----:B------:R-:W-:Y:S01]  /*5b810*/  STL [R1+0x1b88], R2 ;  /* 0x001b880201007387 */ /* 0x000fe20000100800 */
[C---:B--2---:R-:W-:Y:S01]  /*5b820*/  HMMA.16816.F32 R4, R8.reuse, R6, R16 ;  /* 0x000000060804723c */ /* 0x044fe20000001810 */
[----:B------:R-:W2:Y:S01]  /*5b830*/  LDL.LU.64 R18, [R1+0x1ef0] ;  /* 0x001ef00001127983 */ /* 0x000ea20000300a00 */
[----:B------:R-:W2:Y:S06]  /*5b840*/  LDL.LU.64 R16, [R1+0x1ee8] ;  /* 0x001ee80001107983 */ /* 0x000eac0000300a00 */
[C---:B---3--:R-:W-:Y:S11]  /*5b850*/  HMMA.16816.F32 R12, R8.reuse, R22, R12 ;  /* 0x00000016080c723c */ /* 0x048ff6000000180c */
[----:B------:R-:W-:Y:S04]  /*5b860*/  @!UPT UIADD3 URZ, URZ, URZ, URZ ;  /* 0x0000003f3f3ff290 */ /* 0x000fe8000fffe03f */
[----:B------:R-:W-:Y:S01]  /*5b870*/  STL.64 [R1+0x650], R4 ;  /* 0x0006500401007387 */ /* 0x000fe20000100a00 */
[----:B------:R0:W-:Y:S03]  /*5b880*/  STL.64 [R1+0x658], R6 ;  /* 0x0006580601007387 */ /* 0x0001e60000100a00 */
[----:B0-----:R-:W3:Y:S01]  /*5b890*/  LDL.LU.64 R6, [R1+0x1ee0] ;  /* 0x001ee00001067983 */ /* 0x001ee20000300a00 */
[----:B------:R-:W3:Y:S03]  /*5b8a0*/  LDL.LU.64 R4, [R1+0x1ed8] ;  /* 0x001ed80001047983 */ /* 0x000ee60000300a00 */
[----:B------:R-:W-:Y:S02]  /*5b8b0*/  STL.64 [R1+0x640], R12 ;  /* 0x0006400c01007387 */ /* 0x000fe40000100a00 */
[----:B------:R2:W-:Y:S02]  /*5b8c0*/  STL.64 [R1+0x648], R14 ;  /* 0x0006480e01007387 */ /* 0x0005e40000100a00 */
[----:B--2---:R-:W-:Y:S11]  /*5b8d0*/  HMMA.16816.F32 R12, R8, R26, R16 ;  /* 0x0000001a080c723c */ /* 0x004ff60000001810 */
[----:B------:R-:W-:Y:S11]  /*5b8e0*/  @!UPT UIADD3 URZ, URZ, URZ, URZ ;  /* 0x0000003f3f3ff290 */ /* 0x000ff6000fffe03f */
[----:B------:R-:W-:Y:S01]  /*5b8f0*/  @!UPT UIADD3 URZ, URZ, URZ, URZ ;  /* 0x0000003f3f3ff290 */ /* 0x000fe2000fffe03f */
[----:B------:R-:W-:Y:S01]  /*5b900*/  STL.64 [R1+0x5a0], R12 ;  /* 0x0005a00c01007387 */ /* 0x000fe20000100a00 */
[----:B------:R-:W-:Y:S02]  /*5b910*/  STL.64 [R1+0x1ea0], R26 ;  /* 0x001ea01a01007387 */ /* 0x000fe40000100a00 */
[----:B------:R-:W-:Y:S02]  /*5b920*/  STL.64 [R1+0x1e98], R24 ;  /* 0x001e981801007387 */ /* 0x000fe40000100a00 */
[----:B------:R-:W2:Y:S01]  /*5b930*/  LDL.LU R8, [R1+0x260] ;  /* 0x0002600001087983 */ /* 0x000ea20000300800 */
[----:B------:R-:W2:Y:S01]  /*5b940*/  LDL.LU R9, [R1+0x264] ;  /* 0x0002640001097983 */ /* 0x000ea20000300800 */
[----:B------:R-:W4:Y:S02]  /*5b950*/  LDL.LU R10, [R1+0x268] ;  /* 0x00026800010a7983 */ /* 0x000f240000300800 */
[----:B------:R-:W4:Y:S02]  /*5b960*/  LDL.LU R11, [R1+0x26c] ;  /* 0x00026c00010b7983 */ /* 0x000f240000300800 */
[----:B------:R-:W-:Y:S01]  /*5b970*/  IMAD.MOV.U32 R21, RZ, RZ, R14 ;  /* 0x000000ffff157224 */ /* 0x000fe200078e000e */
[----:B------:R-:W-:Y:S01]  /*5b980*/  MOV R20, R15 ;  /* 0x0000000f00147202 */ /* 0x000fe20000000f00 */
[----:B----4-:R-:W-:Y:S01]  /*5b990*/  STL.64 [R1+0x1e10], R10 ;  /* 0x001e100a01007387 */ /* 0x010fe20000100a00 */
[----:B--2---:R0:W-:Y:S03]  /*5b9a0*/  STL.64 [R1+0x1e08], R8 ;  /* 0x001e080801007387 */ /* 0x0041e60000100a00 */
        /* <DEDUP_REMOVED lines=18> */
[----:B--2---:R0:W-:Y:S01]  /*5bad0*/  STL.64 [R1+0x1ec0], R18 ;  /* 0x001ec01201007387 */ /* 0x0041e20000100a00 */
[----:B------:R-:W-:Y:S03]  /*5bae0*/  STL.64 [R1+0x1eb8], R16 ;  /* 0x001eb81001007387 */ /* 0x000fe60000100a00 */
[----:B0-----:R-:W3:Y:S01]  /*5baf0*/  LDL.64 R18, [R1+0x18] ;  /* 0x0000180001127983 */ /* 0x001ee20000100a00 */
[----:B------:R-:W2:Y:S02]  /*5bb00*/  LDL.LU R24, [R1+0x4e0] ;  /* 0x0004e00001187983 */ /* 0x000ea40000300800 */
[----:B------:R-:W2:Y:S02]  /*5bb10*/  LDL.LU R25, [R1+0x4e4] ;  /* 0x0004e40001197983 */ /* 0x000ea40000300800 */
[----:B------:R-:W2:Y:S01]  /*5bb20*/  LDL.LU R26, [R1+0x4e8] ;  /* 0x0004e800011a7983 */ /* 0x000ea20000300800 */
[----:B------:R-:W2:Y:S04]  /*5bb30*/  LDL.LU R27, [R1+0x4ec] ;  /* 0x0004ec00011b7983 */ /* 0x000ea80000300800 */
[----:B--2---:R-:W-:Y:S01]  /*5bb40*/  STL.64 [R1+0x1ed0], R26 ;  /* 0x001ed01a01007387 */ /* 0x004fe20000100a00 */
[----:B------:R0:W-:Y:S03]  /*5bb50*/  STL.64 [R1+0x1ec8], R24 ;  /* 0x001ec81801007387 */ /* 0x0001e60000100a00 */
[----:B0-----:R-:W3:Y:S01]  /*5bb60*/  LDL.LU R24, [R1+0x500] ;  /* 0x0005000001187983 */ /* 0x001ee20000300800 */
[----:B------:R-:W3:Y:S02]  /*5bb70*/  LDL.LU R25, [R1+0x504] ;  /* 0x0005040001197983 */ /* 0x000ee40000300800 */
[----:B------:R-:W3:Y:S02]  /*5bb80*/  LDL.LU R26, [R1+0x508] ;  /* 0x00050800011a7983 */ /* 0x000ee40000300800 */
[----:B------:R-:W3:Y:S01]  /*5bb90*/  LDL.LU R27, [R1+0x50c] ;  /* 0x00050c00011b7983 */ /* 0x000ee20000300800 */
[----:B------:R-:W-:Y:S01]  /*5bba0*/  STL.64 [R1+0x1e60], R14 ;  /* 0x001e600e01007387 */ /* 0x000fe20000100a00 */
[----:B------:R0:W-:Y:S03]  /*5bbb0*/  STL.64 [R1+0x1e58], R12 ;  /* 0x001e580c01007387 */ /* 0x0001e60000100a00 */
[----:B0-----:R-:W2:Y:S01]  /*5bbc0*/  LDL.LU R12, [R1+0x4b0] ;  /* 0x0004b000010c7983 */ /* 0x001ea20000300800 */
[----:B------:R-:W2:Y:S02]  /*5bbd0*/  LDL.LU R13, [R1+0x4b4] ;  /* 0x0004b400010d7983 */ /* 0x000ea40000300800 */
[----:B------:R-:W2:Y:S02]  /*5bbe0*/  LDL.LU R14, [R1+0x4b8] ;  /* 0x0004b800010e7983 */ /* 0x000ea40000300800 */
[----:B------:R-:W2:Y:S01]  /*5bbf0*/  LDL.LU R15, [R1+0x4bc] ;  /* 0x0004bc00010f7983 */ /* 0x000ea20000300800 */
[----:B------:R-:W0:Y:S04]  /*5bc00*/  S2R R0, SR_TID.X ;  /* 0x0000000000007919 */ /* 0x000e280000002100 */
[----:B--2---:R-:W-:Y:S01]  /*5bc10*/  STL.64 [R1+0x1e70], R14 ;  /* 0x001e700e01007387 */ /* 0x004fe20000100a00 */
[----:B------:R1:W-:Y:S03]  /*5bc20*/  STL.64 [R1+0x1e68], R12 ;  /* 0x001e680c01007387 */ /* 0x0003e60000100a00 */
[----:B-1----:R-:W2:Y:S01]  /*5bc30*/  LDL.LU R12, [R1+0x4c0] ;  /* 0x0004c000010c7983 */ /* 0x002ea20000300800 */
[----:B------:R-:W2:Y:S02]  /*5bc40*/  LDL.LU R13, [R1+0x4c4] ;  /* 0x0004c400010d7983 */ /* 0x000ea40000300800 */
[----:B------:R-:W2:Y:S02]  /*5bc50*/  LDL.LU R14, [R1+0x4c8] ;  /* 0x0004c800010e7983 */ /* 0x000ea40000300800 */
[----:B------:R-:W2:Y:S01]  /*5bc60*/  LDL.LU R15, [R1+0x4cc] ;  /* 0x0004cc00010f7983 */ /* 0x000ea20000300800 */
[----:B---3--:R-:W-:Y:S01]  /*5bc70*/  HMMA.16816.F32 R24, R4, R18, R24 ;  /* 0x000000120418723c */ /* 0x008fe20000001818 */
[----:B------:R-:W-:Y:S01]  /*5bc80*/  IMAD.MOV.U32 R2, RZ, RZ, R18 ;  /* 0x000000ffff027224 */ /* 0x000fe200078e0012 */
[----:B--2---:R-:W-:Y:S01]  /*5bc90*/  STL.64 [R1+0x1e80], R14 ;  /* 0x001e800e01007387 */ /* 0x004fe20000100a00 */
[----:B------:R1:W-:Y:S03]  /*5bca0*/  STL.64 [R1+0x1e78], R12 ;  /* 0x001e780c01007387 */ /* 0x0003e60000100a00 */
[----:B-1----:R-:W2:Y:S01]  /*5bcb0*/  LDL.LU R12, [R1+0x450] ;  /* 0x00045000010c7983 */ /* 0x002ea20000300800 */
[----:B------:R-:W2:Y:S02]  /*5bcc0*/  LDL.LU R13, [R1+0x454] ;  /* 0x00045400010d7983 */ /* 0x000ea40000300800 */
[----:B------:R-:W2:Y:S02]  /*5bcd0*/  LDL.LU R14, [R1+0x458] ;  /* 0x00045800010e7983 */ /* 0x000ea40000300800 */
[----:B------:R-:W2:Y:S01]  /*5bce0*/  LDL.LU R15, [R1+0x45c] ;  /* 0x00045c00010f7983 */ /* 0x000ea20000300800 */
[----:B----4-:R1:W-:Y:S01]  /*5bcf0*/  STL.64 [R1+0x1e20], R10 ;  /* 0x001e200a01007387 */ /* 0x0103e20000100a00 */
[----:B------:R0:W-:Y:S03]  /*5bd00*/  STL.64 [R1+0x1e18], R8 ;  /* 0x001e180801007387 */ /* 0x0001e60000100a00 */
[----:B-1----:R-:W3:Y:S01]  /*5bd10*/  LDL.64 R10, [R1+0x8] ;  /* 0x00000800010a7983 */ /* 0x002ee20000100a00 */
[----:B------:R-:W-:Y:S02]  /*5bd20*/  STL [R1+0x1acc], R20 ;  /* 0x001acc1401007387 */ /* 0x000fe40000100800 */
[----:B------:R-:W-:Y:S04]  /*5bd30*/  STL [R1+0x1ac8], R21 ;  /* 0x001ac81501007387 */ /* 0x000fe80000100800 */
[----:B------:R-:W-:Y:S01]  /*5bd40*/  STL.64 [R1+0x590], R24 ;  /* 0x0005901801007387 */ /* 0x000fe20000100a00 */
[----:B------:R1:W-:Y:S01]  /*5bd50*/  STL.64 [R1+0x598], R26 ;  /* 0x0005981a01007387 */ /* 0x0003e20000100a00 */
[----:B0-----:R-:W-:Y:S01]  /*5bd60*/  SHF.L.U32 R9, R0, 0x8, RZ ;  /* 0x0000000800097819 */ /* 0x001fe200000006ff */
[----:B------:R-:W-:-:S02]  /*5bd70*/  MOV R0, R19 ;  /* 0x0000001300007202 */ /* 0x000fc40000000f00 */
[----:B-1----:R-:W4:Y:S01]  /*5bd80*/  LDL.LU.64 R26, [R1+0x1ed0] ;  /* 0x001ed000011a7983 */ /* 0x002f220000300a00 */
[----:B------:R-:W4:Y:S02]  /*5bd90*/  LDL.LU.64 R24, [R1+0x1ec8] ;  /* 0x001ec80001187983 */ /* 0x000f240000300a00 */
[----:B------:R-:W3:Y:S02]  /*5bda0*/  LDL.LU.64 R18, [R1+0x1ec0] ;  /* 0x001ec00001127983 */ /* 0x000ee40000300a00 */
[----:B------:R-:W3:Y:S02]  /*5bdb0*/  LDL.LU.64 R16, [R1+0x1eb8] ;  /* 0x001eb80001107983 */ /* 0x000ee40000300a00 */
[C---:B---3--:R-:W-:Y:S08]  /*5bdc0*/  HMMA.16816.F32 R16, R4.reuse, R10, R16 ;  /* 0x0000000a0410723c */ /* 0x048ff00000001810 */
[C---:B----4-:R-:W-:Y:S11]  /*5bdd0*/  HMMA.16816.F32 R24, R4.reuse, R22, R24 ;  /* 0x000000160418723c */ /* 0x050ff60000001818 */
[----:B------:R-:W-:Y:S04]  /*5bde0*/  @!UPT UIADD3 URZ, URZ, URZ, URZ ;  /* 0x0000003f3f3ff290 */ /* 0x000fe8000fffe03f */
[----:B------:R-:W-:Y:S01]  /*5bdf0*/  STL.64 [R1+0x580], R16 ;  /* 0x0005801001007387 */ /* 0x000fe20000100a00 */
[----:B------:R0:W-:Y:S03]  /*5be00*/  STL.64 [R1+0x588], R18 ;  /* 0x0005881201007387 */ /* 0x0001e60000100a00 */
[----:B0-----:R-:W3:Y:S01]  /*5be10*/  LDL.LU.64 R18, [R1+0x1eb0] ;  /* 0x001eb00001127983 */ /* 0x001ee20000300a00 */
[----:B------:R-:W3:Y:S03]  /*5be20*/  LDL.LU.64 R16, [R1+0x1ea8] ;  /* 0x001ea80001107983 */ /* 0x000ee60000300a00 */
[----:B------:R-:W-:Y:S02]  /*5be30*/  STL.64 [R1+0x570], R24 ;  /* 0x0005701801007387 */ /* 0x000fe40000100a00 */
[----:B------:R0:W-:Y:S02]  /*5be40*/  STL.64 [R1+0x578], R26 ;  /* 0x0005781a01007387 */ /* 0x0001e40000100a00 */
[----:B0-----:R-:W3:Y:S01]  /*5be50*/  LDL.LU.64 R26, [R1+0x1ea0] ;  /* 0x001ea000011a7983 */ /* 0x001ee20000300a00 */
[----:B------:R-:W4:Y:S03]  /*5be60*/  LDL.LU.64 R24, [R1+0x1e98] ;  /* 0x001e980001187983 */ /* 0x000f260000300a00 */
[----:B------:R-:W0:Y:S01]  /*5be70*/  S2R R3, SR_TID.X ;  /* 0x0000000000037919 */ /* 0x000e220000002100 */
[----:B---3--:R-:W-:Y:S03]  /*5be80*/  HMMA.16816.F32 R4, R4, R26, R16 ;  /* 0x0000001a0404723c */ /* 0x008fe60000001810 */
[----:B------:R-:W2:Y:S01]  /*5be90*/  LDL.LU.64 R18, [R1+0x1e90] ;  /* 0x001e900001127983 */ /* 0x000ea20000300a00 */
[----:B------:R-:W2:Y:S01]  /*5bea0*/  LDL.LU.64 R16, [R1+0x1e88] ;  /* 0x001e880001107983 */ /* 0x000ea20000300a00 */
[----:B0-----:R-:W-:Y:S11]  /*5beb0*/  LOP3.LUT R29, R3, 0x7, RZ, 0xc0, !PT ;  /* 0x00000007031d7812 */ /* 0x001ff600078ec0ff */
[----:B------:R-:W-:Y:S07]  /*5bec0*/  @!UPT UIADD3 URZ, URZ, URZ, URZ ;  /* 0x0000003f3f3ff290 */ /* 0x000fee000fffe03f */
[----:B------:R-:W-:Y:S01]  /*5bed0*/  STL.64 [R1+0x1b0], R4 ;  /* 0x0001b00401007387 */ /* 0x000fe20000100a00 */
[----:B------:R0:W-:Y:S02]  /*5bee0*/  STL.64 [R1+0x1b8], R6 ;  /* 0x0001b80601007387 */ /* 0x0001e40000100a00 */
[----:B0-----:R-:W-:Y:S01]  /*5bef0*/  IMAD.MOV.U32 R6, RZ, RZ, R2 ;  /* 0x000000ffff067224 */ /* 0x001fe200078e0002 */
[----:B------:R-:W-:Y:S01]  /*5bf00*/  MOV R7, R0 ;  /* 0x0000000000077202 */ /* 0x000fe20000000f00 */
[----:B------:R-:W-:-:S05]  /*5bf10*/  IMAD.SHL.U32 R29, R29, 0x10, RZ ;  /* 0x000000101d1d7824 */ /* 0x000fca00078e00ff */
[----:B------:R-:W-:-:S04]  /*5bf20*/  LOP3.LUT R20, R29, 0xf00, R9, 0xf8, !PT ;  /* 0x00000f001d147812 */ /* 0x000fc800078ef809 */
[----:B------:R-:W-:-:S04]  /*5bf30*/  LOP3.LUT R20, R20, 0x10, R3, 0x78, !PT ;  /* 0x0000001014147812 */ /* 0x000fc800078e7803 */
[----:B------:R-:W-:Y:S01]  /*5bf40*/  LOP3.LUT R20, R20, 0x20, RZ, 0x3c, !PT ;  /* 0x0000002014147812 */ /* 0x000fe200078e3cff */
        /* <DEDUP_REMOVED lines=11> */
[----:B------:R-:W2:Y:S02]  /*5c000*/  LDL.LU R6, [R1+0x38] ;  /* 0x0000380001067983 */ /* 0x000ea40000300800 */
[----:B------:R-:W-:-:S05]  /*5c010*/  IMAD.MOV.U32 R7, RZ, RZ, R28 ;  /* 0x000000ffff077224 */ /* 0x000fca00078e001c */
[----:B--2---:R-:W-:Y:S01]  /*5c020*/  STL.64 [R1+0x1e30], R6 ;  /* 0x001e300601007387 */ /* 0x004fe20000100a00 */
[----:B---3--:R0:W-:Y:S03]  /*5c030*/  STL.64 [R1+0x1e28], R4 ;  /* 0x001e280401007387 */ /* 0x0081e60000100a00 */
        /* <DEDUP_REMOVED lines=9> */
[----:B------:R-:W2:Y:S02]  /*5c0d0*/  LDL.LU R6, [R1+0x438] ;  /* 0x0004380001067983 */ /* 0x000ea40000300800 */
[----:B------:R-:W2:Y:S11]  /*5c0e0*/  LDL.LU R7, [R1+0x43c] ;  /* 0x00043c0001077983 */ /* 0x000eb60000300800 */
[----:B------:R-:W-:Y:S02]  /*5c0f0*/  @!UPT UIADD3 URZ, URZ, URZ, URZ ;  /* 0x0000003f3f3ff290 */ /* 0x000fe4000fffe03f */
        /* <DEDUP_REMOVED lines=15> */
[----:B------:R0:W-:Y:S01]  /*5c1f0*/  STL.64 [R1+0x110], R16 ;  /* 0x0001101001007387 */ /* 0x0001e20000100a00 */
[----:B------:R1:W-:Y:S03]  /*5c200*/  STL.64 [R1+0x118], R18 ;  /* 0x0001181201007387 */ /* 0x0003e60000100a00 */
[----:B0-----:R-:W3:Y:S01]  /*5c210*/  LDL.LU R16, [R1+0x3e0] ;  /* 0x0003e00001107983 */ /* 0x001ee20000300800 */
[----:B------:R-:W3:Y:S02]  /*5c220*/  LDL.LU R17, [R1+0x3e4] ;  /* 0x0003e40001117983 */ /* 0x000ee40000300800 */
[----:B-1----:R-:W2:Y:S02]  /*5c230*/  LDL.LU R18, [R1+0x3e8] ;  /* 0x0003e80001127983 */ /* 0x002ea40000300800 */
[----:B------:R-:W2:Y:S02]  /*5c240*/  LDL.LU R19, [R1+0x3ec] ;  /* 0x0003ec0001137983 */ /* 0x000ea40000300800 */
[----:B--2---:R0:W-:Y:S01]  /*5c250*/  STL.64 [R1+0x1df0], R18 ;  /* 0x001df01201007387 */ /* 0x0041e20000100a00 */
[----:B---3--:R-:W-:Y:S03]  /*5c260*/  STL.64 [R1+0x1de8], R16 ;  /* 0x001de81001007387 */ /* 0x008fe60000100a00 */
[----:B0-----:R-:W2:Y:S02]  /*5c270*/  LDL.64 R18, [R1+0x18] ;  /* 0x0000180001127983 */ /* 0x001ea40000100a00 */
        /* <DEDUP_REMOVED lines=25> */
[----:B------:R-:W-:Y:S02]  /*5c410*/  STL.64 [R1+0x1e00], R26 ;  /* 0x001e001a01007387 */ /* 0x000fe40000100a00 */
[----:B----4-:R0:W-:Y:S01]  /*5c420*/  STL.64 [R1+0x1df8], R24 ;  /* 0x001df81801007387 */ /* 0x0101e20000100a00 */
[----:B---3--:R-:W-:Y:S11]  /*5c430*/  HMMA.16816.F32 R8, R12, R26, R8 ;  /* 0x0000001a0c08723c */ /* 0x008ff60000001808 */
[----:B------:R-:W-:Y:S11]  /*5c440*/  @!UPT UIADD3 URZ, URZ, URZ, URZ ;  /* 0x0000003f3f3ff290 */ /* 0x000ff6000fffe03f */
[----:B------:R-:W-:Y:S01]  /*5c450*/  @!UPT UIADD3 URZ, URZ, URZ, URZ ;  /* 0x0000003f3f3ff290 */ /* 0x000fe2000fffe03f */
[----:B------:R-:W-:Y:S01]  /*5c460*/  STL.64 [R1+0x100], R8 ;  /* 0x0001000801007387 */ /* 0x000fe20000100a00 */
[----:B------:R-:W-:Y:S02]  /*5c470*/  STL.64 [R1+0x108], R10 ;  /* 0x0001080a01007387 */ /* 0x000fe40000100a00 */
[----:B0-----:R-:W2:Y:S02]  /*5c480*/  LDL.LU R24, [R1+0x400] ;  /* 0x0004000001187983 */ /* 0x001ea40000300800 */
[----:B------:R-:W2:Y:S01]  /*5c490*/  LDL.LU R25, [R1+0x404] ;  /* 0x0004040001197983 */ /* 0x000ea20000300800 */
[----:B------:R-:W2:Y:S01]  /*5c4a0*/  LDL.LU R26, [R1+0x408] ;  /* 0x00040800011a7983 */ /* 0x000ea20000300800 */
[----:B------:R-:W2:Y:S03]  /*5c4b0*/  LDL.LU R27, [R1+0x40c] ;  /* 0x00040c00011b7983 */ /* 0x000ea60000300800 */
[----:B------:R-:W0:Y:S01]  /*5c4c0*/  LDSM.16.M88.4 R8, [R20+0x66080] ;  /* 0x066080001408783b */ /* 0x000e220000000200 */
[----:B------:R-:W-:Y:S01]  /*5c4d0*/  MOV R14, R2 ;  /* 0x00000002000e7202 */ /* 0x000fe20000000f00 */
[----:B------:R-:W-:Y:S01]  /*5c4e0*/  IMAD.MOV.U32 R15, RZ, RZ, R0 ;  /* 0x000000ffff0f7224 */ /* 0x000fe200078e0000 */
[----:B------:R-:W-:Y:S01]  /*5c4f0*/  MOV R2, R18 ;  /* 0x0000001200027202 */ /* 0x000fe20000000f00 */
[----:B------:R-:W-:Y:S01]  /*5c500*/  IMAD.MOV.U32 R0, RZ, RZ, R19 ;  /* 0x000000ffff007224 */ /* 0x000fe200078e0013 */
        /* <DEDUP_REMOVED lines=12> */
[----:B------:R-:W4:Y:S02]  /*5c5d0*/  LDL.LU.64 R24, [R1+0x1df8] ;  /* 0x001df80001187983 */ /* 0x000f240000300a00 */
[----:B------:R-:W2:Y:S02]  /*5c5e0*/  LDL.LU.64 R18, [R1+0x1df0] ;  /* 0x001df00001127983 */ /* 0x000ea40000300a00 */
[----:B------:R-:W2:Y:S01]  /*5c5f0*/  LDL.LU.64 R16, [R1+0x1de8] ;  /* 0x001de80001107983 */ /* 0x000ea20000300a00 */
[C---:B---3--:R-:W-:Y:S11]  /*5c600*/  HMMA.16816.F32 R8, R4.reuse, R14, R8 ;  /* 0x0000000e0408723c */ /* 0x048ff60000001808 */
[----:B------:R-:W-:Y:S11]  /*5c610*/  @!UPT UIADD3 URZ, URZ, URZ, URZ ;  /* 0x0000003f3f3ff290 */ /* 0x000ff6000fffe03f */
[----:B------:R-:W-:Y:S01]  /*5c620*/  @!UPT UIADD3 URZ, URZ, URZ, URZ ;  /* 0x0000003f3f3ff290 */ /* 0x000fe2000fffe03f */
[----:B------:R0:W-:Y:S01]  /*5c630*/  STL.64 [R1+0x130], R8 ;  /* 0x0001300801007387 */ /* 0x0001e20000100a00 */
[----:B------:R1:W-:Y:S03]  /*5c640*/  STL.64 [R1+0x138], R10 ;  /* 0x0001380a01007387 */ /* 0x0003e60000100a00 */
[----:B0-----:R-:W3:Y:S01]  /*5c650*/  LDL.LU R8, [R1+0x280] ;  /* 0x0002800001087983 */ /* 0x001ee20000300800 */
[C---:B--2---:R-:W-:Y:S11]  /*5c660*/  HMMA.16816.F32 R12, R4.reuse, R22, R16 ;  /* 0x00000016040c723c */ /* 0x044ff60000001810 */
[----:B------:R-:W-:Y:S11]  /*5c670*/  @!UPT UIADD3 URZ, URZ, URZ, URZ ;  /* 0x0000003f3f3ff290 */ /* 0x000ff6000fffe03f */
[----:B------:R-:W-:Y:S01]  /*5c680*/  @!UPT UIADD3 URZ, URZ, URZ, URZ ;  /* 0x0000003f3f3ff290 */ /* 0x000fe2000fffe03f */
[----:B------:R-:W-:Y:S01]  /*5c690*/  STL.64 [R1+0x120], R12 ;  /* 0x0001200c01007387 */ /* 0x000fe20000100a00 */
[----:B------:R-:W-:Y:S02]  /*5c6a0*/  STL.64 [R1+0x128], R14 ;  /* 0x0001280e01007387 */ /* 0x000fe40000100a00 */
[----:B------:R-:W3:Y:S02]  /*5c6b0*/  LDL.LU R9, [R1+0x284] ;  /* 0x0002840001097983 */ /* 0x000ee40000300800 */
[----:B-1----:R-:W2:Y:S01]  /*5c6c0*/  LDL.LU R10, [R1+0x288] ;  /* 0x00028800010a7983 */ /* 0x002ea20000300800 */
[----:B------:R-:W2:Y:S04]  /*5c6d0*/  LDL.LU R11, [R1+0x28c] ;  /* 0x00028c00010b7983 */ /* 0x000ea80000300800 */
[----:B------:R-:W0:Y:S04]  /*5c6e0*/  LDSM.16.M88.4 R12, [R20+0x67080] ;  /* 0x06708000140c783b */ /* 0x000e280000000200 */
[----:B--2---:R-:W-:Y:S01]  /*5c6f0*/  STL.64 [R1+0x1db0], R10 ;  /* 0x001db00a01007387 */ /* 0x004fe20000100a00 */
[----:B---3--:R1:W-:Y:S03]  /*5c700*/  STL.64 [R1+0x1da8], R8 ;  /* 0x001da80801007387 */ /* 0x0083e60000100a00 */
[----:B-1----:R-:W2:Y:S01]  /*5c710*/  LDL.LU R8, [R1+0x490] ;  /* 0x0004900001087983 */ /* 0x002ea20000300800 */
[----:B------:R-:W2:Y:S02]  /*5c720*/  LDL.LU R9, [R1+0x494] ;  /* 0x0004940001097983 */ /* 0x000ea40000300800 */
[----:B------:R-:W3:Y:S02]  /*5c730*/  LDL.LU R10, [R1+0x498] ;  /* 0x00049800010a7983 */ /* 0x000ee40000300800 */
[----:B------:R-:W3:Y:S02]  /*5c740*/  LDL.LU R11, [R1+0x49c] ;  /* 0x00049c00010b7983 */ /* 0x000ee40000300800 */
[----:B---3--:R-:W-:Y:S01]  /*5c750*/  STL.64 [R1+0x1dc0], R10 ;  /* 0x001dc00a01007387 */ /* 0x008fe20000100a00 */
[----:B--2---:R-:W-:Y:S02]  /*5c760*/  STL.64 [R1+0x1db8], R8 ;  /* 0x001db80801007387 */ /* 0x004fe40000100a00 */
[----:B------:R-:W2:Y:S02]  /*5c770*/  LDL.LU R16, [R1+0x480] ;  /* 0x0004800001107983 */ /* 0x000ea40000300800 */
[----:B------:R-:W2:Y:S01]  /*5c780*/  LDL.LU R17, [R1+0x484] ;  /* 0x0004840001117983 */ /* 0x000ea20000300800 */
[----:B------:R-:W3:Y:S01]  /*5c790*/  LDL.LU R18, [R1+0x488] ;  /* 0x0004880001127983 */ /* 0x000ee20000300800 */
[----:B------:R-:W3:Y:S03]  /*5c7a0*/  LDL.LU R19, [R1+0x48c] ;  /* 0x00048c0001137983 */ /* 0x000ee60000300800 */
[----:B---3--:R-:W-:Y:S01]  /*5c7b0*/  STL.64 [R1+0x1dd0], R18 ;  /* 0x001dd01201007387 */ /* 0x008fe20000100a00 */
[----:B--2---:R1:W-:Y:S03]  /*5c7c0*/  STL.64 [R1+0x1dc8], R16 ;  /* 0x001dc81001007387 */ /* 0x0043e60000100a00 */
[----:B-1----:R-:W2:Y:S01]  /*5c7d0*/  LDL.LU R16, [R1+0x4a0] ;  /* 0x0004a00001107983 */ /* 0x002ea20000300800 */
[----:B------:R-:W2:Y:S02]  /*5c7e0*/  LDL.LU R17, [R1+0x4a4] ;  /* 0x0004a40001117983 */ /* 0x000ea40000300800 */
[----:B------:R-:W2:Y:S02]  /*5c7f0*/  LDL.LU R18, [R1+0x4a8] ;  /* 0x0004a80001127983 */ /* 0x000ea40000300800 */
[----:B------:R-:W2:Y:S01]  /*5c800*/  LDL.LU R19, [R1+0x4ac] ;  /* 0x0004ac0001137983 */ /* 0x000ea20000300800 */
[----:B0-----:R-:W-:Y:S01]  /*5c810*/  STL.64 [R1+0x1d68], R14 ;  /* 0x001d680e01007387 */ /* 0x001fe20000100a00 */
[----:B------:R0:W-:Y:S03]  /*5c820*/  STL.64 [R1+0x1d60], R12 ;  /* 0x001d600c01007387 */ /* 0x0001e60000100a00 */
[----:B0-----:R-:W3:Y:S01]  /*5c830*/  LDL.LU R12, [R1+0x2b0] ;  /* 0x0002b000010c7983 */ /* 0x001ee20000300800 */
[----:B------:R-:W3:Y:S02]  /*5c840*/  LDL.LU R13, [R1+0x2b4] ;  /* 0x0002b400010d7983 */ /* 0x000ee40000300800 */
[----:B------:R-:W3:Y:S02]  /*5c850*/  LDL.LU R14, [R1+0x2b8] ;  /* 0x0002b800010e7983 */ /* 0x000ee40000300800 */
[----:B------:R-:W3:Y:S02]  /*5c860*/  LDL.LU R15, [R1+0x2bc] ;  /* 0x0002bc00010f7983 */ /* 0x000ee40000300800 */
[----:B---3--:R-:W-:Y:S01]  /*5c870*/  HMMA.16816.F32 R4, R4, R26, R12 ;  /* 0x0000001a0404723c */ /* 0x008fe2000000180c */
[----:B------:R-:W3:Y:S11]  /*5c880*/  LDL.LU R12, [R1+0x3d0] ;  /* 0x0003d000010c7983 */ /* 0x000ef60000300800 */
[----:B------:R-:W-:Y:S11]  /*5c890*/  @!UPT UIADD3 URZ, URZ, URZ, URZ ;  /* 0x0000003f3f3ff290 */ /* 0x000ff6000fffe03f */
[----:B------:R-:W-:Y:S01]  /*5c8a0*/  STL.64 [R1+0xf0], R4 ;  /* 0x0000f00401007387 */ /* 0x000fe20000100a00 */
[----:B------:R-:W-:Y:S02]  /*5c8b0*/  STL.64 [R1+0xf8], R6 ;  /* 0x0000f80601007387 */ /* 0x000fe40000100a00 */
[----:B------:R-:W3:Y:S02]  /*5c8c0*/  LDL.LU R13, [R1+0x3d4] ;  /* 0x0003d400010d7983 */ /* 0x000ee40000300800 */
[----:B------:R-:W2:Y:S01]  /*5c8d0*/  LDL.LU R14, [R1+0x3d8] ;  /* 0x0003d800010e7983 */ /* 0x000ea20000300800 */
[----:B------:R-:W2:Y:S04]  /*5c8e0*/  LDL.LU R15, [R1+0x3dc] ;  /* 0x0003dc00010f7983 */ /* 0x000ea80000300800 */
[----:B------:R-:W0:Y:S02]  /*5c8f0*/  LDSM.16.M88.4 R4, [R20+0x68080] ;  /* 0x068080001404783b */ /* 0x000e240000000200 */
[----:B0-----:R-:W-:Y:S01]  /*5c900*/  MOV R21, R6 ;  /* 0x0000000600157202 */ /* 0x001fe20000000f00 */
[----:B------:R-:W-:Y:S01]  /*5c910*/  IMAD.MOV.U32 R3, RZ, RZ, R7 ;  /* 0x000000ffff037224 */ /* 0x000fe200078e0007 */
[----:B------:R-:W-:Y:S01]  /*5c920*/  MOV R28, R4 ;  /* 0x00000004001c7202 */ /* 0x000fe20000000f00 */
[----:B------:R-:W-:Y:S01]  /*5c930*/  IMAD.MOV.U32 R29, RZ, RZ, R5 ;  /* 0x000000ffff1d7224 */ /* 0x000fe200078e0005 */
[----:B--2---:R0:W-:Y:S01]  /*5c940*/  STL.64 [R1+0x1d78], R14 ;  /* 0x001d780e01007387 */ /* 0x0041e20000100a00 */
[----:B---3--:R-:W-:Y:S03]  /*5c950*/  STL.64 [R1+0x1d70], R12 ;  /* 0x001d700c01007387 */ /* 0x008fe60000100a00 */
[----:B0-----:R-:W2:Y:S01]  /*5c960*/  LDL.64 R14, [R1+0x8] ;  /* 0x00000800010e7983 */ /* 0x001ea20000100a00 */
[----:B------:R-:W3:Y:S02]  /*5c970*/  LDL.LU.64 R6, [R1+0x1de0] ;  /* 0x001de00001067983 */ /* 0x000ee40000300a00 */
[----:B------:R-:W3:Y:S01]  /*5c980*/  LDL.LU.64 R4, [R1+0x1dd8] ;  /* 0x001dd80001047983 */ /* 0x000ee20000300a00 */
[----:B------:R-:W-:Y:S01]  /*5c990*/  MOV R10, R2 ;  /* 0x00000002000a7202 */ /* 0x000fe20000000f00 */
[----:B------:R-:W-:Y:S01]  /*5c9a0*/  IMAD.MOV.U32 R11, RZ, RZ, R0 ;  /* 0x000000ffff0b7224 */ /* 0x000fe200078e0000 */
[----:B------:R-:W-:Y:S01]  /*5c9b0*/  STL [R1+0x1d4c], R3 ;  /* 0x001d4c0301007387 */ /* 0x000fe20000100800 */
[----:B------:R-:W-:Y:S02]  /*5c9c0*/  STL [R1+0x1d48], R21 ;  /* 0x001d481501007387 */ /* 0x000fe40000100800 */
[----:B------:R-:W-:Y:S02]  /*5c9d0*/  STL [R1+0x1d44], R29 ;  /* 0x001d441d01007387 */ /* 0x000fe40000100800 */
[----:B------:R-:W-:Y:S01]  /*5c9e0*/  STL [R1+0x1d40], R28 ;  /* 0x001d401c01007387 */ /* 0x000fe20000100800 */
[C---:B---3--:R-:W-:Y:S01]  /*5c9f0*/  HMMA.16816.F32 R8, R4.reuse, R10, R16 ;  /* 0x0000000a0408723c */ /* 0x048fe20000001810 */
[----:B------:R-:W3:Y:S01]  /*5ca00*/  LDL.LU.64 R18, [R1+0x1dd0] ;  /* 0x001dd00001127983 */ /* 0x000ee20000300a00 */
[----:B------:R-:W3:Y:S11]  /*5ca10*/  LDL.LU.64 R16, [R1+0x1dc8] ;  /* 0x001dc80001107983 */ /* 0x000ef60000300a00 */
        /* <DEDUP_REMOVED lines=13> */
[----:B------:R-:W4:Y:S01]  /*5caf0*/  LDL.LU R12, [R1+0x4d0] ;  /* 0x0004d000010c7983 */ /* 0x000f220000300800 */
[----:B------:R-:W4:Y:S04]  /*5cb00*/  LDL.LU R13, [R1+0x4d4] ;  /* 0x0004d400010d7983 */ /* 0x000f280000300800 */
[----:B0-----:R-:W4:Y:S01]  /*5cb10*/  LDL.LU R14, [R1+0x4d8] ;  /* 0x0004d800010e7983 */ /* 0x001f220000300800 */
[----:B------:R-:W4:Y:S01]  /*5cb20*/  LDL.LU R15, [R1+0x4dc] ;  /* 0x0004dc00010f7983 */ /* 0x000f220000300800 */
[C---:B--2---:R-:W-:Y:S08]  /*5cb30*/  HMMA.16816.F32 R8, R4.reuse, R22, R8 ;  /* 0x000000160408723c */ /* 0x044ff00000001808 */
[----:B---3--:R-:W-:Y:S01]  /*5cb40*/  HMMA.16816.F32 R4, R4, R26, R16 ;  /* 0x0000001a0404723c */ /* 0x008fe20000001810 */
[----:B------:R-:W-:Y:S11]  /*5cb50*/  LDSM.16.M88.4 R16, [R20+0x6a080] ;  /* 0x06a080001410783b */ /* 0x000ff60000000200 */
[----:B------:R-:W-:Y:S03]  /*5cb60*/  @!UPT UIADD3 URZ, URZ, URZ, URZ ;  /* 0x0000003f3f3ff290 */ /* 0x000fe6000fffe03f */
        /* <DEDUP_REMOVED lines=9> */
[----:B------:R-:W-:Y:S02]  /*5cc00*/  STL.64 [R1+0x1d88], R26 ;  /* 0x001d881a01007387 */ /* 0x000fe40000100a00 */
[----:B----4-:R0:W-:Y:S01]  /*5cc10*/  STL.64 [R1+0x1d80], R24 ;  /* 0x001d801801007387 */ /* 0x0101e20000100a00 */
[----:B------:R1:W-:Y:S01]  /*5cc20*/  STL.64 [R1+0x2b0], R4 ;  /* 0x0002b00401007387 */ /* 0x0003e20000100a00 */
[----:B------:R3:W-:Y:S03]  /*5cc30*/  STL.64 [R1+0x2b8], R6 ;  /* 0x0002b80601007387 */ /* 0x0007e60000100a00 */
[----:B0-----:R-:W4:Y:S01]  /*5cc40*/  LDL.LU R24, [R1+0x470] ;  /* 0x0004700001187983 */ /* 0x001f220000300800 */
[----:B------:R-:W4:Y:S02]  /*5cc50*/  LDL.LU R25, [R1+0x474] ;  /* 0x0004740001197983 */ /* 0x000f240000300800 */
[----:B------:R-:W4:Y:S02]  /*5cc60*/  LDL.LU R26, [R1+0x478] ;  /* 0x00047800011a7983 */ /* 0x000f240000300800 */
[----:B------:R-:W4:Y:S01]  /*5cc70*/  LDL.LU R27, [R1+0x47c] ;  /* 0x00047c00011b7983 */ /* 0x000f220000300800 */
[----:B-1----:R-:W2:Y:S01]  /*5cc80*/  LDL.LU R4, [R1+0x3b0] ;  /* 0x0003b00001047983 */ /* 0x002ea20000300800 */
[----:B------:R-:W2:Y:S02]  /*5cc90*/  LDL.LU R5, [R1+0x3b4] ;  /* 0x0003b40001057983 */ /* 0x000ea40000300800 */
[----:B---3--:R-:W3:Y:S02]  /*5cca0*/  LDL.LU R6, [R1+0x3b8] ;  /* 0x0003b80001067983 */ /* 0x008ee40000300800 */
[----:B------:R-:W3:Y:S01]  /*5ccb0*/  LDL.LU R7, [R1+0x3bc] ;  /* 0x0003bc0001077983 */ /* 0x000ee20000300800 */
[----:B------:R0:W-:Y:S01]  /*5ccc0*/  STL.64 [R1+0x1c98], R18 ;  /* 0x001c981201007387 */ /* 0x0001e20000100a00 */
[----:B------:R-:W-:Y:S03]  /*5ccd0*/  STL.64 [R1+0x1c90], R16 ;  /* 0x001c901001007387 */ /* 0x000fe60000100a00 */
[----:B0-----:R-:W2:Y:S02]  /*5cce0*/  LDL.64 R18, [R1+0x18] ;  /* 0x0000180001127983 */ /* 0x001ea40000100a00 */
        /* <DEDUP_REMOVED lines=12> */
[----:B0-----:R-:W3:Y:S01]  /*5cdb0*/  LDL.LU.64 R26, [R1+0x1d88] ;  /* 0x001d8800011a7983 */ /* 0x001ee20000300a00 */
[----:B------:R-:W2:Y:S02]  /*5cdc0*/  LDL.LU.64 R24, [R1+0x1d80] ;  /* 0x001d800001187983 */ /* 0x000ea40000300a00 */
[----:B------:R-:W4:Y:S02]  /*5cdd0*/  LDL.LU.64 R14, [R1+0x1d78] ;  /* 0x001d7800010e7983 */ /* 0x000f240000300a00 */
[----:B------:R-:W4:Y:S02]  /*5cde0*/  LDL.LU.64 R12, [R1+0x1d70] ;  /* 0x001d7000010c7983 */ /* 0x000f240000300a00 */
[C---:B----4-:R-:W-:Y:S08]  /*5cdf0*/  HMMA.16816.F32 R12, R8.reuse, R22, R12 ;  /* 0x00000016080c723c */ /* 0x050ff0000000180c */
[----:B---3--:R-:W-:Y:S11]  /*5ce00*/  HMMA.16816.F32 R4, R8, R26, R4 ;  /* 0x0000001a0804723c */ /* 0x008ff60000001804 */
[----:B------:R-:W-:Y:S04]  /*5ce10*/  @!UPT UIADD3 URZ, URZ, URZ, URZ ;  /* 0x0000003f3f3ff290 */ /* 0x000fe8000fffe03f */
[----:B------:R-:W-:Y:S01]  /*5ce20*/  STL.64 [R1+0x6b0], R12 ;  /* 0x0006b00c01007387 */ /* 0x000fe20000100a00 */
[----:B------:R0:W-:Y:S03]  /*5ce30*/  STL.64 [R1+0x6b8], R14 ;  /* 0x0006b80e01007387 */ /* 0x0001e60000100a00 */
[----:B0-----:R-:W3:Y:S01]  /*5ce40*/  LDL.LU.64 R14, [R1+0x1d68] ;  /* 0x001d6800010e7983 */ /* 0x001ee20000300a00 */
[----:B------:R-:W3:Y:S02]  /*5ce50*/  LDL.LU.64 R12, [R1+0x1d60] ;  /* 0x001d6000010c7983 */ /* 0x000ee40000300a00 */
[----:B------:R-:W-:Y:S02]  /*5ce60*/  STL.64 [R1+0x1d38], R26 ;  /* 0x001d381a01007387 */ /* 0x000fe40000100a00 */
[----:B--2---:R0:W-:Y:S01]  /*5ce70*/  STL.64 [R1+0x1d30], R24 ;  /* 0x001d301801007387 */ /* 0x0041e20000100a00 */
[----:B------:R-:W-:Y:S01]  /*5ce80*/  STL.64 [R1+0x620], R4 ;  /* 0x0006200401007387 */ /* 0x000fe20000100a00 */
[----:B------:R-:W-:Y:S02]  /*5ce90*/  STL.64 [R1+0x628], R6 ;  /* 0x0006280601007387 */ /* 0x000fe40000100a00 */
[----:B------:R-:W1:Y:S01]  /*5cea0*/  LDSM.16.M88.4 R4, [R20+0x6b080] ;  /* 0x06b080001404783b */ /* 0x000e620000000200 */
[----:B0-----:R-:W2:Y:S03]  /*5ceb0*/  LDL.LU R24, [R1+0x390] ;  /* 0x0003900001187983 */ /* 0x001ea60000300800 */
[----:B------:R-:W2:Y:S02]  /*5cec0*/  LDL.LU R25, [R1+0x394] ;  /* 0x0003940001197983 */ /* 0x000ea40000300800 */
[----:B------:R-:W4:Y:S02]  /*5ced0*/  LDL.LU R26, [R1+0x398] ;  /* 0x00039800011a7983 */ /* 0x000f240000300800 */
[----:B------:R-:W4:Y:S02]  /*5cee0*/  LDL.LU R27, [R1+0x39c] ;  /* 0x00039c00011b7983 */ /* 0x000f240000300800 */
[----:B----4-:R-:W-:Y:S01]  /*5cef0*/  STL.64 [R1+0x1d58], R26 ;  /* 0x001d581a01007387 */ /* 0x010fe20000100a00 */
[----:B--2---:R0:W-:Y:S03]  /*5cf00*/  STL.64 [R1+0x1d50], R24 ;  /* 0x001d501801007387 */ /* 0x0041e60000100a00 */
        /* <DEDUP_REMOVED lines=8> */
[----:B-1----:R-:W-:Y:S01]  /*5cf90*/  STL.64 [R1+0x1c58], R6 ;  /* 0x001c580601007387 */ /* 0x002fe20000100a00 */
[----:B------:R0:W-:Y:S03]  /*5cfa0*/  STL.64 [R1+0x1c50], R4 ;  /* 0x001c500401007387 */ /* 0x0001e60000100a00 */
[----:B0-----:R-:W4:Y:S01]  /*5cfb0*/  LDL.LU R4, [R1+0x2c0] ;  /* 0x0002c00001047983 */ /* 0x001f220000300800 */
[----:B------:R-:W4:Y:S02]  /*5cfc0*/  LDL.LU R5, [R1+0x2c4] ;  /* 0x0002c40001057983 */ /* 0x000f240000300800 */
[----:B------:R-:W2:Y:S02]  /*5cfd0*/  LDL.LU R6, [R1+0x2c8] ;  /* 0x0002c80001067983 */ /* 0x000ea40000300800 */
[----:B------:R-:W2:Y:S01]  /*5cfe0*/  LDL.LU R7, [R1+0x2cc] ;  /* 0x0002cc0001077983 */ /* 0x000ea20000300800 */
[----:B---3--:R-:W-:Y:S01]  /*5cff0*/  HMMA.16816.F32 R24, R12, R18, R24 ;  /* 0x000000120c18723c */ /* 0x008fe20000001818 */
[----:B--2---:R-:W-:Y:S01]  /*5d000*/  STL.64 [R1+0x1c68], R6 ;  /* 0x001c680601007387 */ /* 0x004fe20000100a00 */
[----:B----4-:R-:W-:Y:S11]  /*5d010*/  STL.64 [R1+0x1c60], R4 ;  /* 0x001c600401007387 */ /* 0x010ff60000100a00 */
[----:B------:R-:W-:Y:S10]  /*5d020*/  @!UPT UIADD3 URZ, URZ, URZ, URZ ;  /* 0x0000003f3f3ff290 */ /* 0x000ff4000fffe03f */
[----:B------:R-:W-:Y:S02]  /*5d030*/  STL.64 [R1+0x610], R24 ;  /* 0x0006101801007387 */ /* 0x000fe40000100a00 */
[----:B------:R0:W-:Y:S02]  /*5d040*/  STL.64 [R1+0x618], R26 ;  /* 0x0006181a01007387 */ /* 0x0001e40000100a00 */
[----:B0-----:R-:W2:Y:S01]  /*5d050*/  LDL.LU.64 R26, [R1+0x1d58] ;  /* 0x001d5800011a7983 */ /* 0x001ea20000300a00 */
[----:B------:R-:W2:Y:S01]  /*5d060*/  LDL.LU.64 R24, [R1+0x1d50] ;  /* 0x001d500001187983 */ /* 0x000ea20000300a00 */
[----:B------:R-:W-:Y:S01]  /*5d070*/  MOV R6, R2 ;  /* 0x0000000200067202 */ /* 0x000fe20000000f00 */
[----:B------:R-:W-:Y:S01]  /*5d080*/  IMAD.MOV.U32 R7, RZ, RZ, R0 ;  /* 0x000000ffff077224 */ /* 0x000fe200078e0000 */
[----:B------:R-:W-:Y:S01]  /*5d090*/  MOV R2, R18 ;  /* 0x0000001200027202 */ /* 0x000fe20000000f00 */
[----:B------:R-:W-:Y:S01]  /*5d0a0*/  IMAD.MOV.U32 R0, RZ, RZ, R19 ;  /* 0x000000ffff007224 */ /* 0x000fe200078e0013 */
[----:B------:R-:W-:-:S02]  /*5d0b0*/  MOV R16, R3 ;  /* 0x0000000300107202 */ /* 0x000fc40000000f00 */
[----:B------:R-:W-:Y:S01]  /*5d0c0*/  MOV R18, R29 ;  /* 0x0000001d00127202 */ /* 0x000fe20000000f00 */
[----:B------:R-:W-:Y:S01]  /*5d0d0*/  IMAD.MOV.U32 R19, RZ, RZ, R28 ;  /* 0x000000ffff137224 */ /* 0x000fe200078e001c */
[----:B------:R-:W3:Y:S01]  /*5d0e0*/  LDL.LU R3, [R1+0x1d4c] ;  /* 0x001d4c0001037983 */ /* 0x000ee20000300800 */
[----:B------:R-:W-:Y:S02]  /*5d0f0*/  IMAD.MOV.U32 R17, RZ, RZ, R21 ;  /* 0x000000ffff117224 */ /* 0x000fe400078e0015 */
[----:B------:R-:W4:Y:S02]  /*5d100*/  LDL.LU R21, [R1+0x1d48] ;  /* 0x001d480001157983 */ /* 0x000f240000300800 */
        /* <DEDUP_REMOVED lines=15> */
[----:B------:R2:W-:Y:S01]  /*5d200*/  STL.64 [R1+0x1d20], R6 ;  /* 0x001d200601007387 */ /* 0x0005e20000100a00 */
[C---:B---3--:R-:W-:Y:S08]  /*5d210*/  HMMA.16816.F32 R16, R12.reuse, R22, R16 ;  /* 0x000000160c10723c */ /* 0x048ff00000001810 */
[----:B--2---:R-:W-:Y:S01]  /*5d220*/  HMMA.16816.F32 R4, R12, R26, R8 ;  /* 0x0000001a0c04723c */ /* 0x004fe20000001808 */
[----:B------:R-:W0:Y:S04]  /*5d230*/  LDSM.16.M88.4 R8, [R20+0x6c080] ;  /* 0x06c080001408783b */ /* 0x000e280000000200 */
[----:B------:R-:W-:Y:S10]  /*5d240*/  STL.64 [R1+0x1d08], R26 ;  /* 0x001d081a01007387 */ /* 0x000ff40000100a00 */
[----:B------:R-:W-:Y:S02]  /*5d250*/  STL.64 [R1+0x6d0], R16 ;  /* 0x0006d01001007387 */ /* 0x000fe40000100a00 */
[----:B------:R-:W-:Y:S02]  /*5d260*/  STL.64 [R1+0x6d8], R18 ;  /* 0x0006d81201007387 */ /* 0x000fe40000100a00 */
[----:B----4-:R-:W-:Y:S04]  /*5d270*/  STL.64 [R1+0x1d00], R24 ;  /* 0x001d001801007387 */ /* 0x010fe80000100a00 */
[----:B------:R-:W-:Y:S01]  /*5d280*/  STL.64 [R1+0x690], R4 ;  /* 0x0006900401007387 */ /* 0x000fe20000100a00 */
[----:B------:R-:W-:Y:S03]  /*5d290*/  STL.64 [R1+0x698], R6 ;  /* 0x0006980601007387 */ /* 0x000fe60000100a00 */
[----:B0-----:R-:W-:Y:S01]  /*5d2a0*/  STL.64 [R1+0x1c20], R10 ;  /* 0x001c200a01007387 */ /* 0x001fe20000100a00 */
        /* <DEDUP_REMOVED lines=11> */
[----:B------:R-:W-:-:S02]  /*5d360*/  MOV R16, R28 ;  /* 0x0000001c00107202 */ /* 0x000fc40000000f00 */
        /* <DEDUP_REMOVED lines=46> */
[----:B------:R-:W-:Y:S01]  /*5d650*/  MOV R18, R21 ;  /* 0x0000001500127202 */ /* 0x000fe20000000f00 */
[----:B------:R-:W-:Y:S01]  /*5d660*/  IMAD.MOV.U32 R19, RZ, RZ, R3 ;  /* 0x000000ffff137224 */ /* 0x000fe200078e0003 */
[----:B------:R-:W-:Y:S01]  /*5d670*/  MOV R14, R2 ;  /* 0x00000002000e7202 */ /* 0x000fe20000000f00 */
[----:B------:R-:W-:-:S07]  /*5d680*/  IMAD.MOV.U32 R15, RZ, RZ, R0 ;  /* 0x000000ffff0f7224 */ /* 0x000fce00078e0000 */
[C---:B------:R-:W-:Y:S01]  /*5d690*/  HMMA.16816.F32 R12, R16.reuse, R14, R4 ;  /* 0x0000000e100c723c */ /* 0x040fe20000001804 */
[----:B---3--:R-:W-:Y:S01]  /*5d6a0*/  STL.64 [R1+0x1cf8], R10 ;  /* 0x001cf80a01007387 */ /* 0x008fe20000100a00 */
[----:B--2---:R0:W-:Y:S03]  /*5d6b0*/  STL.64 [R1+0x1cf0], R8 ;  /* 0x001cf00801007387 */ /* 0x0041e60000100a00 */
[----:B0-----:R-:W2:Y:S01]  /*5d6c0*/  LDL.LU R8, [R1+0x330] ;  /* 0x0003300001087983 */ /* 0x001ea20000300800 */
[----:B------:R-:W2:Y:S02]  /*5d6d0*/  LDL.LU R9, [R1+0x334] ;  /* 0x0003340001097983 */ /* 0x000ea40000300800 */
[----:B------:R-:W2:Y:S02]  /*5d6e0*/  LDL.LU R10, [R1+0x338] ;  /* 0x00033800010a7983 */ /* 0x000ea40000300800 */
[----:B------:R-:W2:Y:S01]  /*5d6f0*/  LDL.LU R11, [R1+0x33c] ;  /* 0x00033c00010b7983 */ /* 0x000ea20000300800 */
[----:B------:R-:W3:Y:S11]  /*5d700*/  LDL.LU.64 R6, [R1+0x1d20] ;  /* 0x001d200001067983 */ /* 0x000ef60000300a00 */
[----:B------:R-:W-:Y:S01]  /*5d710*/  @!UPT UIADD3 URZ, URZ, URZ, URZ ;  /* 0x0000003f3f3ff290 */ /* 0x000fe2000fffe03f */
[----:B------:R-:W-:Y:S02]  /*5d720*/  STL.64 [R1+0x680], R12 ;  /* 0x0006800c01007387 */ /* 0x000fe40000100a00 */
[----:B------:R-:W-:Y:S02]  /*5d730*/  STL.64 [R1+0x688], R14 ;  /* 0x0006880e01007387 */ /* 0x000fe40000100a00 */
[----:B------:R-:W0:Y:S04]  /*5d740*/  LDSM.16.M88.4 R12, [R20+0x6d080] ;  /* 0x06d08000140c783b */ /* 0x000e280000000200 */
[----:B0-----:R0:W-:Y:S01]  /*5d750*/  STL.64 [R1+0x1be0], R14 ;  /* 0x001be00e01007387 */ /* 0x0011e20000100a00 */
[----:B------:R-:W-:Y:S03]  /*5d760*/  STL.64 [R1+0x1bd8], R12 ;  /* 0x001bd80c01007387 */ /* 0x000fe60000100a00 */
[----:B0-----:R-:W2:Y:S01]  /*5d770*/  LDL.64 R14, [R1+0x18] ;  /* 0x00001800010e7983 */ /* 0x001ea20000100a00 */
        /* <DEDUP_REMOVED lines=13> */
[----:B------:R-:W3:Y:S01]  /*5d850*/  LDL.LU.64 R24, [R1+0x1d00] ;  /* 0x001d000001187983 */ /* 0x000ee20000300a00 */
        /* <DEDUP_REMOVED lines=51> */
[----:B------:R-:W3:Y:S01]  /*5db90*/  LDL.LU.64 R4, [R1+0x1c60] ;  /* 0x001c600001047983 */ /* 0x000ee20000300a00 */
[C---:B--2---:R-:W-:Y:S08]  /*5dba0*/  HMMA.16816.F32 R8, R16.reuse, R26, R8 ;  /* 0x0000001a1008723c */ /* 0x044ff00000001808 */
[----:B---3--:R-:W-:Y:S11]  /*5dbb0*/  HMMA.16816.F32 R4, R16, R22, R4 ;  /* 0x000000161004723c */ /* 0x008ff60000001804 */
[----:B------:R-:W-:Y:S11]  /*5dbc0*/  @!UPT UIADD3 URZ, URZ, URZ, URZ ;  /* 0x0000003f3f3ff290 */ /* 0x000ff6000fffe03f */
[----:B------:R-:W-:Y:S01]  /*5dbd0*/  @!UPT UIADD3 URZ, URZ, URZ, URZ ;  /* 0x0000003f3f3ff290 */ /* 0x000fe2000fffe03f */
[----:B------:R-:W-:Y:S01]  /*5dbe0*/  STL.64 [R1+0x530], R4 ;  /* 0x0005300401007387 */ /* 0x000fe20000100a00 */
[----:B------:R0:W-:Y:S03]  /*5dbf0*/  STL.64 [R1+0x538], R6 ;  /* 0x0005380601007387 */ /* 0x0001e60000100a00 */
[----:B0-----:R-:W2:Y:S01]  /*5dc00*/  LDL.LU.64 R6, [R1+0x1c58] ;  /* 0x001c580001067983 */ /* 0x001ea20000300a00 */
[----:B------:R-:W2:Y:S02]  /*5dc10*/  LDL.LU.64 R4, [R1+0x1c50] ;  /* 0x001c500001047983 */ /* 0x000ea40000300a00 */
[----:B------:R-:W-:Y:S02]  /*5dc20*/  STL.64 [R1+0x1c30], R26 ;  /* 0x001c301a01007387 */ /* 0x000fe40000100a00 */
[----:B------:R-:W-:Y:S01]  /*5dc30*/  STL.64 [R1+0x1c28], R24 ;  /* 0x001c281801007387 */ /* 0x000fe20000100a00 */
[----:B------:R-:W-:Y:S01]  /*5dc40*/  STL.64 [R1+0x500], R8 ;  /* 0x0005000801007387 */ /* 0x000fe20000100a00 */
[----:B------:R-:W-:Y:S02]  /*5dc50*/  STL.64 [R1+0x508], R10 ;  /* 0x0005080a01007387 */ /* 0x000fe40000100a00 */
[----:B------:R-:W3:Y:S02]  /*5dc60*/  LDL R19, [R1+0x11d4] ;  /* 0x0011d40001137983 */ /* 0x000ee40000100800 */
[----:B------:R-:W0:Y:S01]  /*5dc70*/  LDSM.16.M88.4 R8, [R20+0x6e080] ;  /* 0x06e080001408783b */ /* 0x000e220000000200 */
[----:B---3--:R1:W-:Y:S04]  /*5dc80*/  STL [R1+0x1ba4], R19 ;  /* 0x001ba41301007387 */ /* 0x0083e80000100800 */
[----:B-1----:R-:W3:Y:S04]  /*5dc90*/  LDL.LU.64 R18, [R1+0x8] ;  /* 0x0000080001127983 */ /* 0x002ee80000300a00 */
[----:B---3--:R1:W-:Y:S01]  /*5dca0*/  STL.64 [R1+0x1c48], R18 ;  /* 0x001c481201007387 */ /* 0x0083e20000100a00 */
[----:B------:R-:W2:Y:S02]  /*5dcb0*/  LDL.LU R16, [R1+0x2a0] ;  /* 0x0002a00001107983 */ /* 0x000ea40000300800 */
[----:B------:R-:W2:Y:S01]  /*5dcc0*/  LDL.LU R17, [R1+0x2a4] ;  /* 0x0002a40001117983 */ /* 0x000ea20000300800 */
[----:B-1----:R-:W2:Y:S01]  /*5dcd0*/  LDL.LU R18, [R1+0x2a8] ;  /* 0x0002a80001127983 */ /* 0x002ea20000300800 */
[----:B------:R-:W2:Y:S02]  /*5dce0*/  LDL.LU R19, [R1+0x2ac] ;  /* 0x0002ac0001137983 */ /* 0x000ea40000300800 */
[----:B------:R-:W-:Y:S01]  /*5dcf0*/  STL.64 [R1+0x1c40], R22 ;  /* 0x001c401601007387 */ /* 0x000fe20000100a00 */
[----:B0-----:R-:W-:Y:S01]  /*5dd00*/  MOV R0, R8 ;  /* 0x0000000800007202 */ /* 0x001fe20000000f00 */
[----:B------:R0:W-:Y:S01]  /*5dd10*/  STL [R1+0x1c38], R20 ;  /* 0x001c381401007387 */ /* 0x0001e20000100800 */
[----:B------:R-:W-:-:S02]  /*5dd20*/  IMAD.MOV.U32 R2, RZ, RZ, R9 ;  /* 0x000000ffff027224 */ /* 0x000fc400078e0009 */
[----:B------:R-:W3:Y:S01]  /*5dd30*/  LDL.LU R8, [R1+0x90] ;  /* 0x0000900001087983 */ /* 0x000ee20000300800 */
[----:B------:R-:W-:Y:S01]  /*5dd40*/  MOV R3, R10 ;  /* 0x0000000a00037202 */ /* 0x000fe20000000f00 */
[----:B------:R-:W3:Y:S01]  /*5dd50*/  LDL.LU R9, [R1+0x94] ;  /* 0x0000940001097983 */ /* 0x000ee20000300800 */
[----:B------:R-:W-:Y:S02]  /*5dd60*/  IMAD.MOV.U32 R29, RZ, RZ, R11 ;  /* 0x000000ffff1d7224 */ /* 0x000fe400078e000b */
[----:B------:R-:W3:Y:S02]  /*5dd70*/  LDL.LU R10, [R1+0x98] ;  /* 0x00009800010a7983 */ /* 0x000ee40000300800 */
[----:B------:R-:W3:Y:S01]  /*5dd80*/  LDL.LU R11, [R1+0x9c] ;  /* 0x00009c00010b7983 */ /* 0x000ee20000300800 */
        /* <DEDUP_REMOVED lines=8> */
[----:B------:R0:W-:Y:S01]  /*5de10*/  STL [R1+0x1b9c], R0 ;  /* 0x001b9c0001007387 */ /* 0x0001e20000100800 */
[----:B------:R1:W-:Y:S02]  /*5de20*/  STL [R1+0x1b98], R2 ;  /* 0x001b980201007387 */ /* 0x0003e40000100800 */
[----:B------:R-:W-:Y:S02]  /*5de30*/  STL [R1+0x1b94], R3 ;  /* 0x001b940301007387 */ /* 0x000fe40000100800 */
[----:B------:R-:W-:Y:S02]  /*5de40*/  STL [R1+0x1b90], R29 ;  /* 0x001b901d01007387 */ /* 0x000fe40000100800 */
[----:B0-----:R-:W-:Y:S01]  /*5de50*/  IMAD.MOV.U32 R0, RZ, RZ, R15 ;  /* 0x000000ffff007224 */ /* 0x001fe200078e000f */
[----:B-1----:R-:W-:Y:S01]  /*5de60*/  MOV R2, R14 ;  /* 0x0000000e00027202 */ /* 0x002fe20000000f00 */
[C---:B--2---:R-:W-:Y:S11]  /*5de70*/  HMMA.16816.F32 R16, R4.reuse, R14, R16 ;  /* 0x0000000e0410723c */ /* 0x044ff60000001810 */
[----:B------:R-:W-:Y:S11]  /*5de80*/  @!UPT UIADD3 URZ, URZ, URZ, URZ ;  /* 0x0000003f3f3ff290 */ /* 0x000ff6000fffe03f */
[----:B------:R-:W-:Y:S01]  /*5de90*/  @!UPT UIADD3 URZ, URZ, URZ, URZ ;  /* 0x0000003f3f3ff290 */ /* 0x000fe2000fffe03f */
[----:B------:R-:W-:Y:S01]  /*5dea0*/  STL.64 [R1+0x4f0], R16 ;  /* 0x0004f01001007387 */ /* 0x000fe20000100a00 */
[----:B------:R0:W-:Y:S03]  /*5deb0*/  STL.64 [R1+0x4f8], R18 ;  /* 0x0004f81201007387 */ /* 0x0001e60000100a00 */
[----:B0-----:R-:W3:Y:S01]  /*5dec0*/  LDL.LU.64 R18, [R1+0x1c48] ;  /* 0x001c480001127983 */ /* 0x001ee20000300a00 */
        /* <DEDUP_REMOVED lines=25> */
[----:B0-----:R-:W3:Y:S01]  /*5e060*/  LDL.LU.64 R22, [R1+0x1c40] ;  /* 0x001c400001167983 */ /* 0x001ee20000300a00 */
        /* <DEDUP_REMOVED lines=8> */
[----:B---3--:R-:W-:Y:S02]  /*5e0f0*/  HMMA.16816.F32 R8, R4, R26, R8 ;  /* 0x0000001a0408723c */ /* 0x008fe40000001808 */
[----:B------:R-:W3:Y:S11]  /*5e100*/  LDL.LU R4, [R1+0xb0] ;  /* 0x0000b00001047983 */ /* 0x000ef60000300800 */
[----:B------:R-:W-:Y:S10]  /*5e110*/  @!UPT UIADD3 URZ, URZ, URZ, URZ ;  /* 0x0000003f3f3ff290 */ /* 0x000ff4000fffe03f */
[----:B------:R-:W-:Y:S01]  /*5e120*/  STL.64 [R1+0x4b0], R8 ;  /* 0x0004b00801007387 */ /* 0x000fe20000100a00 */
[----:B------:R-:W-:Y:S02]  /*5e130*/  STL.64 [R1+0x4b8], R10 ;  /* 0x0004b80a01007387 */ /* 0x000fe40000100a00 */
[----:B------:R-:W3:Y:S02]  /*5e140*/  LDL.LU R5, [R1+0xb4] ;  /* 0x0000b40001057983 */ /* 0x000ee40000300800 */
[----:B------:R-:W3:Y:S01]  /*5e150*/  LDL.LU R6, [R1+0xb8] ;  /* 0x0000b80001067983 */ /* 0x000ee20000300800 */
[----:B------:R-:W3:Y:S04]  /*5e160*/  LDL.LU R7, [R1+0xbc] ;  /* 0x0000bc0001077983 */ /* 0x000ee80000300800 */
[----:B--2---:R-:W0:Y:S04]  /*5e170*/  LDSM.16.M88.4 R8, [R20+0x6f080] ;  /* 0x06f080001408783b */ /* 0x004e280000000200 */
[----:B---3--:R-:W-:Y:S01]  /*5e180*/  STL.64 [R1+0x1bb0], R6 ;  /* 0x001bb00601007387 */ /* 0x008fe20000100a00 */
[----:B------:R1:W-:Y:S03]  /*5e190*/  STL.64 [R1+0x1ba8], R4 ;  /* 0x001ba80401007387 */ /* 0x0003e60000100a00 */
[----:B-1----:R-:W2:Y:S01]  /*5e1a0*/  LDL.LU R4, [R1+0x60] ;  /* 0x0000600001047983 */ /* 0x002ea20000300800 */
[----:B------:R-:W2:Y:S02]  /*5e1b0*/  LDL.LU R5, [R1+0x64] ;  /* 0x0000640001057983 */ /* 0x000ea40000300800 */
[----:B------:R-:W3:Y:S02]  /*5e1c0*/  LDL.LU R6, [R1+0x68] ;  /* 0x0000680001067983 */ /* 0x000ee40000300800 */
[----:B------:R-:W3:Y:S01]  /*5e1d0*/  LDL.LU R7, [R1+0x6c] ;  /* 0x00006c0001077983 */ /* 0x000ee20000300800 */
[----:B0-----:R-:W-:Y:S01]  /*5e1e0*/  MOV R29, R10 ;  /* 0x0000000a001d7202 */ /* 0x001fe20000000f00 */
[----:B------:R-:W-:Y:S01]  /*5e1f0*/  IMAD.MOV.U32 R3, RZ, RZ, R9 ;  /* 0x000000ffff037224 */ /* 0x000fe200078e0009 */
[----:B---3--:R0:W-:Y:S01]  /*5e200*/  STL.64 [R1+0x1bc0], R6 ;  /* 0x001bc00601007387 */ /* 0x0081e20000100a00 */
[----:B--2---:R-:W-:Y:S02]  /*5e210*/  STL.64 [R1+0x1bb8], R4 ;  /* 0x001bb80401007387 */ /* 0x004fe40000100a00 */
[----:B------:R1:W-:Y:S01]  /*5e220*/  STL [R1+0x4c], R11 ;  /* 0x00004c0b01007387 */ /* 0x0003e20000100800 */
[----:B0-----:R-:W-:Y:S01]  /*5e230*/  MOV R6, R2 ;  /* 0x0000000200067202 */ /* 0x001fe20000000f00 */
[----:B------:R-:W-:Y:S01]  /*5e240*/  MOV R2, R8 ;  /* 0x0000000800027202 */ /* 0x000fe20000000f00 */
[----:B-1----:R-:W2:Y:S01]  /*5e250*/  LDL.LU.64 R10, [R1+0x1c20] ;  /* 0x001c2000010a7983 */ /* 0x002ea20000300a00 */
[----:B------:R-:W2:Y:S02]  /*5e260*/  LDL.LU.64 R8, [R1+0x1c18] ;  /* 0x001c180001087983 */ /* 0x000ea40000300a00 */
[----:B------:R-:W-:Y:S01]  /*5e270*/  IMAD.MOV.U32 R7, RZ, RZ, R0 ;  /* 0x000000ffff077224 */ /* 0x000fe200078e0000 */
[----:B------:R-:W-:Y:S06]  /*5e280*/  STL [R1+0x1ba0], R2 ;  /* 0x001ba00201007387 */ /* 0x000fec0000100800 */
        /* <DEDUP_REMOVED lines=35> */
[----:B----4-:R-:W-:Y:S02]  /*5e4c0*/  IMAD.MOV.U32 R11, RZ, RZ, R28 ;  /* 0x000000ffff0b7224 */ /* 0x010fe400078e001c */
[----:B------:R-:W4:Y:S01]  /*5e4d0*/  LDL.LU R28, [R1+0x1bd0] ;  /* 0x001bd000011c7983 */ /* 0x000f220000300800 */
[C---:B---3--:R-:W-:Y:S03]  /*5e4e0*/  HMMA.16816.F32 R4, R12.reuse, R6, R16 ;  /* 0x000000060c04723c */ /* 0x048fe60000001810 */
[----:B------:R-:W3:Y:S11]  /*5e4f0*/  LDL.LU.64 R18, [R1+0x1bc8] ;  /* 0x001bc80001127983 */ /* 0x000ef60000300a00 */
[----:B------:R-:W-:Y:S09]  /*5e500*/  @!UPT UIADD3 URZ, URZ, URZ, URZ ;  /* 0x0000003f3f3ff290 */ /* 0x000ff2000fffe03f */
[----:B------:R-:W-:Y:S01]  /*5e510*/  STL.64 [R1+0xd0], R4 ;  /* 0x0000d00401007387 */ /* 0x000fe20000100a00 */
[----:B------:R0:W-:Y:S03]  /*5e520*/  STL.64 [R1+0xd8], R6 ;  /* 0x0000d80601007387 */ /* 0x0001e60000100a00 */
[----:B0-----:R-:W2:Y:S01]  /*5e530*/  LDL.LU.64 R6, [R1+0x1bc0] ;  /* 0x001bc00001067983 */ /* 0x001ea20000300a00 */
[----:B------:R-:W2:Y:S01]  /*5e540*/  LDL.LU.64 R4, [R1+0x1bb8] ;  /* 0x001bb80001047983 */ /* 0x000ea20000300a00 */
[----:B---3--:R-:W-:Y:S01]  /*5e550*/  MOV R2, R18 ;  /* 0x0000001200027202 */ /* 0x008fe20000000f00 */
[----:B------:R-:W-:Y:S01]  /*5e560*/  IMAD.MOV.U32 R0, RZ, RZ, R19 ;  /* 0x000000ffff007224 */ /* 0x000fe200078e0013 */
[----:B--2---:R-:W-:Y:S01]  /*5e570*/  HMMA.16816.F32 R4, R12, R18, R4 ;  /* 0x000000120c04723c */ /* 0x004fe20000001804 */
[----:B----4-:R-:W0:Y:S11]  /*5e580*/  LDSM.16.M88.4 R16, [R28+0x60080] ;  /* 0x060080001c10783b */ /* 0x010e360000000200 */
[----:B------:R-:W-:Y:S11]  /*5e590*/  @!UPT UIADD3 URZ, URZ, URZ, URZ ;  /* 0x0000003f3f3ff290 */ /* 0x000ff6000fffe03f */
[----:B------:R-:W-:Y:S01]  /*5e5a0*/  STL.64 [R1+0xc0], R4 ;  /* 0x0000c00401007387 */ /* 0x000fe20000100a00 */
[----:B------:R1:W-:Y:S03]  /*5e5b0*/  STL.64 [R1+0xc8], R6 ;  /* 0x0000c80601007387 */ /* 0x0003e60000100a00 */
[----:B-1----:R-:W2:Y:S01]  /*5e5c0*/  LDL.LU.64 R6, [R1+0x1bb0] ;  /* 0x001bb00001067983 */ /* 0x002ea20000300a00 */
[----:B------:R-:W2:Y:S03]  /*5e5d0*/  LDL.LU.64 R4, [R1+0x1ba8] ;  /* 0x001ba80001047983 */ /* 0x000ea60000300a00 */
[----:B0-----:R-:W-:Y:S01]  /*5e5e0*/  STL.64 [R1+0x60], R16 ;  /* 0x0000601001007387 */ /* 0x001fe20000100a00 */
[----:B------:R-:W-:Y:S02]  /*5e5f0*/  IMAD.MOV.U32 R21, RZ, RZ, R19 ;  /* 0x000000ffff157224 */ /* 0x000fe400078e0013 */
[----:B------:R-:W3:Y:S01]  /*5e600*/  LDL.LU R19, [R1+0x1ba4] ;  /* 0x001ba40001137983 */ /* 0x000ee20000300800 */
[----:B------:R-:W-:-:S05]  /*5e610*/  MOV R20, R18 ;  /* 0x0000001200147202 */ /* 0x000fca0000000f00 */
[----:B------:R-:W-:Y:S01]  /*5e620*/  STL [R1+0x1ad4], R20 ;  /* 0x001ad41401007387 */ /* 0x000fe20000100800 */
[----:B------:R-:W-:Y:S01]  /*5e630*/  STL [R1+0x1ad0], R21 ;  /* 0x001ad01501007387 */ /* 0x000fe20000100800 */
[C---:B------:R-:W-:Y:S08]  /*5e640*/  HMMA.16816.F32 R8, R12.reuse, R26, R8 ;  /* 0x0000001a0c08723c */ /* 0x040ff00000001808 */
[----:B--2---:R-:W-:Y:S01]  /*5e650*/  HMMA.16816.F32 R4, R12, R22, R4 ;  /* 0x000000160c04723c */ /* 0x004fe20000001804 */
[----:B---3--:R-:W-:Y:S11]  /*5e660*/  LDSM.16.M88.4 R12, [R19+0x50080] ;  /* 0x05008000130c783b */ /* 0x008ff60000000200 */
[----:B------:R-:W-:Y:S11]  /*5e670*/  @!UPT UIADD3 URZ, URZ, URZ, URZ ;  /* 0x0000003f3f3ff290 */ /* 0x000ff6000fffe03f */
[----:B------:R-:W-:Y:S01]  /*5e680*/  STL.64 [R1+0xb0], R4 ;  /* 0x0000b00401007387 */ /* 0x000fe20000100a00 */
[----:B------:R-:W-:Y:S02]  /*5e690*/  STL.64 [R1+0xb8], R6 ;  /* 0x0000b80601007387 */ /* 0x000fe40000100a00 */
[----:B------:R-:W0:Y:S02]  /*5e6a0*/  LDSM.16.M88.4 R4, [R19+0x40080] ;  /* 0x040080001304783b */ /* 0x000e240000000200 */
[----:B0-----:R-:W-:Y:S02]  /*5e6b0*/  STL [R1+0x1684], R6 ;  /* 0x0016840601007387 */ /* 0x001fe40000100800 */
[----:B------:R-:W-:Y:S02]  /*5e6c0*/  STL [R1+0x1680], R7 ;  /* 0x0016800701007387 */ /* 0x000fe40000100800 */
[----:B------:R0:W-:Y:S02]  /*5e6d0*/  STL.64 [R1+0x1b48], R26 ;  /* 0x001b481a01007387 */ /* 0x0001e40000100a00 */
[----:B------:R-:W-:Y:S01]  /*5e6e0*/  STL.64 [R1+0x1b40], R24 ;  /* 0x001b401801007387 */ /* 0x000fe20000100a00 */
[----:B------:R-:W-:Y:S01]  /*5e6f0*/  STL.64 [R1+0x80], R8 ;  /* 0x0000800801007387 */ /* 0x000fe20000100a00 */
[----:B------:R-:W-:Y:S02]  /*5e700*/  STL.64 [R1+0x88], R10 ;  /* 0x0000880a01007387 */ /* 0x000fe40000100a00 */
[----:B------:R-:W1:Y:S02]  /*5e710*/  LDSM.16.M88.4 R8, [R19+0x48080] ;  /* 0x048080001308783b */ /* 0x000e640000000200 */
[----:B------:R-:W2:Y:S04]  /*5e720*/  LDSM.16.M88.4 R16, [R19+0x58080] ;  /* 0x058080001310783b */ /* 0x000ea80000000200 */
[----:B0-----:R-:W3:Y:S04]  /*5e730*/  LDL.LU.64 R26, [R1+0x18] ;  /* 0x00001800011a7983 */ /* 0x001ee80000300a00 */
[----:B---3--:R-:W-:Y:S01]  /*5e740*/  STL.64 [R1+0x1b78], R26 ;  /* 0x001b781a01007387 */ /* 0x008fe20000100a00 */
[----:B-1----:R-:W-:Y:S02]  /*5e750*/  STL [R1+0x18cc], R10 ;  /* 0x0018cc0a01007387 */ /* 0x002fe40000100800 */
[----:B------:R-:W-:Y:S02]  /*5e760*/  STL [R1+0x18c8], R11 ;  /* 0x0018c80b01007387 */ /* 0x000fe40000100800 */
[----:B------:R0:W-:Y:S01]  /*5e770*/  STL.64 [R1+0x1ac0], R14 ;  /* 0x001ac00e01007387 */ /* 0x0001e20000100a00 */
[----:B------:R1:W-:Y:S04]  /*5e780*/  STL.64 [R1+0x1ab8], R12 ;  /* 0x001ab80c01007387 */ /* 0x0003e80000100a00 */
[----:B------:R-:W3:Y:S01]  /*5e790*/  LDSM.16.M88.4 R24, [R28+0x61080] ;  /* 0x061080001c18783b */ /* 0x000ee20000000200 */
[----:B0-----:R-:W-:-:S03]  /*5e7a0*/  MOV R14, R2 ;  /* 0x00000002000e7202 */ /* 0x001fc60000000f00 */
[----:B------:R-:W4:Y:S01]  /*5e7b0*/  LDL.LU R2, [R1+0x1ba0] ;  /* 0x001ba00001027983 */ /* 0x000f220000300800 */
[----:B------:R-:W-:Y:S02]  /*5e7c0*/  IMAD.MOV.U32 R15, RZ, RZ, R0 ;  /* 0x000000ffff0f7224 */ /* 0x000fe400078e0000 */
[----:B------:R-:W3:Y:S03]  /*5e7d0*/  LDL.LU R0, [R1+0x1b9c] ;  /* 0x001b9c0001007983 */ /* 0x000ee60000300800 */
[----:B------:R0:W-:Y:S01]  /*5e7e0*/  STL.64 [R1+0x1b60], R14 ;  /* 0x001b600e01007387 */ /* 0x0001e20000100a00 */
[----:B-1----:R-:W3:Y:S02]  /*5e7f0*/  LDL.LU R12, [R1+0x1f0] ;  /* 0x0001f000010c7983 */ /* 0x002ee40000300800 */
[----:B------:R-:W3:Y:S01]  /*5e800*/  LDL.LU R13, [R1+0x1f4] ;  /* 0x0001f400010d7983 */ /* 0x000ee20000300800 */
[----:B0-----:R-:W3:Y:S01]  /*5e810*/  LDL.LU R14, [R1+0x1f8] ;  /* 0x0001f800010e7983 */ /* 0x001ee20000300800 */
[----:B------:R-:W3:Y:S02]  /*5e820*/  LDL.LU R15, [R1+0x1fc] ;  /* 0x0001fc00010f7983 */ /* 0x000ee40000300800 */
[----:B--2---:R0:W-:Y:S02]  /*5e830*/  STL [R1+0x16d4], R18 ;  /* 0x0016d41201007387 */ /* 0x0041e40000100800 */
[----:B------:R-:W-:Y:S01]  /*5e840*/  STL [R1+0x16d0], R19 ;  /* 0x0016d01301007387 */ /* 0x000fe20000100800 */
[----:B------:R1:W-:Y:S01]  /*5e850*/  STL.64 [R1+0x1ad8], R16 ;  /* 0x001ad81001007387 */ /* 0x0003e20000100a00 */
[----:B0-----:R-:W-:Y:S01]  /*5e860*/  MOV R18, R29 ;  /* 0x0000001d00127202 */ /* 0x001fe20000000f00 */
[----:B-1----:R-:W-:Y:S01]  /*5e870*/  IMAD.MOV.U32 R17, RZ, RZ, R3 ;  /* 0x000000ffff117224 */ /* 0x002fe200078e0003 */
[----:B----4-:R-:W-:-:S02]  /*5e880*/  MOV R16, R2 ;  /* 0x0000000200107202 */ /* 0x010fc40000000f00 */
[----:B------:R-:W2:Y:S01]  /*5e890*/  LDL.LU R2, [R1+0x1b98] ;  /* 0x001b980001027983 */ /* 0x000ea20000300800 */
[----:B------:R-:W4:Y:S02]  /*5e8a0*/  LDL.LU R3, [R1+0x1b94] ;  /* 0x001b940001037983 */ /* 0x000f240000300800 */
[----:B------:R-:W2:Y:S02]  /*5e8b0*/  LDL.LU R29, [R1+0x1b90] ;  /* 0x001b9000011d7983 */ /* 0x000ea40000300800 */
[----:B------:R-:W2:Y:S02]  /*5e8c0*/  LDL.LU R19, [R1+0x4c] ;  /* 0x00004c0001137983 */ /* 0x000ea40000300800 */
[----:B---3--:R-:W-:Y:S01]  /*5e8d0*/  IMAD.MOV.U32 R7, RZ, RZ, R26 ;  /* 0x000000ffff077224 */ /* 0x008fe200078e001a */
[----:B------:R-:W-:Y:S01]  /*5e8e0*/  MOV R6, R27 ;  /* 0x0000001b00067202 */ /* 0x000fe20000000f00 */
[----:B--2---:R-:W-:Y:S01]  /*5e8f0*/  STL.64 [R1+0x1b30], R18 ;  /* 0x001b301201007387 */ /* 0x004fe20000100a00 */
[----:B------:R0:W-:Y:S02]  /*5e900*/  STL.64 [R1+0x1b28], R16 ;  /* 0x001b281001007387 */ /* 0x0001e40000100a00 */
[----:B0-----:R-:W-:Y:S01]  /*5e910*/  IMAD.MOV.U32 R16, RZ, RZ, R0 ;  /* 0x000000ffff107224 */ /* 0x001fe200078e0000 */
[----:B------:R-:W-:Y:S01]  /*5e920*/  MOV R17, R2 ;  /* 0x0000000200117202 */ /* 0x000fe20000000f00 */
[----:B------:R-:W2:Y:S01]  /*5e930*/  LDL.LU R0, [R1+0x1b8c] ;  /* 0x001b8c0001007983 */ /* 0x000ea20000300800 */
[----:B------:R-:W3:Y:S02]  /*5e940*/  LDL.LU R2, [R1+0x1b88] ;  /* 0x001b880001027983 */ /* 0x000ee40000300800 */
[----:B----4-:R-:W-:Y:S01]  /*5e950*/  IMAD.MOV.U32 R18, RZ, RZ, R3 ;  /* 0x000000ffff127224 */ /* 0x010fe200078e0003 */
[----:B------:R-:W-:Y:S01]  /*5e960*/  MOV R19, R29 ;  /* 0x0000001d00137202 */ /* 0x000fe20000000f00 */
[----:B------:R-:W4:Y:S01]  /*5e970*/  LDL.LU R3, [R1+0x1b84] ;  /* 0x001b840001037983 */ /* 0x000f220000300800 */
[----:B------:R-:W2:Y:S02]  /*5e980*/  LDL.LU R29, [R1+0x1b80] ;  /* 0x001b8000011d7983 */ /* 0x000ea40000300800 */
[----:B------:R-:W2:Y:S02]  /*5e990*/  LDL.LU.64 R26, [R1+0x1b78] ;  /* 0x001b7800011a7983 */ /* 0x000ea40000300a00 */
[----:B------:R-:W-:Y:S01]  /*5e9a0*/  IMAD.MOV.U32 R20, RZ, RZ, R24 ;  /* 0x000000ffff147224 */ /* 0x000fe200078e0018 */
[----:B------:R-:W-:Y:S01]  /*5e9b0*/  MOV R21, R25 ;  /* 0x0000001900157202 */ /* 0x000fe20000000f00 */
[----:B------:R-:W-:Y:S04]  /*5e9c0*/  STL.64 [R1+0x1b58], R22 ;  /* 0x001b581601007387 */ /* 0x000fe80000100a00 */
[----:B------:R-:W-:Y:S01]  /*5e9d0*/  STL.64 [R1+0x1b50], R20 ;  /* 0x001b501401007387 */ /* 0x000fe20000100a00 */
[----:B------:R-:W-:Y:S02]  /*5e9e0*/  STL.64 [R1+0x1ae8], R6 ;  /* 0x001ae80601007387 */ /* 0x000fe40000100a00 */
[----:B------:R2:W-:Y:S02]  /*5e9f0*/  STL.64 [R1+0x1ae0], R4 ;  /* 0x001ae00401007387 */ /* 0x0005e40000100a00 */
[----:B--2---:R-:W-:Y:S01]  /*5ea00*/  HMMA.16816.F32 R4, R16, R26, R12 ;  /* 0x0000001a1004723c */ /* 0x004fe2000000180c */
[----:B------:R-:W-:Y:S01]  /*5ea10*/  IMAD.MOV.U32 R11, RZ, RZ, R26 ;  /* 0x000000ffff0b7224 */ /* 0x000fe200078e001a */
[----:B------:R-:W-:Y:S01]  /*5ea20*/  MOV R10, R27 ;  /* 0x0000001b000a7202 */ /* 0x000fe20000000f00 */
[----:B------:R-:W0:Y:S11]  /*5ea30*/  LDSM.16.M88.4 R12, [R28+0x62080] ;  /* 0x062080001c0c783b */ /* 0x000e360000000200 */
[----:B------:R-:W-:Y:S09]  /*5ea40*/  @!UPT UIADD3 URZ, URZ, URZ, URZ ;  /* 0x0000003f3f3ff290 */ /* 0x000ff2000fffe03f */
[----:B------:R1:W-:Y:S01]  /*5ea50*/  STL.64 [R1+0x70], R4 ;  /* 0x0000700401007387 */ /* 0x0003e20000100a00 */
[----:B------:R2:W-:Y:S03]  /*5ea60*/  STL.64 [R1+0x78], R6 ;  /* 0x0000780601007387 */ /* 0x0005e60000100a00 */
[----:B-1----:R-:W3:Y:S01]  /*5ea70*/  LDL.LU R4, [R1+0x1c0] ;  /* 0x0001c00001047983 */ /* 0x002ee20000300800 */
[----:B------:R-:W3:Y:S02]  /*5ea80*/  LDL.LU R5, [R1+0x1c4] ;  /* 0x0001c40001057983 */ /* 0x000ee40000300800 */
[----:B--2---:R-:W-:Y:S01]  /*5ea90*/  IMAD.MOV.U32 R6, RZ, RZ, R29 ;  /* 0x000000ffff067224 */ /* 0x004fe200078e001d */
[----:B----4-:R-:W-:Y:S01]  /*5eaa0*/  MOV R7, R3 ;  /* 0x0000000300077202 */ /* 0x010fe20000000f00 */
[----:B------:R-:W2:Y:S01]  /*5eab0*/  LDL.LU R29, [R1+0x1b74] ;  /* 0x001b7400011d7983 */ /* 0x000ea20000300800 */
[----:B------:R-:W4:Y:S02]  /*5eac0*/  LDL.LU R3, [R1+0x1b70] ;  /* 0x001b700001037983 */ /* 0x000f240000300800 */
        /* <DEDUP_REMOVED lines=8> */
[----:B------:R-:W-:Y:S01]  /*5eb50*/  STL.64 [R1+0x1af8], R6 ;  /* 0x001af80601007387 */ /* 0x000fe20000100a00 */
[----:B---3--:R1:W-:Y:S04]  /*5eb60*/  STL.64 [R1+0x1af0], R4 ;  /* 0x001af00401007387 */ /* 0x0083e80000100a00 */
[----:B-1----:R-:W3:Y:S01]  /*5eb70*/  LDL.LU R4, [R1+0x220] ;  /* 0x0002200001047983 */ /* 0x002ee20000300800 */
[----:B------:R-:W3:Y:S02]  /*5eb80*/  LDL.LU R5, [R1+0x224] ;  /* 0x0002240001057983 */ /* 0x000ee40000300800 */
[----:B----4-:R-:W-:Y:S01]  /*5eb90*/  IMAD.MOV.U32 R6, RZ, RZ, R3 ;  /* 0x000000ffff067224 */ /* 0x010fe200078e0003 */
[----:B--2---:R-:W-:Y:S01]  /*5eba0*/  MOV R7, R29 ;  /* 0x0000001d00077202 */ /* 0x004fe20000000f00 */
[----:B------:R-:W2:Y:S01]  /*5ebb0*/  LDL.LU R3, [R1+0x1b6c] ;  /* 0x001b6c0001037983 */ /* 0x000ea20000300800 */
[----:B------:R-:W4:Y:S03]  /*5ebc0*/  LDL.LU R29, [R1+0x1b68] ;  /* 0x001b6800011d7983 */ /* 0x000f260000300800 */
[----:B------:R-:W-:Y:S04]  /*5ebd0*/  STL.64 [R1+0x1b08], R6 ;  /* 0x001b080601007387 */ /* 0x000fe80000100a00 */
[----:B---3--:R1:W-:Y:S04]  /*5ebe0*/  STL.64 [R1+0x1b00], R4 ;  /* 0x001b000401007387 */ /* 0x0083e80000100a00 */
[----:B-1----:R-:W3:Y:S01]  /*5ebf0*/  LDL.LU R4, [R1+0x230] ;  /* 0x0002300001047983 */ /* 0x002ee20000300800 */
[----:B------:R-:W3:Y:S02]  /*5ec00*/  LDL.LU R5, [R1+0x234] ;  /* 0x0002340001057983 */ /* 0x000ee40000300800 */
[----:B------:R-:W2:Y:S02]  /*5ec10*/  LDL.LU R6, [R1+0x238] ;  /* 0x0002380001067983 */ /* 0x000ea40000300800 */
[----:B------:R-:W2:Y:S02]  /*5ec20*/  LDL.LU R7, [R1+0x23c] ;  /* 0x00023c0001077983 */ /* 0x000ea40000300800 */
[----:B--2---:R1:W-:Y:S01]  /*5ec30*/  STL.64 [R1+0x1b18], R6 ;  /* 0x001b180601007387 */ /* 0x0043e20000100a00 */
[----:B---3--:R2:W-:Y:S02]  /*5ec40*/  STL.64 [R1+0x1b10], R4 ;  /* 0x001b100401007387 */ /* 0x0085e40000100a00 */
[----:B-1----:R-:W-:Y:S01]  /*5ec50*/  IMAD.MOV.U32 R6, RZ, RZ, R11 ;  /* 0x000000ffff067224 */ /* 0x002fe200078e000b */
[----:B------:R-:W-:-:S05]  /*5ec60*/  MOV R7, R10 ;  /* 0x0000000a00077202 */ /* 0x000fca0000000f00 */
[----:B------:R1:W-:Y:S01]  /*5ec70*/  STL.64 [R1+0x1b38], R6 ;  /* 0x001b380601007387 */ /* 0x0003e20000100a00 */
[----:B--2---:R-:W2:Y:S02]  /*5ec80*/  LDL.LU R4, [R1+0x1e0] ;  /* 0x0001e00001047983 */ /* 0x004ea40000300800 */
[----:B------:R-:W2:Y:S02]  /*5ec90*/  LDL.LU R5, [R1+0x1e4] ;  /* 0x0001e40001057983 */ /* 0x000ea40000300800 */
[----:B0-----:R-:W-:Y:S01]  /*5eca0*/  IMAD.MOV.U32 R11, RZ, RZ, R14 ;  /* 0x000000ffff0b7224 */ /* 0x001fe200078e000e */
[----:B------:R-:W-:Y:S01]  /*5ecb0*/  MOV R10, R15 ;  /* 0x0000000f000a7202 */ /* 0x000fe20000000f00 */
[----:B-1----:R-:W2:Y:S01]  /*5ecc0*/  LDL.LU R6, [R1+0x1e8] ;  /* 0x0001e80001067983 */ /* 0x002ea20000300800 */
[----:B------:R-:W2:Y:S02]  /*5ecd0*/  LDL.LU R7, [R1+0x1ec] ;  /* 0x0001ec0001077983 */ /* 0x000ea40000300800 */
[----:B------:R-:W-:Y:S02]  /*5ece0*/  STL.64 [R1+0x20], R12 ;  /* 0x0000200c01007387 */ /* 0x000fe40000100a00 */
[----:B------:R-:W3:Y:S01]  /*5ecf0*/  LDL.LU.64 R14, [R1+0x1b60] ;  /* 0x001b6000010e7983 */ /* 0x000ee20000300a00 */
[----:B------:R-:W-:Y:S01]  /*5ed00*/  STL [R1+0x1a64], R10 ;  /* 0x001a640a01007387 */ /* 0x000fe20000100800 */
[----:B------:R-:W-:Y:S02]  /*5ed10*/  STL [R1+0x1a60], R11 ;  /* 0x001a600b01007387 */ /* 0x000fe40000100800 */
[----:B------:R0:W-:Y:S02]  /*5ed20*/  STL.64 [R1+0x1b20], R8 ;  /* 0x001b200801007387 */ /* 0x0001e40000100a00 */
[----:B0-----:R-:W2:Y:S01]  /*5ed30*/  LDL.LU R8, [R1+0x1d0] ;  /* 0x0001d00001087983 */ /* 0x001ea20000300800 */
        /* <DEDUP_REMOVED lines=8> */
[----:B------:R-:W-:Y:S01]  /*5edc0*/  MOV R11, R3 ;  /* 0x00000003000b7202 */ /* 0x000fe20000000f00 */
[C---:B---3--:R-:W-:Y:S11]  /*5edd0*/  HMMA.16816.F32 R24, R16.reuse, R22, R24 ;  /* 0x000000161018723c */ /* 0x048ff60000001818 */
[----:B------:R-:W-:Y:S11]  /*5ede0*/  @!UPT UIADD3 URZ, URZ, URZ, URZ ;  /* 0x0000003f3f3ff290 */ /* 0x000ff6000fffe03f */
[----:B------:R-:W-:Y:S01]  /*5edf0*/  @!UPT UIADD3 URZ, URZ, URZ, URZ ;  /* 0x0000003f3f3ff290 */ /* 0x000fe2000fffe03f */
[----:B------:R-:W-:Y:S01]  /*5ee00*/  STL.64 [R1+0x520], R24 ;  /* 0x0005201801007387 */ /* 0x000fe20000100a00 */
[----:B------:R0:W-:Y:S02]  /*5ee10*/  STL [R1+0x528], R26 ;  /* 0x0005281a01007387 */ /* 0x0001e40000100800 */
[----:B------:R-:W-:Y:S02]  /*5ee20*/  IMAD.MOV.U32 R3, RZ, RZ, R27 ;  /* 0x000000ffff037224 */ /* 0x000fe400078e001b */
[----:B0-----:R-:W2:Y:S01]  /*5ee30*/  LDL.LU.64 R26, [R1+0x1b48] ;  /* 0x001b4800011a7983 */ /* 0x001ea20000300a00 */
[----:B------:R-:W3:Y:S02]  /*5ee40*/  LDL.LU.64 R24, [R1+0x1b40] ;  /* 0x001b400001187983 */ /* 0x000ee40000300a00 */
[----:B------:R-:W-:Y:S01]  /*5ee50*/  STL [R1+0x18d0], R3 ;  /* 0x0018d00301007387 */ /* 0x000fe20000100800 */
[----:B--2---:R-:W-:Y:S01]  /*5ee60*/  HMMA.16816.F32 R16, R16, R26, R4 ;  /* 0x0000001a1010723c */ /* 0x004fe20000001804 */
[----:B------:R-:W2:Y:S11]  /*5ee70*/  LDL.LU.64 R6, [R1+0x1b38] ;  /* 0x001b380001067983 */ /* 0x000eb60000300a00 */
[----:B------:R-:W-:Y:S11]  /*5ee80*/  @!UPT UIADD3 URZ, URZ, URZ, URZ ;  /* 0x0000003f3f3ff290 */ /* 0x000ff6000fffe03f */
[----:B------:R-:W-:Y:S01]  /*5ee90*/  STL.64 [R1+0x5c0], R16 ;  /* 0x0005c01001007387 */ /* 0x000fe20000100a00 */
[----:B------:R0:W-:Y:S03]  /*5eea0*/  STL.64 [R1+0x5c8], R18 ;  /* 0x0005c81201007387 */ /* 0x0001e60000100a00 */
[----:B0-----:R-:W2:Y:S01]  /*5eeb0*/  LDL.LU.64 R18, [R1+0x1b30] ;  /* 0x001b300001127983 */ /* 0x001ea20000300a00 */
[----:B------:R-:W2:Y:S02]  /*5eec0*/  LDL.LU.64 R16, [R1+0x1b28] ;  /* 0x001b280001107983 */ /* 0x000ea40000300a00 */
[----:B----4-:R-:W-:-:S07]  /*5eed0*/  IMAD.MOV.U32 R10, RZ, RZ, R29 ;  /* 0x000000ffff0a7224 */ /* 0x010fce00078e001d */
[C---:B--2---:R-:W-:Y:S01]  /*5eee0*/  HMMA.16816.F32 R4, R16.reuse, R6, R8 ;  /* 0x000000061004723c */ /* 0x044fe20000001808 */
[----:B------:R-:W2:Y:S11]  /*5eef0*/  LDL.LU.64 R8, [R1+0x1b20] ;  /* 0x001b200001087983 */ /* 0x000eb60000300a00 */
[----:B------:R-:W-:Y:S11]  /*5ef00*/  @!UPT UIADD3 URZ, URZ, URZ, URZ ;  /* 0x0000003f3f3ff290 */ /* 0x000ff6000fffe03f */
[----:B------:R-:W-:Y:S01]  /*5ef10*/  STL.64 [R1+0x5b0], R4 ;  /* 0x0005b00401007387 */ /* 0x000fe20000100a00 */
[----:B------:R-:W-:Y:S02]  /*5ef20*/  STL.64 [R1+0x5b8], R6 ;  /* 0x0005b80601007387 */ /* 0x000fe40000100a00 */
[----:B------:R-:W0:Y:S04]  /*5ef30*/  LDSM.16.M88.4 R4, [R28+0x63080] ;  /* 0x063080001c04783b */ /* 0x000e280000000200 */
[----:B0-----:R-:W-:Y:S01]  /*5ef40*/  IMAD.MOV.U32 R11, RZ, RZ, R6 ;  /* 0x000000ffff0b7224 */ /* 0x001fe200078e0006 */
[----:B------:R0:W-:Y:S01]  /*5ef50*/  STL [R1+0x10], R4 ;  /* 0x0000100401007387 */ /* 0x0001e20000100800 */
[----:B------:R-:W-:Y:S02]  /*5ef60*/  MOV R3, R7 ;  /* 0x0000000700037202 */ /* 0x000fe40000000f00 */
[----:B------:R-:W-:Y:S01]  /*5ef70*/  MOV R10, R5 ;  /* 0x00000005000a7202 */ /* 0x000fe20000000f00 */
[----:B------:R-:W4:Y:S01]  /*5ef80*/  LDL.LU.64 R6, [R1+0x1b18] ;  /* 0x001b180001067983 */ /* 0x000f220000300a00 */
[----:B0-----:R-:W4:Y:S02]  /*5ef90*/  LDL.LU.64 R4, [R1+0x1b10] ;  /* 0x001b100001047983 */ /* 0x001f240000300a00 */
[C---:B----4-:R-:W-:Y:S02]  /*5efa0*/  HMMA.16816.F32 R12, R16.reuse, R14, R4 ;  /* 0x0000000e100c723c */ /* 0x050fe40000001804 */
[----:B------:R-:W4:Y:S01]  /*5efb0*/  LDL.LU.64 R6, [R1+0x1b08] ;  /* 0x001b080001067983 */ /* 0x000f220000300a00 */
[----:B------:R-:W4:Y:S11]  /*5efc0*/  LDL.LU.64 R4, [R1+0x1b00] ;  /* 0x001b000001047983 */ /* 0x000f360000300a00 */
[----:B------:R-:W-:Y:S09]  /*5efd0*/  @!UPT UIADD3 URZ, URZ, URZ, URZ ;  /* 0x0000003f3f3ff290 */ /* 0x000ff2000fffe03f */
[----:B------:R-:W-:Y:S01]  /*5efe0*/  STL.64 [R1+0x510], R12 ;  /* 0x0005100c01007387 */ /* 0x000fe20000100a00 */
[----:B------:R0:W-:Y:S02]  /*5eff0*/  STL.64 [R1+0x518], R14 ;  /* 0x0005180e01007387 */ /* 0x0001e40000100a00 */
[----:B0-----:R-:W-:Y:S01]  /*5f000*/  IMAD.MOV.U32 R14, RZ, RZ, R2 ;  /* 0x000000ffff0e7224 */ /* 0x001fe200078e0002 */
[----:B------:R-:W-:Y:S01]  /*5f010*/  MOV R15, R0 ;  /* 0x00000000000f7202 */ /* 0x000fe20000000f00 */
[----:B----4-:R-:W-:Y:S11]  /*5f020*/  HMMA.16816.F32 R4, R16, R22, R4 ;  /* 0x000000161004723c */ /* 0x010ff60000001804 */
[----:B------:R-:W-:Y:S11]  /*5f030*/  @!UPT UIADD3 URZ, URZ, URZ, URZ ;  /* 0x0000003f3f3ff290 */ /* 0x000ff6000fffe03f */
[----:B------:R-:W-:Y:S02]  /*5f040*/  @!UPT UIADD3 URZ, URZ, URZ, URZ ;  /* 0x0000003f3f3ff290 */ /* 0x000fe4000fffe03f */
[----:B------:R-:W-:Y:S01]  /*5f050*/  IMAD.MOV.U32 R2, RZ, RZ, R6 ;  /* 0x000000ffff027224 */ /* 0x000fe200078e0006 */
[----:B------:R-:W-:Y:S01]  /*5f060*/  MOV R0, R7 ;  /* 0x0000000700007202 */ /* 0x000fe20000000f00 */
[----:B------:R-:W-:Y:S01]  /*5f070*/  IMAD.MOV.U32 R29, RZ, RZ, R4 ;  /* 0x000000ffff1d7224 */ /* 0x000fe200078e0004 */
[----:B------:R-:W-:Y:S01]  /*5f080*/  MOV R28, R5 ;  /* 0x00000005001c7202 */ /* 0x000fe20000000f00 */
[----:B------:R-:W4:Y:S01]  /*5f090*/  LDL.LU.64 R6, [R1+0x1af8] ;  /* 0x001af80001067983 */ /* 0x000f220000300a00 */
[----:B------:R-:W4:Y:S02]  /*5f0a0*/  LDL.LU.64 R4, [R1+0x1af0] ;  /* 0x001af00001047983 */ /* 0x000f240000300a00 */
[----:B---3--:R-:W-:Y:S02]  /*5f0b0*/  IMAD.MOV.U32 R12, RZ, RZ, R25 ;  /* 0x000000ffff0c7224 */ /* 0x008fe400078e0019 */
[----:B------:R-:W0:Y:S01]  /*5f0c0*/  S2R R25, SR_TID.X ;  /* 0x0000000000197919 */ /* 0x000e220000002100 */
[----:B------:R-:W-:Y:S01]  /*5f0d0*/  MOV R13, R24 ;  /* 0x00000018000d7202 */ /* 0x000fe20000000f00 */
[----:B------:R1:W-:Y:S02]  /*5f0e0*/  STL [R1+0x16f4], R0 ;  /* 0x0016f40001007387 */ /* 0x0003e40000100800 */
[----:B------:R-:W-:Y:S01]  /*5f0f0*/  STL [R1+0x16f0], R2 ;  /* 0x0016f00201007387 */ /* 0x000fe20000100800 */
[----:B------:R-:W-:Y:S01]  /*5f100*/  STL [R1+0x16ec], R28 ;  /* 0x0016ec1c01007387 */ /* 0x000fe20000100800 */
[----:B------:R-:W-:Y:S01]  /*5f110*/  STL [R1+0x16e8], R29 ;  /* 0x0016e81d01007387 */ /* 0x000fe20000100800 */
[----:B0-----:R-:W-:-:S02]  /*5f120*/  LOP3.LUT R24, R25, 0x7, RZ, 0xc0, !PT ;  /* 0x0000000719187812 */ /* 0x001fc400078ec0ff */
[----:B------:R-:W-:-:S03]  /*5f130*/  SHF.L.U32 R23, R25, 0x8, RZ ;  /* 0x0000000819177819 */ /* 0x000fc600000006ff */
[----:B------:R-:W-:-:S05]  /*5f140*/  IMAD.SHL.U32 R24, R24, 0x10, RZ ;  /* 0x0000001018187824 */ /* 0x000fca00078e00ff */
[----:B-1----:R-:W-:-:S04]  /*5f150*/  LOP3.LUT R0, R24, 0xf00, R23, 0xf8, !PT ;  /* 0x00000f0018007812 */ /* 0x002fc800078ef817 */
[----:B------:R-:W-:Y:S02]  /*5f160*/  LOP3.LUT R0, R0, 0x10, R25, 0x78, !PT ;  /* 0x0000001000007812 */ /* 0x000fe400078e7819 */
[----:B----4-:R-:W-:Y:S01]  /*5f170*/  HMMA.16816.F32 R24, R16, R26, R4 ;  /* 0x0000001a1018723c */ /* 0x010fe20000001804 */
[----:B------:R-:W3:Y:S01]  /*5f180*/  LDL.LU.64 R6, [R1+0x1ae8] ;  /* 0x001ae80001067983 */ /* 0x000ee20000300a00 */
[----:B------:R-:W4:Y:S02]  /*5f190*/  LDL.LU.64 R4, [R1+0x1ae0] ;  /* 0x001ae00001047983 */ /* 0x000f240000300a00 */
[----:B------:R-:W2:Y:S01]  /*5f1a0*/  LDL.LU.64 R16, [R1+0x1ad8] ;  /* 0x001ad80001107983 */ /* 0x000ea20000300a00 */
[----:B------:R-:W-:Y:S11]  /*5f1b0*/  LOP3.LUT R0, R0, 0x40, RZ, 0x3c, !PT ;  /* 0x0000004000007812 */ /* 0x000ff600078e3cff */
[----:B------:R-:W-:Y:S07]  /*5f1c0*/  @!UPT UIADD3 URZ, URZ, URZ, URZ ;  /* 0x0000003f3f3ff290 */ /* 0x000fee000fffe03f */
[----:B------:R-:W-:Y:S01]  /*5f1d0*/  STL.64 [R1+0x480], R24 ;  /* 0x0004801801007387 */ /* 0x000fe20000100a00 */
[----:B------:R-:W-:Y:S01]  /*5f1e0*/  IMAD.MOV.U32 R18, RZ, RZ, R26 ;  /* 0x000000ffff127224 */ /* 0x000fe200078e001a */
[----:B------:R-:W-:Y:S02]  /*5f1f0*/  MOV R19, R27 ;  /* 0x0000001b00137202 */ /* 0x000fe40000000f00 */
[----:B------:R-:W0:Y:S04]  /*5f200*/  LDSM.16.M88.4 R24, [R0+0x64080] ;  /* 0x064080000018783b */ /* 0x000e280000000200 */
[----:B------:R-:W-:Y:S01]  /*5f210*/  STL [R1+0x171c], R19 ;  /* 0x00171c1301007387 */ /* 0x000fe20000100800 */
[----:B------:R-:W-:Y:S03]  /*5f220*/  STL [R1+0x1718], R18 ;  /* 0x0017181201007387 */ /* 0x000fe60000100800 */
[----:B--2---:R-:W-:Y:S01]  /*5f230*/  STL.64 [R1+0x1ab0], R16 ;  /* 0x001ab01001007387 */ /* 0x004fe20000100a00 */
[----:B0-----:R-:W-:Y:S02]  /*5f240*/  STL.64 [R1+0x19d8], R26 ;  /* 0x0019d81a01007387 */ /* 0x001fe40000100a00 */
[----:B------:R0:W-:Y:S02]  /*5f250*/  STL.64 [R1+0x19d0], R24 ;  /* 0x0019d01801007387 */ /* 0x0001e40000100a00 */
[----:B0-----:R-:W-:Y:S01]  /*5f260*/  IMAD.MOV.U32 R24, RZ, RZ, R20 ;  /* 0x000000ffff187224 */ /* 0x001fe200078e0014 */
[----:B------:R-:W-:Y:S01]  /*5f270*/  MOV R25, R21 ;  /* 0x0000001500197202 */ /* 0x000fe20000000f00 */
[----:B------:R-:W2:Y:S01]  /*5f280*/  LDL.LU R20, [R1+0x1ad4] ;  /* 0x001ad40001147983 */ /* 0x000ea20000300800 */
[----:B------:R-:W4:Y:S02]  /*5f290*/  LDL.LU R21, [R1+0x1ad0] ;  /* 0x001ad00001157983 */ /* 0x000f240000300800 */
[----:B---3--:R-:W-:Y:S01]  /*5f2a0*/  IMAD.MOV.U32 R26, RZ, RZ, R7 ;  /* 0x000000ffff1a7224 */ /* 0x008fe200078e0007 */
[----:B------:R-:W-:-:S05]  /*5f2b0*/  MOV R27, R6 ;  /* 0x00000006001b7202 */ /* 0x000fca0000000f00 */
[----:B------:R-:W-:Y:S01]  /*5f2c0*/  STL.64 [R1+0x1aa0], R26 ;  /* 0x001aa01a01007387 */ /* 0x000fe20000100a00 */
[----:B------:R0:W-:Y:S03]  /*5f2d0*/  STL.64 [R1+0x1a98], R24 ;  /* 0x001a981801007387 */ /* 0x0001e60000100a00 */
[----:B0-----:R-:W3:Y:S01]  /*5f2e0*/  LDL.LU R24, [R1+0x60] ;  /* 0x0000600001187983 */ /* 0x001ee20000300800 */
[----:B------:R-:W3:Y:S02]  /*5f2f0*/  LDL.LU R25, [R1+0x64] ;  /* 0x0000640001197983 */ /* 0x000ee40000300800 */
[----:B--2---:R-:W-:Y:S01]  /*5f300*/  IMAD.MOV.U32 R26, RZ, RZ, R20 ;  /* 0x000000ffff1a7224 */ /* 0x004fe200078e0014 */
[----:B----4-:R-:W-:Y:S01]  /*5f310*/  MOV R27, R21 ;  /* 0x00000015001b7202 */ /* 0x010fe20000000f00 */
[----:B------:R-:W2:Y:S01]  /*5f320*/  LDL.LU R20, [R1+0x1acc] ;  /* 0x001acc0001147983 */ /* 0x000ea20000300800 */
[----:B------:R-:W4:Y:S02]  /*5f330*/  LDL.LU R21, [R1+0x1ac8] ;  /* 0x001ac80001157983 */ /* 0x000f240000300800 */
[----:B------:R-:W4:Y:S03]  /*5f340*/  LDL.LU R16, [R1+0x640] ;  /* 0x0006400001107983 */ /* 0x000f260000300800 */
[----:B---3--:R-:W-:Y:S11]  /*5f350*/  HMMA.16816.F32 R12, R24, R4, R12 ;  /* 0x00000004180c723c */ /* 0x008ff6000000180c */
[----:B------:R-:W-:Y:S11]  /*5f360*/  @!UPT UIADD3 URZ, URZ, URZ, URZ ;  /* 0x0000003f3f3ff290 */ /* 0x000ff6000fffe03f */
[----:B------:R-:W-:Y:S01]  /*5f370*/  @!UPT UIADD3 URZ, URZ, URZ, URZ ;  /* 0x0000003f3f3ff290 */ /* 0x000fe2000fffe03f */
[----:B------:R0:W-:Y:S01]  /*5f380*/  STL.64 [R1+0x470], R12 ;  /* 0x0004700c01007387 */ /* 0x0001e20000100a00 */
[----:B------:R1:W-:Y:S02]  /*5f390*/  STL.64 [R1+0x478], R14 ;  /* 0x0004780e01007387 */ /* 0x0003e40000100a00 */
[----:B------:R-:W3:Y:S02]  /*5f3a0*/  LDL.LU R17, [R1+0x644] ;  /* 0x0006440001117983 */ /* 0x000ee40000300800 */
[----:B------:R-:W3:Y:S01]  /*5f3b0*/  LDL.LU R18, [R1+0x648] ;  /* 0x0006480001127983 */ /* 0x000ee20000300800 */
[----:B------:R-:W3:Y:S04]  /*5f3c0*/  LDL.LU R19, [R1+0x64c] ;  /* 0x00064c0001137983 */ /* 0x000ee80000300800 */
[----:B0-----:R-:W3:Y:S01]  /*5f3d0*/  LDL.LU R12, [R1+0x650] ;  /* 0x00065000010c7983 */ /* 0x001ee20000300800 */
[----:B------:R-:W3:Y:S02]  /*5f3e0*/  LDL.LU R13, [R1+0x654] ;  /* 0x00065400010d7983 */ /* 0x000ee40000300800 */
[----:B-1----:R-:W3:Y:S02]  /*5f3f0*/  LDL.LU R14, [R1+0x658] ;  /* 0x00065800010e7983 */ /* 0x002ee40000300800 */
[----:B------:R-:W3:Y:S01]  /*5f400*/  LDL.LU R15, [R1+0x65c] ;  /* 0x00065c00010f7983 */ /* 0x000ee20000300800 */
[----:B------:R0:W-:Y:S04]  /*5f410*/  STL.64 [R1+0x1aa8], R4 ;  /* 0x001aa80401007387 */ /* 0x0001e80000100a00 */
[----:B0-----:R-:W3:Y:S01]  /*5f420*/  LDL.LU R4, [R1+0x5a0] ;  /* 0x0005a00001047983 */ /* 0x001ee20000300800 */
[----:B------:R-:W3:Y:S01]  /*5f430*/  LDL.LU R5, [R1+0x5a4] ;  /* 0x0005a40001057983 */ /* 0x000ee20000300800 */
[----:B--2---:R-:W-:Y:S01]  /*5f440*/  MOV R7, R20 ;  /* 0x0000001400077202 */ /* 0x004fe20000000f00 */
[----:B----4-:R-:W-:-:S02]  /*5f450*/  IMAD.MOV.U32 R6, RZ, RZ, R21 ;  /* 0x000000ffff067224 */ /* 0x010fc400078e0015 */
[----:B------:R-:W0:Y:S04]  /*5f460*/  LDSM.16.M88.4 R20, [R0+0x65080] ;  /* 0x065080000014783b */ /* 0x000e280000000200 */
[----:B0-----:R-:W-:Y:S01]  /*5f470*/  STL.64 [R1+0x1998], R22 ;  /* 0x0019981601007387 */ /* 0x001fe20000100a00 */
[----:B------:R0:W-:Y:S03]  /*5f480*/  STL.64 [R1+0x1990], R20 ;  /* 0x0019901401007387 */ /* 0x0001e60000100a00 */
        /* <DEDUP_REMOVED lines=26> */
[----:B------:R-:W4:Y:S02]  /*5f630*/  LDL.LU.64 R12, [R1+0x1ab8] ;  /* 0x001ab800010c7983 */ /* 0x000f240000300a00 */
[C---:B----4-:R-:W-:Y:S11]  /*5f640*/  HMMA.16816.F32 R16, R24.reuse, R12, R16 ;  /* 0x0000000c1810723c */ /* 0x050ff60000001810 */
[----:B------:R-:W-:Y:S11]  /*5f650*/  @!UPT UIADD3 URZ, URZ, URZ, URZ ;  /* 0x0000003f3f3ff290 */ /* 0x000ff6000fffe03f */
[----:B------:R-:W-:Y:S01]  /*5f660*/  @!UPT UIADD3 URZ, URZ, URZ, URZ ;  /* 0x0000003f3f3ff290 */ /* 0x000fe2000fffe03f */
[----:B------:R0:W-:Y:S01]  /*5f670*/  STL.64 [R1+0x450], R16 ;  /* 0x0004501001007387 */ /* 0x0001e20000100a00 */
[----:B------:R-:W-:Y:S03]  /*5f680*/  STL.64 [R1+0x458], R18 ;  /* 0x0004581201007387 */ /* 0x000fe60000100a00 */
[----:B0-----:R-:W4:Y:S02]  /*5f690*/  LDL.LU.64 R16, [R1+0x1ab0] ;  /* 0x001ab00001107983 */ /* 0x001f240000300a00 */
[----:B----4-:R-:W-:Y:S02]  /*5f6a0*/  HMMA.16816.F32 R24, R24, R16, R4 ;  /* 0x000000101818723c */ /* 0x010fe40000001804 */
        /* <DEDUP_REMOVED lines=8> */
[C---:B--2---:R-:W-:Y:S11]  /*5f730*/  HMMA.16816.F32 R20, R24.reuse, R4, R20 ;  /* 0x000000041814723c */ /* 0x044ff60000001814 */
[----:B------:R-:W-:Y:S11]  /*5f740*/  @!UPT UIADD3 URZ, URZ, URZ, URZ ;  /* 0x0000003f3f3ff290 */ /* 0x000ff6000fffe03f */
[----:B------:R-:W-:Y:S01]  /*5f750*/  @!UPT UIADD3 URZ, URZ, URZ, URZ ;  /* 0x0000003f3f3ff290 */ /* 0x000fe2000fffe03f */
[----:B------:R-:W-:Y:S01]  /*5f760*/  STL.64 [R1+0x430], R20 ;  /* 0x0004301401007387 */ /* 0x000fe20000100a00 */
[----:B------:R0:W-:Y:S01]  /*5f770*/  STL [R1+0x438], R22 ;  /* 0x0004381601007387 */ /* 0x0001e20000100800 */
[----:B------:R-:W-:Y:S02]  /*5f780*/  MOV R6, R23 ;  /* 0x0000001700067202 */ /* 0x000fe40000000f00 */
[----:B0-----:R-:W2:Y:S01]  /*5f790*/  LDL.LU.64 R22, [R1+0x1a90] ;  /* 0x001a900001167983 */ /* 0x001ea20000300a00 */
[----:B------:R-:W2:Y:S02]  /*5f7a0*/  LDL.LU.64 R20, [R1+0x1a88] ;  /* 0x001a880001147983 */ /* 0x000ea40000300a00 */
[----:B------:R-:W-:Y:S01]  /*5f7b0*/  STL [R1+0x168c], R6 ;  /* 0x00168c0601007387 */ /* 0x000fe20000100800 */
[C---:B--2---:R-:W-:Y:S11]  /*5f7c0*/  HMMA.16816.F32 R20, R24.reuse, R8, R20 ;  /* 0x000000081814723c */ /* 0x044ff60000001814 */
[----:B------:R-:W-:Y:S11]  /*5f7d0*/  @!UPT UIADD3 URZ, URZ, URZ, URZ ;  /* 0x0000003f3f3ff290 */ /* 0x000ff6000fffe03f */
[----:B------:R-:W-:Y:S01]  /*5f7e0*/  @!UPT UIADD3 URZ, URZ, URZ, URZ ;  /* 0x0000003f3f3ff290 */ /* 0x000fe2000fffe03f */
[----:B------:R-:W-:Y:S01]  /*5f7f0*/  STL.64 [R1+0x420], R20 ;  /* 0x0004201401007387 */ /* 0x000fe20000100a00 */
[----:B------:R0:W-:Y:S02]  /*5f800*/  STL [R1+0x428], R22 ;  /* 0x0004281601007387 */ /* 0x0001e40000100800 */
[----:B------:R-:W-:Y:S02]  /*5f810*/  IMAD.MOV.U32 R7, RZ, RZ, R23 ;  /* 0x000000ffff077224 */ /* 0x000fe400078e0017 */
[----:B0-----:R-:W2:Y:S01]  /*5f820*/  LDL.LU.64 R22, [R1+0x1a80] ;  /* 0x001a800001167983 */ /* 0x001ea20000300a00 */
[----:B------:R-:W2:Y:S02]  /*5f830*/  LDL.LU.64 R20, [R1+0x1a78] ;  /* 0x001a780001147983 */ /* 0x000ea40000300a00 */
[----:B------:R-:W-:Y:S02]  /*5f840*/  STL.64 [R1+0x1a58], R8 ;  /* 0x001a580801007387 */ /* 0x000fe40000100a00 */
        /* <DEDUP_REMOVED lines=9> */
[----:B---3--:R-:W-:Y:S02]  /*5f8e0*/  STL.64 [R1+0x1a50], R14 ;  /* 0x001a500e01007387 */ /* 0x008fe40000100a00 */
[----:B------:R-:W-:Y:S01]  /*5f8f0*/  STL.64 [R1+0x1a48], R12 ;  /* 0x001a480c01007387 */ /* 0x000fe20000100a00 */
[----:B------:R-:W-:Y:S01]  /*5f900*/  STL [R1+0x1694], R6 ;  /* 0x0016940601007387 */ /* 0x000fe20000100800 */
[----:B--2---:R-:W-:Y:S11]  /*5f910*/  HMMA.16816.F32 R20, R24, R16, R20 ;  /* 0x000000101814723c */ /* 0x004ff60000001814 */
[----:B------:R-:W-:Y:S11]  /*5f920*/  @!UPT UIADD3 URZ, URZ, URZ, URZ ;  /* 0x0000003f3f3ff290 */ /* 0x000ff6000fffe03f */
[----:B------:R-:W-:Y:S01]  /*5f930*/  @!UPT UIADD3 URZ, URZ, URZ, URZ ;  /* 0x0000003f3f3ff290 */ /* 0x000fe2000fffe03f */
[----:B------:R0:W-:Y:S01]  /*5f940*/  STL.64 [R1+0x400], R20 ;  /* 0x0004001401007387 */ /* 0x0001e20000100a00 */
[----:B------:R1:W-:Y:S02]  /*5f950*/  STL [R1+0x408], R22 ;  /* 0x0004081601007387 */ /* 0x0003e40000100800 */
[----:B------:R-:W-:Y:S02]  /*5f960*/  STL.64 [R1+0x1a40], R16 ;  /* 0x001a401001007387 */ /* 0x000fe40000100a00 */
[----:B------:R-:W2:Y:S02]  /*5f970*/  LDL.LU R24, [R1+0x10] ;  /* 0x0000100001187983 */ /* 0x000ea40000300800 */
[----:B------:R-:W-:Y:S01]  /*5f980*/  IMAD.MOV.U32 R26, RZ, RZ, R11 ;  /* 0x000000ffff1a7224 */ /* 0x000fe200078e000b */
[----:B------:R-:W-:Y:S02]  /*5f990*/  MOV R27, R3 ;  /* 0x00000003001b7202 */ /* 0x000fe40000000f00 */
[----:B------:R-:W-:-:S02]  /*5f9a0*/  MOV R25, R10 ;  /* 0x0000000a00197202 */ /* 0x000fc40000000f00 */
[----:B------:R-:W3:Y:S01]  /*5f9b0*/  LDL.LU R10, [R1+0x1a64] ;  /* 0x001a6400010a7983 */ /* 0x000ee20000300800 */
[----:B------:R-:W4:Y:S02]  /*5f9c0*/  LDL.LU R11, [R1+0x1a60] ;  /* 0x001a6000010b7983 */ /* 0x000f240000300800 */
[----:B------:R-:W-:Y:S02]  /*5f9d0*/  STL.64 [R1+0x1a28], R26 ;  /* 0x001a281a01007387 */ /* 0x000fe40000100a00 */
[----:B------:R-:W-:Y:S01]  /*5f9e0*/  IMAD.MOV.U32 R7, RZ, RZ, R23 ;  /* 0x000000ffff077224 */ /* 0x000fe200078e0017 */
[----:B--2---:R-:W-:Y:S01]  /*5f9f0*/  STL.64 [R1+0x1a20], R24 ;  /* 0x001a201801007387 */ /* 0x004fe20000100a00 */
[----:B0-----:R-:W2:Y:S02]  /*5fa00*/  LDL.LU R20, [R1+0xf0] ;  /* 0x0000f00001147983 */ /* 0x001ea40000300800 */
[----:B------:R-:W2:Y:S02]  /*5fa10*/  LDL.LU R21, [R1+0xf4] ;  /* 0x0000f40001157983 */ /* 0x000ea40000300800 */
[----:B-1----:R-:W2:Y:S01]  /*5fa20*/  LDL.LU R22, [R1+0xf8] ;  /* 0x0000f80001167983 */ /* 0x002ea20000300800 */
[----:B------:R-:W2:Y:S04]  /*5fa30*/  LDL.LU R23, [R1+0xfc] ;  /* 0x0000fc0001177983 */ /* 0x000ea80000300800 */
        /* <DEDUP_REMOVED lines=15> */
[----:B------:R0:W-:Y:S03]  /*5fb30*/  STL.64 [R1+0x19c0], R20 ;  /* 0x0019c01401007387 */ /* 0x0001e60000100a00 */
        /* <DEDUP_REMOVED lines=13> */
[----:B---3--:R-:W-:Y:S01]  /*5fc10*/  MOV R27, R10 ;  /* 0x0000000a001b7202 */ /* 0x008fe20000000f00 */
[----:B------:R-:W3:Y:S02]  /*5fc20*/  LDL.LU R9, [R1+0x1a4] ;  /* 0x0001a40001097983 */ /* 0x000ee40000300800 */
[----:B----4-:R-:W-:Y:S01]  /*5fc30*/  IMAD.MOV.U32 R26, RZ, RZ, R11 ;  /* 0x000000ffff1a7224 */ /* 0x010fe200078e000b */
[----:B------:R-:W3:Y:S01]  /*5fc40*/  LDL.LU R10, [R1+0x1a8] ;  /* 0x0001a800010a7983 */ /* 0x000ee20000300800 */
[----:B------:R-:W3:Y:S03]  /*5fc50*/  LDL.LU R11, [R1+0x1ac] ;  /* 0x0001ac00010b7983 */ /* 0x000ee60000300800 */
[----:B--2---:R-:W-:Y:S01]  /*5fc60*/  STL.64 [R1+0x19e8], R22 ;  /* 0x0019e81601007387 */ /* 0x004fe20000100a00 */
        /* <DEDUP_REMOVED lines=30> */
[----:B------:R-:W-:Y:S01]  /*5fe50*/  STL [R1+0x1698], R7 ;  /* 0x0016980701007387 */ /* 0x000fe20000100800 */
[----:B------:R0:W-:Y:S02]  /*5fe60*/  STL.64 [R1+0x3f0], R8 ;  /* 0x0003f00801007387 */ /* 0x0001e40000100a00 */
[----:B------:R-:W-:Y:S01]  /*5fe70*/  STL [R1+0x3f8], R10 ;  /* 0x0003f80a01007387 */ /* 0x000fe20000100800 */
[----:B0-----:R-:W3:Y:S01]  /*5fe80*/  LDL.LU.64 R8, [R1+0x1a58] ;  /* 0x001a580001087983 */ /* 0x001ee20000300a00 */
[----:B------:R-:W-:-:S05]  /*5fe90*/  IMAD.MOV.U32 R6, RZ, RZ, R11 ;  /* 0x000000ffff067224 */ /* 0x000fca00078e000b */
[----:B------:R-:W-:Y:S01]  /*5fea0*/  STL [R1+0x169c], R6 ;  /* 0x00169c0601007387 */ /* 0x000fe20000100800 */
        /* <DEDUP_REMOVED lines=12> */
[----:B0-----:R-:W2:Y:S02]  /*5ff70*/  LDL.LU.64 R16, [R1+0x1a40] ;  /* 0x001a400001107983 */ /* 0x001ea40000300a00 */
[----:B--2---:R-:W-:Y:S02]  /*5ff80*/  HMMA.16816.F32 R24, R24, R16, R20 ;  /* 0x000000101818723c */ /* 0x004fe40000001814 */
[----:B------:R-:W2:Y:S01]  /*5ff90*/  LDL.LU.64 R22, [R1+0x1a38] ;  /* 0x001a380001167983 */ /* 0x000ea20000300a00 */
[----:B------:R-:W2:Y:S11]  /*5ffa0*/  LDL.LU.64 R20, [R1+0x1a30] ;  /* 0x001a300001147983 */ /* 0x000eb60000300a00 */
[----:B------:R-:W-:Y:S09]  /*5ffb0*/  @!UPT UIADD3 URZ, URZ, URZ, URZ ;  /* 0x0000003f3f3ff290 */ /* 0x000ff2000fffe03f */
[----:B------:R-:W-:Y:S01]  /*5ffc0*/  STL.64 [R1+0x3b0], R24 ;  /* 0x0003b01801007387 */ /* 0x000fe20000100a00 */
[----:B------:R-:W-:Y:S02]  /*5ffd0*/  STL.64 [R1+0x3b8], R26 ;  /* 0x0003b81a01007387 */ /* 0x000fe40000100a00 */
[----:B------:R-:W0:Y:S04]  /*5ffe0*/  LDSM.16.M88.4 R24, [R0+0x66080] ;  /* 0x066080000018783b */ /* 0x000e280000000200 */
[----:B0-----:R-:W-:Y:S01]  /*5fff0*/  IMAD.MOV.U32 R6, RZ, RZ, R26 ;  /* 0x000000ffff067224 */ /* 0x001fe200078e001a */
[----:B------:R0:W-:Y:S01]  /*60000*/  STL [R1+0x50], R24 ;  /* 0x0000501801007387 */ /* 0x0001e20000100800 */
[----:B------:R-:W-:Y:S02]  /*60010*/  MOV R2, R27 ;  /* 0x0000001b00027202 */ /* 0x000fe40000000f00 */
[----:B------:R-:W-:Y:S01]  /*60020*/  MOV R7, R25 ;  /* 0x0000001900077202 */ /* 0x000fe20000000f00 */
[----:B------:R-:W2:Y:S01]  /*60030*/  LDL.LU.64 R26, [R1+0x1a28] ;  /* 0x001a2800011a7983 */ /* 0x000ea20000300a00 */
        /* <DEDUP_REMOVED lines=60> */
[----:B------:R0:W-:Y:S02]  /*60400*/  STL.64 [R1+0x1978], R12 ;  /* 0x0019780c01007387 */ /* 0x0001e40000100a00 */
[----:B0-----:R-:W3:Y:S01]  /*60410*/  LDL.LU R12, [R1+0x260] ;  /* 0x00026000010c7983 */ /* 0x001ee20000300800 */
[----:B------:R-:W3:Y:S02]  /*60420*/  LDL.LU R13, [R1+0x264] ;  /* 0x00026400010d7983 */ /* 0x000ee40000300800 */
[----:B------:R-:W3:Y:S02]  /*60430*/  LDL.LU R14, [R1+0x268] ;  /* 0x00026800010e7983 */ /* 0x000ee40000300800 */
[----:B------:R-:W3:Y:S01]  /*60440*/  LDL.LU R15, [R1+0x26c] ;  /* 0x00026c00010f7983 */ /* 0x000ee20000300800 */
[----:B--2---:R-:W-:Y:S01]  /*60450*/  HMMA.16816.F32 R24, R24, R16, R20 ;  /* 0x000000101818723c */ /* 0x004fe20000001814 */
[----:B------:R-:W4:Y:S01]  /*60460*/  LDL.LU.64 R22, [R1+0x1998] ;  /* 0x0019980001167983 */ /* 0x000f220000300a00 */
[----:B------:R-:W4:Y:S02]  /*60470*/  LDL.LU.64 R20, [R1+0x1990] ;  /* 0x0019900001147983 */ /* 0x000f240000300a00 */
[----:B------:R0:W-:Y:S02]  /*60480*/  STL.64 [R1+0x1970], R16 ;  /* 0x0019701001007387 */ /* 0x0001e40000100a00 */
[----:B0-----:R-:W2:Y:S11]  /*60490*/  LDL.LU R16, [R1+0x280] ;  /* 0x0002800001107983 */ /* 0x001eb60000300800 */
[----:B------:R-:W-:Y:S06]  /*604a0*/  @!UPT UIADD3 URZ, URZ, URZ, URZ ;  /* 0x0000003f3f3ff290 */ /* 0x000fec000fffe03f */
[----:B------:R0:W-:Y:S01]  /*604b0*/  STL.64 [R1+0x140], R24 ;  /* 0x0001401801007387 */ /* 0x0001e20000100a00 */
[----:B------:R1:W-:Y:S02]  /*604c0*/  STL.64 [R1+0x148], R26 ;  /* 0x0001481a01007387 */ /* 0x0003e40000100a00 */
[----:B------:R-:W2:Y:S02]  /*604d0*/  LDL.LU R17, [R1+0x284] ;  /* 0x0002840001117983 */ /* 0x000ea40000300800 */
[----:B------:R-:W2:Y:S01]  /*604e0*/  LDL.LU R18, [R1+0x288] ;  /* 0x0002880001127983 */ /* 0x000ea20000300800 */
[----:B------:R-:W2:Y:S04]  /*604f0*/  LDL.LU R19, [R1+0x28c] ;  /* 0x00028c0001137983 */ /* 0x000ea80000300800 */
[----:B0-----:R-:W2:Y:S01]  /*60500*/  LDL.LU R24, [R1+0x2b0] ;  /* 0x0002b00001187983 */ /* 0x001ea20000300800 */
[----:B------:R-:W2:Y:S02]  /*60510*/  LDL.LU R25, [R1+0x2b4] ;  /* 0x0002b40001197983 */ /* 0x000ea40000300800 */
[----:B-1----:R-:W2:Y:S02]  /*60520*/  LDL.LU R26, [R1+0x2b8] ;  /* 0x0002b800011a7983 */ /* 0x002ea40000300800 */
[----:B------:R-:W2:Y:S01]  /*60530*/  LDL.LU R27, [R1+0x2bc] ;  /* 0x0002bc00011b7983 */ /* 0x000ea20000300800 */
[C---:B----4-:R-:W-:Y:S11]  /*60540*/  HMMA.16816.F32 R8, R20.reuse, R4, R8 ;  /* 0x000000041408723c */ /* 0x050ff60000001808 */
[----:B------:R-:W-:Y:S11]  /*60550*/  @!UPT UIADD3 URZ, URZ, URZ, URZ ;  /* 0x0000003f3f3ff290 */ /* 0x000ff6000fffe03f */
[----:B------:R-:W-:Y:S01]  /*60560*/  @!UPT UIADD3 URZ, URZ, URZ, URZ ;  /* 0x0000003f3f3ff290 */ /* 0x000fe2000fffe03f */
[----:B------:R0:W-:Y:S01]  /*60570*/  STL.64 [R1+0x130], R8 ;  /* 0x0001300801007387 */ /* 0x0001e20000100a00 */
[----:B------:R-:W-:Y:S03]  /*60580*/  STL.64 [R1+0x138], R10 ;  /* 0x0001380a01007387 */ /* 0x000fe60000100a00 */
[----:B0-----:R-:W3:Y:S01]  /*60590*/  LDL.LU.64 R8, [R1+0x1988] ;  /* 0x0019880001087983 */ /* 0x001ee20000300a00 */
[----:B------:R-:W-:Y:S01]  /*605a0*/  STL.64 [R1+0x1968], R4 ;  /* 0x0019680401007387 */ /* 0x000fe20000100a00 */
[C---:B---3--:R-:W-:Y:S11]  /*605b0*/  HMMA.16816.F32 R12, R20.reuse, R8, R12 ;  /* 0x00000008140c723c */ /* 0x048ff6000000180c */
[----:B------:R-:W-:Y:S11]  /*605c0*/  @!UPT UIADD3 URZ, URZ, URZ, URZ ;  /* 0x0000003f3f3ff290 */ /* 0x000ff6000fffe03f */
[----:B------:R-:W-:Y:S01]  /*605d0*/  @!UPT UIADD3 URZ, URZ, URZ, URZ ;  /* 0x0000003f3f3ff290 */ /* 0x000fe2000fffe03f */
[----:B------:R-:W-:Y:S01]  /*605e0*/  STL.64 [R1+0x120], R12 ;  /* 0x0001200c01007387 */ /* 0x000fe20000100a00 */
[----:B------:R0:W-:Y:S03]  /*605f0*/  STL.64 [R1+0x128], R14 ;  /* 0x0001280e01007387 */ /* 0x0001e60000100a00 */
[----:B0-----:R-:W3:Y:S01]  /*60600*/  LDL.LU.64 R14, [R1+0x1980] ;  /* 0x00198000010e7983 */ /* 0x001ee20000300a00 */
[----:B------:R-:W2:Y:S02]  /*60610*/  LDL.LU.64 R12, [R1+0x1978] ;  /* 0x00197800010c7983 */ /* 0x000ea40000300a00 */
[----:B--2---:R-:W-:Y:S11]  /*60620*/  HMMA.16816.F32 R16, R20, R12, R16 ;  /* 0x0000000c1410723c */ /* 0x004ff60000001810 */
[----:B------:R-:W-:Y:S11]  /*60630*/  @!UPT UIADD3 URZ, URZ, URZ, URZ ;  /* 0x0000003f3f3ff290 */ /* 0x000ff6000fffe03f */
[----:B------:R-:W-:Y:S01]  /*60640*/  @!UPT UIADD3 URZ, URZ, URZ, URZ ;  /* 0x0000003f3f3ff290 */ /* 0x000fe2000fffe03f */
[----:B------:R0:W-:Y:S01]  /*60650*/  STL.64 [R1+0x110], R16 ;  /* 0x0001101001007387 */ /* 0x0001e20000100a00 */
[----:B------:R-:W-:Y:S03]  /*60660*/  STL.64 [R1+0x118], R18 ;  /* 0x0001181201007387 */ /* 0x000fe60000100a00 */
[----:B0-----:R-:W2:Y:S01]  /*60670*/  LDL.LU.64 R16, [R1+0x1970] ;  /* 0x0019700001107983 */ /* 0x001ea20000300a00 */
[----:B---3--:R-:W-:Y:S02]  /*60680*/  STL.64 [R1+0x1960], R14 ;  /* 0x0019600e01007387 */ /* 0x008fe40000100a00 */
[----:B------:R-:W-:Y:S02]  /*60690*/  STL.64 [R1+0x1958], R12 ;  /* 0x0019580c01007387 */ /* 0x000fe40000100a00 */
[----:B------:R-:W0:Y:S04]  /*606a0*/  LDSM.16.M88.4 R12, [R0+0x68080] ;  /* 0x06808000000c783b */ /* 0x000e280000000200 */
[----:B0-----:R-:W-:Y:S01]  /*606b0*/  STL.64 [R1+0x30], R12 ;  /* 0x0000300c01007387 */ /* 0x001fe20000100a00 */
[----:B------:R-:W-:Y:S02]  /*606c0*/  STL.64 [R1+0x38], R14 ;  /* 0x0000380e01007387 */ /* 0x000fe40000100a00 */
[----:B------:R-:W0:Y:S04]  /*606d0*/  LDSM.16.M88.4 R12, [R0+0x69080] ;  /* 0x06908000000c783b */ /* 0x000e280000000200 */
[----:B0-----:R-:W-:Y:S01]  /*606e0*/  IMAD.MOV.U32 R10, RZ, RZ, R12 ;  /* 0x000000ffff0a7224 */ /* 0x001fe200078e000c */
[----:B------:R-:W-:Y:S01]  /*606f0*/  MOV R11, R13 ;  /* 0x0000000d000b7202 */ /* 0x000fe20000000f00 */
[----:B------:R-:W-:Y:S01]  /*60700*/  IMAD.MOV.U32 R29, RZ, RZ, R14 ;  /* 0x000000ffff1d7224 */ /* 0x000fe200078e000e */
[----:B------:R-:W-:-:S05]  /*60710*/  MOV R28, R15 ;  /* 0x0000000f001c7202 */ /* 0x000fca0000000f00 */
[----:B------:R-:W-:Y:S01]  /*60720*/  STL [R1+0x18e0], R28 ;  /* 0x0018e01c01007387 */ /* 0x000fe20000100800 */
[----:B------:R-:W-:Y:S02]  /*60730*/  STL [R1+0x18dc], R29 ;  /* 0x0018dc1d01007387 */ /* 0x000fe40000100800 */
[----:B------:R-:W-:Y:S02]  /*60740*/  STL [R1+0x18d8], R11 ;  /* 0x0018d80b01007387 */ /* 0x000fe40000100800 */
[----:B------:R-:W-:Y:S01]  /*60750*/  STL [R1+0x18d4], R10 ;  /* 0x0018d40a01007387 */ /* 0x000fe20000100800 */
[----:B--2---:R-:W-:Y:S01]  /*60760*/  HMMA.16816.F32 R12, R20, R16, R24 ;  /* 0x00000010140c723c */ /* 0x004fe20000001818 */
[----:B------:R-:W2:Y:S11]  /*60770*/  LDL.LU R20, [R1+0x630] ;  /* 0x0006300001147983 */ /* 0x000eb60000300800 */
[----:B------:R-:W-:Y:S11]  /*60780*/  @!UPT UIADD3 URZ, URZ, URZ, URZ ;  /* 0x0000003f3f3ff290 */ /* 0x000ff6000fffe03f */
[----:B------:R-:W-:Y:S01]  /*60790*/  STL.64 [R1+0x60], R12 ;  /* 0x0000600c01007387 */ /* 0x000fe20000100a00 */
[----:B------:R-:W-:Y:S02]  /*607a0*/  STL.64 [R1+0x68], R14 ;  /* 0x0000680e01007387 */ /* 0x000fe40000100a00 */
[----:B------:R-:W2:Y:S02]  /*607b0*/  LDL.LU R21, [R1+0x634] ;  /* 0x0006340001157983 */ /* 0x000ea40000300800 */
[----:B------:R-:W2:Y:S01]  /*607c0*/  LDL.LU R22, [R1+0x638] ;  /* 0x0006380001167983 */ /* 0x000ea20000300800 */
[----:B------:R-:W2:Y:S01]  /*607d0*/  LDL.LU R23, [R1+0x63c] ;  /* 0x00063c0001177983 */ /* 0x000ea20000300800 */
[----:B------:R0:W-:Y:S02]  /*607e0*/  STL.64 [R1+0x1950], R16 ;  /* 0x0019501001007387 */ /* 0x0001e40000100a00 */
[----:B------:R-:W3:Y:S02]  /*607f0*/  LDL.LU R24, [R1+0x610] ;  /* 0x0006100001187983 */ /* 0x000ee40000300800 */
[----:B------:R-:W3:Y:S01]  /*60800*/  LDL.LU R25, [R1+0x614] ;  /* 0x0006140001197983 */ /* 0x000ee20000300800 */
[----:B------:R-:W4:Y:S01]  /*60810*/  LDL.LU R26, [R1+0x618] ;  /* 0x00061800011a7983 */ /* 0x000f220000300800 */
[----:B------:R-:W4:Y:S03]  /*60820*/  LDL.LU R27, [R1+0x61c] ;  /* 0x00061c00011b7983 */ /* 0x000f260000300800 */
[----:B------:R-:W1:Y:S04]  /*60830*/  LDSM.16.M88.4 R12, [R0+0x6a080] ;  /* 0x06a08000000c783b */ /* 0x000e680000000200 */
[----:B0-----:R-:W2:Y:S01]  /*60840*/  LDL.LU R16, [R1+0x6b0] ;  /* 0x0006b00001107983 */ /* 0x001ea20000300800 */
[----:B------:R-:W2:Y:S02]  /*60850*/  LDL.LU R17, [R1+0x6b4] ;  /* 0x0006b40001117983 */ /* 0x000ea40000300800 */
[----:B------:R-:W2:Y:S02]  /*60860*/  LDL.LU R18, [R1+0x6b8] ;  /* 0x0006b80001127983 */ /* 0x000ea40000300800 */
[----:B------:R-:W2:Y:S02]  /*60870*/  LDL.LU R19, [R1+0x6bc] ;  /* 0x0006bc0001137983 */ /* 0x000ea40000300800 */
[----:B-1----:R-:W-:Y:S01]  /*60880*/  IMAD.MOV.U32 R29, RZ, RZ, R12 ;  /* 0x000000ffff1d7224 */ /* 0x002fe200078e000c */
[----:B------:R-:W-:Y:S01]  /*60890*/  MOV R11, R13 ;  /* 0x0000000d000b7202 */ /* 0x000fe20000000f00 */
[----:B------:R-:W2:Y:S01]  /*608a0*/  LDL.LU R12, [R1+0x6c0] ;  /* 0x0006c000010c7983 */ /* 0x000ea20000300800 */
[----:B------:R-:W-:-:S02]  /*608b0*/  IMAD.MOV.U32 R10, RZ, RZ, R14 ;  /* 0x000000ffff0a7224 */ /* 0x000fc400078e000e */
[----:B------:R-:W2:Y:S01]  /*608c0*/  LDL.LU R13, [R1+0x6c4] ;  /* 0x0006c400010d7983 */ /* 0x000ea20000300800 */
[----:B------:R-:W-:Y:S01]  /*608d0*/  MOV R3, R15 ;  /* 0x0000000f00037202 */ /* 0x000fe20000000f00 */
[----:B------:R-:W2:Y:S01]  /*608e0*/  LDL.LU R14, [R1+0x6c8] ;  /* 0x0006c800010e7983 */ /* 0x000ea20000300800 */
[----:B------:R-:W2:Y:S03]  /*608f0*/  LDL.LU R15, [R1+0x6cc] ;  /* 0x0006cc00010f7983 */ /* 0x000ea60000300800 */
[----:B----4-:R0:W-:Y:S01]  /*60900*/  STL.64 [R1+0x1940], R26 ;  /* 0x0019401a01007387 */ /* 0x0101e20000100a00 */
[----:B---3--:R1:W-:Y:S01]  /*60910*/  STL.64 [R1+0x1938], R24 ;  /* 0x0019381801007387 */ /* 0x0083e20000100a00 */
[----:B0-----:R-:W-:Y:S01]  /*60920*/  MOV R26, R6 ;  /* 0x00000006001a7202 */ /* 0x001fe20000000f00 */
[----:B-1----:R-:W-:Y:S01]  /*60930*/  IMAD.MOV.U32 R25, RZ, RZ, R7 ;  /* 0x000000ffff197224 */ /* 0x002fe200078e0007 */
[----:B------:R-:W2:Y:S04]  /*60940*/  LDL.LU R24, [R1+0x50] ;  /* 0x0000500001187983 */ /* 0x000ea80000300800 */
[----:B------:R-:W0:Y:S01]  /*60950*/  LDSM.16.M88.4 R4, [R0+0x6b080] ;  /* 0x06b080000004783b */ /* 0x000e220000000200 */
[----:B------:R-:W-:Y:S02]  /*60960*/  STL [R1+0x1900], R10 ;  /* 0x0019000a01007387 */ /* 0x000fe40000100800 */
[----:B------:R-:W-:Y:S02]  /*60970*/  STL [R1+0x18fc], R11 ;  /* 0x0018fc0b01007387 */ /* 0x000fe40000100800 */
[----:B------:R-:W-:Y:S01]  /*60980*/  STL [R1+0x18f8], R29 ;  /* 0x0018f81d01007387 */ /* 0x000fe20000100800 */
[----:B0-----:R0:W-:Y:S01]  /*60990*/  STL.64 [R1], R4 ;  /* 0x0000000401007387 */ /* 0x0011e20000100a00 */
[----:B------:R-:W-:Y:S03]  /*609a0*/  STL [R1+0x8], R6 ;  /* 0x0000080601007387 */ /* 0x000fe60000100800 */
[----:B0-----:R-:W2:Y:S01]  /*609b0*/  LDL.LU.64 R4, [R1+0x1968] ;  /* 0x0019680001047983 */ /* 0x001ea20000300a00 */
[----:B------:R-:W-:Y:S01]  /*609c0*/  IMAD.MOV.U32 R27, RZ, RZ, R2 ;  /* 0x000000ffff1b7224 */ /* 0x000fe200078e0002 */
[----:B------:R-:W-:-:S06]  /*609d0*/  MOV R28, R7 ;  /* 0x00000007001c7202 */ /* 0x000fcc0000000f00 */
[C---:B--2---:R-:W-:Y:S01]  /*609e0*/  HMMA.16816.F32 R20, R24.reuse, R4, R20 ;  /* 0x000000041814723c */ /* 0x044fe20000001814 */
[----:B------:R0:W-:Y:S04]  /*609f0*/  STL.64 [R1+0x1948], R4 ;  /* 0x0019480401007387 */ /* 0x0001e80000100a00 */
[----:B0-----:R-:W2:Y:S11]  /*60a00*/  LDL.LU R4, [R1+0x620] ;  /* 0x0006200001047983 */ /* 0x001eb60000300800 */
[----:B------:R-:W-:Y:S07]  /*60a10*/  @!UPT UIADD3 URZ, URZ, URZ, URZ ;  /* 0x0000003f3f3ff290 */ /* 0x000fee000fffe03f */
        /* <DEDUP_REMOVED lines=8> */
[----:B0-----:R-:W3:Y:S01]  /*60aa0*/  LDL.LU.64 R20, [R1+0x30] ;  /* 0x0000300001147983 */ /* 0x001ee20000300a00 */
[----:B------:R-:W4:Y:S01]  /*60ab0*/  LDL.LU.64 R22, [R1+0x38] ;  /* 0x0000380001167983 */ /* 0x000f220000300a00 */
[C---:B------:R-:W-:Y:S02]  /*60ac0*/  HMMA.16816.F32 R12, R24.reuse, R8, R12 ;  /* 0x00000008180c723c */ /* 0x040fe4000000180c */
        /* <DEDUP_REMOVED lines=9> */
[----:B------:R-:W3:Y:S05]  /*60b60*/  LDL.LU.64 R22, [R1+0x48] ;  /* 0x0000480001167983 */ /* 0x000eea0000300a00 */
[----:B------:R-:W-:Y:S02]  /*60b70*/  STL.64 [R1+0x230], R12 ;  /* 0x0002300c01007387 */ /* 0x000fe40000100a00 */
[----:B------:R0:W-:Y:S02]  /*60b80*/  STL.64 [R1+0x238], R14 ;  /* 0x0002380e01007387 */ /* 0x0001e40000100a00 */
[----:B0-----:R-:W4:Y:S01]  /*60b90*/  LDL.LU.64 R14, [R1+0x1960] ;  /* 0x00196000010e7983 */ /* 0x001f220000300a00 */
[----:B------:R-:W2:Y:S02]  /*60ba0*/  LDL.LU.64 R12, [R1+0x1958] ;  /* 0x00195800010c7983 */ /* 0x000ea40000300a00 */
[C---:B--2---:R-:W-:Y:S11]  /*60bb0*/  HMMA.16816.F32 R16, R24.reuse, R12, R16 ;  /* 0x0000000c1810723c */ /* 0x044ff60000001810 */
[----:B------:R-:W-:Y:S11]  /*60bc0*/  @!UPT UIADD3 URZ, URZ, URZ, URZ ;  /* 0x0000003f3f3ff290 */ /* 0x000ff6000fffe03f */
[----:B------:R-:W-:Y:S01]  /*60bd0*/  @!UPT UIADD3 URZ, URZ, URZ, URZ ;  /* 0x0000003f3f3ff290 */ /* 0x000fe2000fffe03f */
[----:B------:R0:W-:Y:S01]  /*60be0*/  STL.64 [R1+0x2c0], R16 ;  /* 0x0002c01001007387 */ /* 0x0001e20000100a00 */
[----:B------:R-:W-:Y:S03]  /*60bf0*/  STL.64 [R1+0x2c8], R18 ;  /* 0x0002c81201007387 */ /* 0x000fe60000100a00 */
[----:B0-----:R-:W2:Y:S01]  /*60c00*/  LDL.LU.64 R16, [R1+0x1950] ;  /* 0x0019500001107983 */ /* 0x001ea20000300a00 */
[----:B----4-:R-:W-:Y:S02]  /*60c10*/  STL.64 [R1+0x1930], R14 ;  /* 0x0019300e01007387 */ /* 0x010fe40000100a00 */
[----:B------:R0:W-:Y:S02]  /*60c20*/  STL.64 [R1+0x1928], R12 ;  /* 0x0019280c01007387 */ /* 0x0001e40000100a00 */
[----:B0-----:R-:W4:Y:S01]  /*60c30*/  LDL.LU R12, [R1+0x6a0] ;  /* 0x0006a000010c7983 */ /* 0x001f220000300800 */
[----:B------:R-:W4:Y:S02]  /*60c40*/  LDL.LU R13, [R1+0x6a4] ;  /* 0x0006a400010d7983 */ /* 0x000f240000300800 */
[----:B------:R-:W4:Y:S02]  /*60c50*/  LDL.LU R14, [R1+0x6a8] ;  /* 0x0006a800010e7983 */ /* 0x000f240000300800 */
[----:B------:R-:W4:Y:S01]  /*60c60*/  LDL.LU R15, [R1+0x6ac] ;  /* 0x0006ac00010f7983 */ /* 0x000f220000300800 */
[----:B--2---:R-:W-:Y:S01]  /*60c70*/  HMMA.16816.F32 R24, R24, R16, R4 ;  /* 0x000000101818723c */ /* 0x004fe20000001804 */
        /* <DEDUP_REMOVED lines=10> */
[----:B------:R-:W-:Y:S02]  /*60d20*/  STL.64 [R1+0x348], R26 ;  /* 0x0003481a01007387 */ /* 0x000fe40000100a00 */
[----:B------:R-:W0:Y:S02]  /*60d30*/  LDSM.16.M88.4 R24, [R0+0x6d080] ;  /* 0x06d080000018783b */ /* 0x000e240000000200 */
[----:B0-----:R-:W-:Y:S02]  /*60d40*/  STL.64 [R1+0x1760], R26 ;  /* 0x0017601a01007387 */ /* 0x001fe40000100a00 */
[----:B------:R0:W-:Y:S02]  /*60d50*/  STL.64 [R1+0x1758], R24 ;  /* 0x0017581801007387 */ /* 0x0001e40000100a00 */
        /* <DEDUP_REMOVED lines=13> */
[----:B------:R-:W-:Y:S02]  /*60e30*/  STL.64 [R1+0x338], R14 ;  /* 0x0003380e01007387 */ /* 0x000fe40000100a00 */
[----:B------:R-:W0:Y:S04]  /*60e40*/  LDSM.16.M88.4 R12, [R0+0x6e080] ;  /* 0x06e08000000c783b */ /* 0x000e280000000200 */
[----:B0-----:R-:W-:Y:S01]  /*60e50*/  IMAD.MOV.U32 R7, RZ, RZ, R14 ;  /* 0x000000ffff077224 */ /* 0x001fe200078e000e */
[----:B------:R-:W-:Y:S01]  /*60e60*/  MOV R6, R15 ;  /* 0x0000000f00067202 */ /* 0x000fe20000000f00 */
[----:B------:R-:W-:Y:S01]  /*60e70*/  IMAD.MOV.U32 R19, RZ, RZ, R12 ;  /* 0x000000ffff137224 */ /* 0x000fe200078e000c */
[----:B------:R-:W-:Y:S01]  /*60e80*/  MOV R18, R13 ;  /* 0x0000000d00127202 */ /* 0x000fe20000000f00 */
[----:B------:R-:W3:Y:S01]  /*60e90*/  LDL.LU.64 R14, [R1+0x1930] ;  /* 0x00193000010e7983 */ /* 0x000ee20000300a00 */
[----:B------:R-:W2:Y:S02]  /*60ea0*/  LDL.LU.64 R12, [R1+0x1928] ;  /* 0x00192800010c7983 */ /* 0x000ea40000300a00 */
[----:B------:R-:W-:Y:S01]  /*60eb0*/  IMAD.MOV.U32 R29, RZ, RZ, R22 ;  /* 0x000000ffff1d7224 */ /* 0x000fe200078e0016 */
[----:B------:R-:W-:Y:S01]  /*60ec0*/  MOV R2, R23 ;  /* 0x0000001700027202 */ /* 0x000fe20000000f00 */
[----:B------:R-:W-:Y:S01]  /*60ed0*/  IMAD.MOV.U32 R10, RZ, RZ, R20 ;  /* 0x000000ffff0a7224 */ /* 0x000fe200078e0014 */
[----:B------:R-:W-:Y:S01]  /*60ee0*/  MOV R11, R21 ;  /* 0x00000015000b7202 */ /* 0x000fe20000000f00 */
[----:B--2---:R-:W-:Y:S11]  /*60ef0*/  HMMA.16816.F32 R24, R20, R12, R24 ;  /* 0x0000000c1418723c */ /* 0x004ff60000001818 */
        /* <DEDUP_REMOVED lines=8> */
[----:B---3--:R0:W-:Y:S01]  /*60f80*/  STL.64 [R1+0x18c0], R14 ;  /* 0x0018c00e01007387 */ /* 0x0081e20000100a00 */
[----:B------:R1:W-:Y:S02]  /*60f90*/  STL.64 [R1+0x18b8], R12 ;  /* 0x0018b80c01007387 */ /* 0x0003e40000100a00 */
[----:B0-----:R-:W-:-:S02]  /*60fa0*/  IMAD.MOV.U32 R14, RZ, RZ, R29 ;  /* 0x000000ffff0e7224 */ /* 0x001fc400078e001d */
[----:B-1----:R-:W-:Y:S01]  /*60fb0*/  IMAD.MOV.U32 R12, RZ, RZ, R10 ;  /* 0x000000ffff0c7224 */ /* 0x002fe200078e000a */
[----:B------:R-:W-:Y:S02]  /*60fc0*/  MOV R13, R11 ;  /* 0x0000000b000d7202 */ /* 0x000fe40000000f00 */
[----:B------:R-:W-:Y:S01]  /*60fd0*/  MOV R15, R2 ;  /* 0x00000002000f7202 */ /* 0x000fe20000000f00 */
[----:B------:R-:W3:Y:S01]  /*60fe0*/  LDL.LU R10, [R1+0x1900] ;  /* 0x00190000010a7983 */ /* 0x000ee20000300800 */
[----:B------:R-:W2:Y:S02]  /*60ff0*/  LDL.LU R11, [R1+0x18fc] ;  /* 0x0018fc00010b7983 */ /* 0x000ea40000300800 */
[----:B------:R-:W2:Y:S03]  /*61000*/  LDL.LU R29, [R1+0x18f8] ;  /* 0x0018f800011d7983 */ /* 0x000ea60000300800 */
[----:B----4-:R-:W-:Y:S01]  /*61010*/  HMMA.16816.F32 R12, R12, R16, R20 ;  /* 0x000000100c0c723c */ /* 0x010fe20000001814 */
[----:B------:R-:W2:Y:S01]  /*61020*/  LDL.LU.64 R22, [R1+0x18f0] ;  /* 0x0018f00001167983 */ /* 0x000ea20000300a00 */
[----:B------:R-:W2:Y:S02]  /*61030*/  LDL.LU.64 R20, [R1+0x18e8] ;  /* 0x0018e80001147983 */ /* 0x000ea40000300a00 */
[----:B------:R-:W-:Y:S02]  /*61040*/  STL.64 [R1+0x18b0], R18 ;  /* 0x0018b01201007387 */ /* 0x000fe40000100a00 */
[----:B------:R2:W-:Y:S11]  /*61050*/  STL.64 [R1+0x18a8], R16 ;  /* 0x0018a81001007387 */ /* 0x0005f60000100a00 */
[----:B------:R-:W-:Y:S06]  /*61060*/  @!UPT UIADD3 URZ, URZ, URZ, URZ ;  /* 0x0000003f3f3ff290 */ /* 0x000fec000fffe03f */
[----:B------:R-:W-:Y:S01]  /*61070*/  STL.64 [R1+0x300], R12 ;  /* 0x0003000c01007387 */ /* 0x000fe20000100a00 */
[----:B------:R0:W-:Y:S01]  /*61080*/  STL.64 [R1+0x308], R14 ;  /* 0x0003080e01007387 */ /* 0x0001e20000100a00 */
[----:B--2---:R-:W-:Y:S01]  /*61090*/  HMMA.16816.F32 R16, R20, R4, R24 ;  /* 0x000000041410723c */ /* 0x004fe20000001818 */
[----:B0-----:R-:W-:Y:S01]  /*610a0*/  IMAD.MOV.U32 R14, RZ, RZ, R20 ;  /* 0x000000ffff0e7224 */ /* 0x001fe200078e0014 */
[----:B------:R-:W-:Y:S01]  /*610b0*/  MOV R13, R21 ;  /* 0x00000015000d7202 */ /* 0x000fe20000000f00 */
[----:B------:R-:W-:Y:S11]  /*610c0*/  IMAD.MOV.U32 R12, RZ, RZ, R22 ;  /* 0x000000ffff0c7224 */ /* 0x000ff600078e0016 */
[----:B------:R-:W-:Y:S09]  /*610d0*/  @!UPT UIADD3 URZ, URZ, URZ, URZ ;  /* 0x0000003f3f3ff290 */ /* 0x000ff2000fffe03f */
[----:B------:R-:W-:Y:S01]  /*610e0*/  STL.64 [R1+0x2f0], R16 ;  /* 0x0002f01001007387 */ /* 0x000fe20000100a00 */
[----:B------:R-:W-:Y:S02]  /*610f0*/  STL.64 [R1+0x2f8], R18 ;  /* 0x0002f81201007387 */ /* 0x000fe40000100a00 */
[----:B------:R-:W-:Y:S02]  /*61100*/  STL.64 [R1+0x1890], R6 ;  /* 0x0018900601007387 */ /* 0x000fe40000100a00 */
[----:B------:R-:W-:Y:S01]  /*61110*/  STL.64 [R1+0x1888], R4 ;  /* 0x0018880401007387 */ /* 0x000fe20000100a00 */
[----:B------:R-:W2:Y:S01]  /*61120*/  LDL.LU R20, [R1] ;  /* 0x0000000001147983 */ /* 0x000ea20000300800 */
[----:B------:R-:W2:Y:S02]  /*61130*/  LDL.LU R21, [R1+0x4] ;  /* 0x0000040001157983 */ /* 0x000ea40000300800 */
[----:B------:R-:W4:Y:S01]  /*61140*/  LDL.LU R22, [R1+0x8] ;  /* 0x0000080001167983 */ /* 0x000f220000300800 */
[----:B------:R-:W-:Y:S01]  /*61150*/  MOV R2, R23 ;  /* 0x0000001700027202 */ /* 0x000fe20000000f00 */
[----:B------:R-:W-:-:S02]  /*61160*/  IMAD.MOV.U32 R23, RZ, RZ, R28 ;  /* 0x000000ffff177224 */ /* 0x000fc400078e001c */
[----:B------:R-:W3:Y:S04]  /*61170*/  LDL.LU R28, [R1+0x18e0] ;  /* 0x0018e000011c7983 */ /* 0x000ee80000300800 */
[----:B----4-:R-:W-:Y:S01]  /*61180*/  STL.64 [R1+0x17f0], R22 ;  /* 0x0017f01601007387 */ /* 0x010fe20000100a00 */
[----:B--2---:R-:W-:Y:S02]  /*61190*/  STL.64 [R1+0x17e8], R20 ;  /* 0x0017e81401007387 */ /* 0x004fe40000100a00 */
[----:B------:R-:W2:Y:S02]  /*611a0*/  LDL.LU R24, [R1+0x90] ;  /* 0x0000900001187983 */ /* 0x000ea40000300800 */
[----:B------:R-:W2:Y:S01]  /*611b0*/  LDL.LU R25, [R1+0x94] ;  /* 0x0000940001197983 */ /* 0x000ea20000300800 */
[----:B------:R-:W4:Y:S01]  /*611c0*/  LDL.LU R26, [R1+0x98] ;  /* 0x00009800011a7983 */ /* 0x000f220000300800 */
[----:B------:R-:W4:Y:S03]  /*611d0*/  LDL.LU R27, [R1+0x9c] ;  /* 0x00009c00011b7983 */ /* 0x000f260000300800 */
        /* <DEDUP_REMOVED lines=12> */
[----:B------:R-:W-:-:S02]  /*612a0*/  MOV R20, R29 ;  /* 0x0000001d00147202 */ /* 0x000fc40000000f00 */
[----:B---3--:R-:W-:Y:S01]  /*612b0*/  MOV R22, R10 ;  /* 0x0000000a00167202 */ /* 0x008fe20000000f00 */
[----:B----4-:R-:W-:Y:S01]  /*612c0*/  STL.64 [R1+0x1790], R26 ;  /* 0x0017901a01007387 */ /* 0x010fe20000100a00 */
[----:B--2---:R0:W-:Y:S03]  /*612d0*/  STL.64 [R1+0x1788], R24 ;  /* 0x0017881801007387 */ /* 0x0041e60000100a00 */
[----:B0-----:R-:W2:Y:S01]  /*612e0*/  LDL.LU R24, [R1+0x4a0] ;  /* 0x0004a00001187983 */ /* 0x001ea20000300800 */
[----:B------:R-:W2:Y:S02]  /*612f0*/  LDL.LU R25, [R1+0x4a4] ;  /* 0x0004a40001197983 */ /* 0x000ea40000300800 */
[----:B------:R-:W3:Y:S02]  /*61300*/  LDL.LU R26, [R1+0x4a8] ;  /* 0x0004a800011a7983 */ /* 0x000ee40000300800 */
[----:B------:R-:W3:Y:S02]  /*61310*/  LDL.LU R27, [R1+0x4ac] ;  /* 0x0004ac00011b7983 */ /* 0x000ee40000300800 */
[----:B------:R-:W-:Y:S01]  /*61320*/  IMAD.MOV.U32 R23, RZ, RZ, R3 ;  /* 0x000000ffff177224 */ /* 0x000fe200078e0003 */
[----:B------:R-:W4:Y:S01]  /*61330*/  LDL.LU R29, [R1+0x18dc] ;  /* 0x0018dc00011d7983 */ /* 0x000f220000300800 */
[----:B------:R-:W-:-:S02]  /*61340*/  IMAD.MOV.U32 R21, RZ, RZ, R11 ;  /* 0x000000ffff157224 */ /* 0x000fc400078e000b */
[----:B------:R-:W4:Y:S02]  /*61350*/  LDL.LU R11, [R1+0x18d8] ;  /* 0x0018d800010b7983 */ /* 0x000f240000300800 */
[----:B------:R-:W4:Y:S01]  /*61360*/  LDL.LU R10, [R1+0x18d4] ;  /* 0x0018d400010a7983 */ /* 0x000f220000300800 */
[----:B------:R-:W4:Y:S01]  /*61370*/  LDL.LU R3, [R1+0x18d0] ;  /* 0x0018d00001037983 */ /* 0x000f220000300800 */
[----:B------:R-:W-:Y:S02]  /*61380*/  STL.64 [R1+0x1840], R22 ;  /* 0x0018401601007387 */ /* 0x000fe40000100a00 */
[----:B------:R-:W-:Y:S01]  /*61390*/  STL.64 [R1+0x1838], R20 ;  /* 0x0018381401007387 */ /* 0x000fe20000100a00 */
        /* <DEDUP_REMOVED lines=12> */
[----:B----4-:R-:W-:Y:S01]  /*61460*/  MOV R22, R29 ;  /* 0x0000001d00167202 */ /* 0x010fe20000000f00 */
        /* <DEDUP_REMOVED lines=9> */
[----:B------:R-:W4:Y:S01]  /*61500*/  LDL.LU R10, [R1+0x18cc] ;  /* 0x0018cc00010a7983 */ /* 0x000f220000300800 */
[----:B------:R-:W4:Y:S02]  /*61510*/  LDL.LU R11, [R1+0x18c8] ;  /* 0x0018c800010b7983 */ /* 0x000f240000300800 */
[----:B------:R-:W-:Y:S01]  /*61520*/  STL.64 [R1+0x18a0], R22 ;  /* 0x0018a01601007387 */ /* 0x000fe20000100a00 */
[----:B------:R-:W-:Y:S04]  /*61530*/  STL.64 [R1+0x1898], R20 ;  /* 0x0018981401007387 */ /* 0x000fe80000100a00 */
        /* <DEDUP_REMOVED lines=25> */
[----:B------:R-:W4:Y:S02]  /*616d0*/  LDL.LU R21, [R1+0x604] ;  /* 0x0006040001157983 */ /* 0x000f240000300800 */
[----:B------:R-:W4:Y:S02]  /*616e0*/  LDL.LU R22, [R1+0x608] ;  /* 0x0006080001167983 */ /* 0x000f240000300800 */
[----:B------:R-:W4:Y:S01]  /*616f0*/  LDL.LU R23, [R1+0x60c] ;  /* 0x00060c0001177983 */ /* 0x000f220000300800 */
[----:B------:R-:W4:Y:S01]  /*61700*/  LDL.LU R16, [R1+0x660] ;  /* 0x0006600001107983 */ /* 0x000f220000300800 */
[----:B------:R-:W4:Y:S02]  /*61710*/  LDL.LU R17, [R1+0x664] ;  /* 0x0006640001117983 */ /* 0x000f240000300800 */
[----:B------:R-:W4:Y:S01]  /*61720*/  LDL.LU R18, [R1+0x668] ;  /* 0x0006680001127983 */ /* 0x000f220000300800 */
[----:B------:R-:W-:Y:S01]  /*61730*/  MOV R6, R12 ;  /* 0x0000000c00067202 */ /* 0x000fe20000000f00 */
[----:B------:R-:W4:Y:S01]  /*61740*/  LDL.LU R19, [R1+0x66c] ;  /* 0x00066c0001137983 */ /* 0x000f220000300800 */
[----:B------:R-:W-:-:S02]  /*61750*/  IMAD.MOV.U32 R5, RZ, RZ, R13 ;  /* 0x000000ffff057224 */ /* 0x000fc400078e000d */
[----:B------:R-:W4:Y:S01]  /*61760*/  LDL.LU R12, [R1+0x670] ;  /* 0x00067000010c7983 */ /* 0x000f220000300800 */
[----:B------:R-:W-:Y:S01]  /*61770*/  MOV R4, R14 ;  /* 0x0000000e00047202 */ /* 0x000fe20000000f00 */
[----:B------:R-:W4:Y:S01]  /*61780*/  LDL.LU R13, [R1+0x674] ;  /* 0x00067400010d7983 */ /* 0x000f220000300800 */
        /* <DEDUP_REMOVED lines=20> */
[----:B------:R-:W-:-:S07]  /*618d0*/  IMAD.MOV.U32 R7, RZ, RZ, R2 ;  /* 0x000000ffff077224 */ /* 0x000fce00078e0002 */
        /* <DEDUP_REMOVED lines=160> */
[----:B------:R-:W2:Y:S01]  /*622e0*/  LDL.LU R23, [R1+0xbc] ;  /* 0x0000bc0001177983 */ /* 0x000ea20000300800 */
        /* <DEDUP_REMOVED lines=12> */
[----:B------:R-:W3:Y:S02]  /*623b0*/  LDL.LU.64 R8, [R1+0x1748] ;  /* 0x0017480001087983 */ /* 0x000ee40000300a00 */
[----:B------:R-:W-:Y:S02]  /*623c0*/  STL.64 [R1+0x1728], R6 ;  /* 0x0017280601007387 */ /* 0x000fe40000100a00 */
[----:B------:R0:W-:Y:S02]  /*623d0*/  STL.64 [R1+0x1720], R4 ;  /* 0x0017200401007387 */ /* 0x0001e40000100a00 */
[----:B0-----:R-:W2:Y:S01]  /*623e0*/  LDL.LU R4, [R1+0x80] ;  /* 0x0000800001047983 */ /* 0x001ea20000300800 */
[----:B------:R-:W2:Y:S02]  /*623f0*/  LDL.LU R5, [R1+0x84] ;  /* 0x0000840001057983 */ /* 0x000ea40000300800 */
[----:B------:R-:W2:Y:S02]  /*62400*/  LDL.LU R6, [R1+0x88] ;  /* 0x0000880001067983 */ /* 0x000ea40000300800 */
[----:B------:R-:W2:Y:S01]  /*62410*/  LDL.LU R7, [R1+0x8c] ;  /* 0x00008c0001077983 */ /* 0x000ea20000300800 */
[C---:B---3--:R-:W-:Y:S11]  /*62420*/  HMMA.16816.F32 R12, R24.reuse, R8, R12 ;  /* 0x00000008180c723c */ /* 0x048ff6000000180c */
[----:B------:R-:W-:Y:S11]  /*62430*/  @!UPT UIADD3 URZ, URZ, URZ, URZ ;  /* 0x0000003f3f3ff290 */ /* 0x000ff6000fffe03f */
[----:B------:R-:W-:Y:S01]  /*62440*/  @!UPT UIADD3 URZ, URZ, URZ, URZ ;  /* 0x0000003f3f3ff290 */ /* 0x000fe2000fffe03f */
[----:B------:R-:W-:Y:S01]  /*62450*/  STL.64 [R1+0x160], R12 ;  /* 0x0001600c01007387 */ /* 0x000fe20000100a00 */
[----:B------:R0:W-:Y:S03]  /*62460*/  STL.64 [R1+0x168], R14 ;  /* 0x0001680e01007387 */ /* 0x0001e60000100a00 */
[----:B0-----:R-:W3:Y:S01]  /*62470*/  LDL.LU.64 R14, [R1+0x1740] ;  /* 0x00174000010e7983 */ /* 0x001ee20000300a00 */
[----:B------:R-:W3:Y:S02]  /*62480*/  LDL.LU.64 R12, [R1+0x1738] ;  /* 0x00173800010c7983 */ /* 0x000ee40000300a00 */
[----:B--2---:R-:W-:Y:S02]  /*62490*/  STL.64 [R1+0x1710], R10 ;  /* 0x0017100a01007387 */ /* 0x004fe40000100a00 */
[----:B------:R0:W-:Y:S02]  /*624a0*/  STL.64 [R1+0x1708], R8 ;  /* 0x0017080801007387 */ /* 0x0001e40000100a00 */
[----:B0-----:R-:W2:Y:S01]  /*624b0*/  LDL.LU R8, [R1+0x70] ;  /* 0x0000700001087983 */ /* 0x001ea20000300800 */
[----:B------:R-:W2:Y:S02]  /*624c0*/  LDL.LU R9, [R1+0x74] ;  /* 0x0000740001097983 */ /* 0x000ea40000300800 */
[----:B------:R-:W2:Y:S02]  /*624d0*/  LDL.LU R10, [R1+0x78] ;  /* 0x00007800010a7983 */ /* 0x000ea40000300800 */
[----:B------:R-:W2:Y:S01]  /*624e0*/  LDL.LU R11, [R1+0x7c] ;  /* 0x00007c00010b7983 */ /* 0x000ea20000300800 */
[C---:B---3--:R-:W-:Y:S01]  /*624f0*/  HMMA.16816.F32 R20, R24.reuse, R12, R20 ;  /* 0x0000000c1814723c */ /* 0x048fe20000001814 */
[----:B------:R-:W-:Y:S01]  /*62500*/  STL.64 [R1+0x1700], R14 ;  /* 0x0017000e01007387 */ /* 0x000fe20000100a00 */
[----:B------:R0:W-:Y:S06]  /*62510*/  STL.64 [R1+0x16f8], R12 ;  /* 0x0016f80c01007387 */ /* 0x0001ec0000100a00 */
[----:B------:R-:W-:Y:S11]  /*62520*/  HMMA.16816.F32 R24, R24, R16, R4 ;  /* 0x000000101818723c */ /* 0x000ff60000001804 */
[----:B------:R-:W-:Y:S04]  /*62530*/  @!UPT UIADD3 URZ, URZ, URZ, URZ ;  /* 0x0000003f3f3ff290 */ /* 0x000fe8000fffe03f */
[----:B------:R1:W-:Y:S01]  /*62540*/  STL.64 [R1+0x150], R20 ;  /* 0x0001501401007387 */ /* 0x0003e20000100a00 */
[----:B------:R3:W-:Y:S02]  /*62550*/  STL.64 [R1+0x158], R22 ;  /* 0x0001581601007387 */ /* 0x0007e40000100a00 */
[----:B0-----:R-:W2:Y:S02]  /*62560*/  LDL.LU R12, [R1+0xa0] ;  /* 0x0000a000010c7983 */ /* 0x001ea40000300800 */
[----:B------:R-:W2:Y:S01]  /*62570*/  LDL.LU R13, [R1+0xa4] ;  /* 0x0000a400010d7983 */ /* 0x000ea20000300800 */
[----:B------:R-:W2:Y:S01]  /*62580*/  LDL.LU R14, [R1+0xa8] ;  /* 0x0000a800010e7983 */ /* 0x000ea20000300800 */
[----:B------:R-:W2:Y:S03]  /*62590*/  LDL.LU R15, [R1+0xac] ;  /* 0x0000ac00010f7983 */ /* 0x000ea60000300800 */
[----:B-1----:R-:W2:Y:S01]  /*625a0*/  LDL.LU R20, [R1+0x520] ;  /* 0x0005200001147983 */ /* 0x002ea20000300800 */
[----:B------:R-:W2:Y:S02]  /*625b0*/  LDL.LU R21, [R1+0x524] ;  /* 0x0005240001157983 */ /* 0x000ea40000300800 */
[----:B---3--:R-:W3:Y:S01]  /*625c0*/  LDL.LU R22, [R1+0x528] ;  /* 0x0005280001167983 */ /* 0x008ee20000300800 */
[----:B------:R-:W-:-:S02]  /*625d0*/  MOV R23, R3 ;  /* 0x0000000300177202 */ /* 0x000fc40000000f00 */
[----:B------:R-:W2:Y:S01]  /*625e0*/  LDL.LU R3, [R1+0x1730] ;  /* 0x0017300001037983 */ /* 0x000ea20000300800 */
[----:B------:R-:W2:Y:S02]  /*625f0*/  LDL.LU.64 R6, [R1+0x1728] ;  /* 0x0017280001067983 */ /* 0x000ea40000300a00 */
[----:B------:R-:W3:Y:S02]  /*62600*/  LDL.LU.64 R4, [R1+0x1720] ;  /* 0x0017200001047983 */ /* 0x000ee40000300a00 */
[----:B------:R4:W-:Y:S01]  /*62610*/  STL.64 [R1+0x100], R24 ;  /* 0x0001001801007387 */ /* 0x0009e20000100a00 */
[----:B------:R2:W-:Y:S01]  /*62620*/  STL.64 [R1+0x108], R26 ;  /* 0x0001081a01007387 */ /* 0x0005e20000100a00 */
[----:B----4-:R-:W-:Y:S01]  /*62630*/  IMAD.MOV.U32 R24, RZ, RZ, R19 ;  /* 0x000000ffff187224 */ /* 0x010fe200078e0013 */
[----:B------:R-:W-:Y:S02]  /*62640*/  MOV R25, R18 ;  /* 0x0000001200197202 */ /* 0x000fe40000000f00 */
[----:B------:R-:W4:Y:S01]  /*62650*/  LDL.LU R19, [R1+0x171c] ;  /* 0x00171c0001137983 */ /* 0x000f220000300800 */
[----:B------:R-:W4:Y:S02]  /*62660*/  LDL.LU R18, [R1+0x1718] ;  /* 0x0017180001127983 */ /* 0x000f240000300800 */
[----:B--2---:R-:W-:Y:S01]  /*62670*/  IMAD.MOV.U32 R26, RZ, RZ, R7 ;  /* 0x000000ffff1a7224 */ /* 0x004fe200078e0007 */
[----:B------:R-:W-:-:S07]  /*62680*/  MOV R27, R6 ;  /* 0x00000006001b7202 */ /* 0x000fce0000000f00 */
[C---:B---3--:R-:W-:Y:S11]  /*62690*/  HMMA.16816.F32 R8, R24.reuse, R4, R8 ;  /* 0x000000041808723c */ /* 0x048ff60000001808 */
[----:B------:R-:W-:Y:S11]  /*626a0*/  @!UPT UIADD3 URZ, URZ, URZ, URZ ;  /* 0x0000003f3f3ff290 */ /* 0x000ff6000fffe03f */
[----:B------:R-:W-:Y:S01]  /*626b0*/  @!UPT UIADD3 URZ, URZ, URZ, URZ ;  /* 0x0000003f3f3ff290 */ /* 0x000fe2000fffe03f */
[----:B------:R-:W-:Y:S01]  /*626c0*/  STL.64 [R1+0xf0], R8 ;  /* 0x0000f00801007387 */ /* 0x000fe20000100a00 */
[----:B------:R-:W-:Y:S02]  /*626d0*/  STL.64 [R1+0xf8], R10 ;  /* 0x0000f80a01007387 */ /* 0x000fe40000100a00 */
[----:B------:R-:W0:Y:S04]  /*626e0*/  LDSM.16.M88.4 R8, [R3+0x60080] ;  /* 0x060080000308783b */ /* 0x000e280000000200 */
[----:B0-----:R-:W-:Y:S01]  /*626f0*/  IMAD.MOV.U32 R6, RZ, RZ, R10 ;  /* 0x000000ffff067224 */ /* 0x001fe200078e000a */
[----:B------:R0:W-:Y:S01]  /*62700*/  STL.64 [R1+0x30], R8 ;  /* 0x0000300801007387 */ /* 0x0001e20000100a00 */
[----:B------:R-:W-:Y:S02]  /*62710*/  MOV R7, R11 ;  /* 0x0000000b00077202 */ /* 0x000fe40000000f00 */
[----:B------:R-:W2:Y:S01]  /*62720*/  LDL.LU.64 R10, [R1+0x1710] ;  /* 0x00171000010a7983 */ /* 0x000ea20000300a00 */
[----:B0-----:R-:W3:Y:S02]  /*62730*/  LDL.LU.64 R8, [R1+0x1708] ;  /* 0x0017080001087983 */ /* 0x001ee40000300a00 */
[----:B------:R-:W-:Y:S02]  /*62740*/  STL [R1+0x16a4], R7 ;  /* 0x0016a40701007387 */ /* 0x000fe40000100800 */
[----:B------:R-:W-:Y:S01]  /*62750*/  STL [R1+0x16a0], R6 ;  /* 0x0016a00601007387 */ /* 0x000fe20000100800 */
[C---:B---3--:R-:W-:Y:S01]  /*62760*/  HMMA.16816.F32 R12, R24.reuse, R8, R12 ;  /* 0x00000008180c723c */ /* 0x048fe2000000180c */
[----:B--2---:R-:W-:Y:S01]  /*62770*/  STL.64 [R1+0x16c8], R10 ;  /* 0x0016c80a01007387 */ /* 0x004fe20000100a00 */
[----:B------:R0:W-:Y:S11]  /*62780*/  STL.64 [R1+0x16c0], R8 ;  /* 0x0016c00801007387 */ /* 0x0001f60000100a00 */
[----:B------:R-:W-:Y:S10]  /*62790*/  @!UPT UIADD3 URZ, URZ, URZ, URZ ;  /* 0x0000003f3f3ff290 */ /* 0x000ff4000fffe03f */
[----:B------:R-:W-:Y:S01]  /*627a0*/  STL.64 [R1+0xe0], R12 ;  /* 0x0000e00c01007387 */ /* 0x000fe20000100a00 */
[----:B------:R-:W-:Y:S02]  /*627b0*/  STL.64 [R1+0xe8], R14 ;  /* 0x0000e80e01007387 */ /* 0x000fe40000100a00 */
[----:B0-----:R-:W2:Y:S02]  /*627c0*/  LDL.LU R8, [R1+0x5b0] ;  /* 0x0005b00001087983 */ /* 0x001ea40000300800 */
[----:B------:R-:W2:Y:S01]  /*627d0*/  LDL.LU R9, [R1+0x5b4] ;  /* 0x0005b40001097983 */ /* 0x000ea20000300800 */
[----:B------:R-:W3:Y:S01]  /*627e0*/  LDL.LU R10, [R1+0x5b8] ;  /* 0x0005b800010a7983 */ /* 0x000ee20000300800 */
[----:B------:R-:W3:Y:S03]  /*627f0*/  LDL.LU R11, [R1+0x5bc] ;  /* 0x0005bc00010b7983 */ /* 0x000ee60000300800 */
[----:B------:R-:W0:Y:S02]  /*62800*/  LDSM.16.M88.4 R12, [R3+0x61080] ;  /* 0x06108000030c783b */ /* 0x000e240000000200 */
[----:B0-----:R-:W-:Y:S01]  /*62810*/  IMAD.MOV.U32 R7, RZ, RZ, R14 ;  /* 0x000000ffff077224 */ /* 0x001fe200078e000e */
[----:B------:R-:W-:Y:S01]  /*62820*/  MOV R6, R15 ;  /* 0x0000000f00067202 */ /* 0x000fe20000000f00 */
[----:B---3--:R-:W-:Y:S01]  /*62830*/  STL.64 [R1+0x16e0], R10 ;  /* 0x0016e00a01007387 */ /* 0x008fe20000100a00 */
[----:B--2---:R0:W-:Y:S03]  /*62840*/  STL.64 [R1+0x16d8], R8 ;  /* 0x0016d80801007387 */ /* 0x0041e60000100a00 */
[----:B0-----:R-:W2:Y:S01]  /*62850*/  LDL.LU R8, [R1+0x5c0] ;  /* 0x0005c00001087983 */ /* 0x001ea20000300800 */
[----:B------:R-:W2:Y:S02]  /*62860*/  LDL.LU R9, [R1+0x5c4] ;  /* 0x0005c40001097983 */ /* 0x000ea40000300800 */
[----:B------:R-:W2:Y:S02]  /*62870*/  LDL.LU R10, [R1+0x5c8] ;  /* 0x0005c800010a7983 */ /* 0x000ea40000300800 */
[----:B------:R-:W2:Y:S01]  /*62880*/  LDL.LU R11, [R1+0x5cc] ;  /* 0x0005cc00010b7983 */ /* 0x000ea20000300800 */
[----:B------:R-:W-:Y:S02]  /*62890*/  STL.64 [R1+0x20], R12 ;  /* 0x0000200c01007387 */ /* 0x000fe40000100a00 */
[----:B------:R-:W0:Y:S04]  /*628a0*/  LDSM.16.M88.4 R12, [R3+0x62080] ;  /* 0x06208000030c783b */ /* 0x000e280000000200 */
[----:B------:R-:W-:Y:S02]  /*628b0*/  STL [R1+0x16ac], R6 ;  /* 0x0016ac0601007387 */ /* 0x000fe40000100800 */
[----:B------:R-:W-:Y:S01]  /*628c0*/  STL [R1+0x16a8], R7 ;  /* 0x0016a80701007387 */ /* 0x000fe20000100800 */
[----:B0-----:R-:W-:Y:S01]  /*628d0*/  STL.64 [R1+0x10], R12 ;  /* 0x0000100c01007387 */ /* 0x001fe20000100a00 */
[----:B------:R0:W-:Y:S03]  /*628e0*/  STL.64 [R1+0x18], R14 ;  /* 0x0000180e01007387 */ /* 0x0001e60000100a00 */
[----:B0-----:R-:W3:Y:S01]  /*628f0*/  LDL.LU.64 R14, [R1+0x1700] ;  /* 0x00170000010e7983 */ /* 0x001ee20000300a00 */
[----:B------:R-:W2:Y:S02]  /*62900*/  LDL.LU.64 R12, [R1+0x16f8] ;  /* 0x0016f800010c7983 */ /* 0x000ea40000300a00 */
[----:B--2---:R-:W-:Y:S01]  /*62910*/  HMMA.16816.F32 R20, R24, R12, R20 ;  /* 0x0000000c1814723c */ /* 0x004fe20000001814 */
[----:B---3--:R-:W-:Y:S01]  /*62920*/  STL.64 [R1+0x16b8], R14 ;  /* 0x0016b80e01007387 */ /* 0x008fe20000100a00 */
[----:B------:R0:W-:Y:S11]  /*62930*/  STL.64 [R1+0x16b0], R12 ;  /* 0x0016b00c01007387 */ /* 0x0001f60000100a00 */
[----:B------:R-:W-:Y:S10]  /*62940*/  @!UPT UIADD3 URZ, URZ, URZ, URZ ;  /* 0x0000003f3f3ff290 */ /* 0x000ff4000fffe03f */
[----:B------:R-:W-:Y:S01]  /*62950*/  STL.64 [R1+0xd0], R20 ;  /* 0x0000d01401007387 */ /* 0x000fe20000100a00 */
[----:B------:R-:W-:Y:S02]  /*62960*/  STL.64 [R1+0xd8], R22 ;  /* 0x0000d81601007387 */ /* 0x000fe40000100a00 */
[----:B------:R-:W1:Y:S04]  /*62970*/  LDSM.16.M88.4 R20, [R3+0x63080] ;  /* 0x063080000314783b */ /* 0x000e680000000200 */
[----:B0-----:R-:W2:Y:S01]  /*62980*/  LDL.LU R12, [R1+0x510] ;  /* 0x00051000010c7983 */ /* 0x001ea20000300800 */
[----:B------:R-:W2:Y:S01]  /*62990*/  LDL.LU R13, [R1+0x514] ;  /* 0x00051400010d7983 */ /* 0x000ea20000300800 */
[----:B------:R-:W2:Y:S02]  /*629a0*/  LDL.LU R14, [R1+0x518] ;  /* 0x00051800010e7983 */ /* 0x000ea40000300800 */
[----:B------:R-:W2:Y:S02]  /*629b0*/  LDL.LU R15, [R1+0x51c] ;  /* 0x00051c00010f7983 */ /* 0x000ea40000300800 */
[----:B-1----:R-:W-:Y:S01]  /*629c0*/  IMAD.MOV.U32 R6, RZ, RZ, R22 ;  /* 0x000000ffff067224 */ /* 0x002fe200078e0016 */
[----:B------:R-:W-:Y:S01]  /*629d0*/  STL.64 [R1], R20 ;  /* 0x0000001401007387 */ /* 0x000fe20000100a00 */
[----:B------:R-:W-:-:S02]  /*629e0*/  MOV R7, R23 ;  /* 0x0000001700077202 */ /* 0x000fc40000000f00 */
[----:B------:R-:W0:Y:S01]  /*629f0*/  LDSM.16.M88.4 R20, [R3+0x64080] ;  /* 0x064080000314783b */ /* 0x000e220000000200 */
[----:B------:R-:W-:Y:S01]  /*62a00*/  HMMA.16816.F32 R24, R24, R16, R8 ;  /* 0x000000101818723c */ /* 0x000fe20000001808 */
[----:B0-----:R-:W-:Y:S02]  /*62a10*/  STL.64 [R1+0x1560], R22 ;  /* 0x0015601601007387 */ /* 0x001fe40000100a00 */
[----:B------:R0:W-:Y:S02]  /*62a20*/  STL.64 [R1+0x1558], R20 ;  /* 0x0015581401007387 */ /* 0x0001e40000100a00 */
[----:B0-----:R-:W-:Y:S01]  /*62a30*/  IMAD.MOV.U32 R20, RZ, RZ, R0 ;  /* 0x000000ffff147224 */ /* 0x001fe200078e0000 */
[----:B------:R-:W-:Y:S01]  /*62a40*/  MOV R21, R2 ;  /* 0x0000000200157202 */ /* 0x000fe20000000f00 */
[----:B------:R-:W3:Y:S01]  /*62a50*/  LDL.LU R0, [R1+0x16f4] ;  /* 0x0016f40001007983 */ /* 0x000ee20000300800 */
[----:B------:R-:W2:Y:S02]  /*62a60*/  LDL.LU R2, [R1+0x16f0] ;  /* 0x0016f00001027983 */ /* 0x000ea40000300800 */
[----:B------:R-:W-:Y:S01]  /*62a70*/  IMAD.MOV.U32 R22, RZ, RZ, R28 ;  /* 0x000000ffff167224 */ /* 0x000fe200078e001c */
[----:B------:R-:W-:Y:S01]  /*62a80*/  MOV R23, R29 ;  /* 0x0000001d00177202 */ /* 0x000fe20000000f00 */
[----:B------:R-:W2:Y:S01]  /*62a90*/  LDL.LU R28, [R1+0x16ec] ;  /* 0x0016ec00011c7983 */ /* 0x000ea20000300800 */
[----:B------:R-:W2:Y:S02]  /*62aa0*/  LDL.LU R29, [R1+0x16e8] ;  /* 0x0016e800011d7983 */ /* 0x000ea40000300800 */
[----:B------:R-:W2:Y:S02]  /*62ab0*/  LDL.LU.64 R10, [R1+0x16e0] ;  /* 0x0016e000010a7983 */ /* 0x000ea40000300a00 */
[----:B------:R-:W2:Y:S06]  /*62ac0*/  LDL.LU.64 R8, [R1+0x16d8] ;  /* 0x0016d80001087983 */ /* 0x000eac0000300a00 */
[----:B------:R-:W-:Y:S01]  /*62ad0*/  STL.64 [R1+0xc0], R24 ;  /* 0x0000c01801007387 */ /* 0x000fe20000100a00 */
[----:B------:R-:W-:Y:S02]  /*62ae0*/  STL.64 [R1+0xc8], R26 ;  /* 0x0000c81a01007387 */ /* 0x000fe40000100a00 */
[----:B------:R-:W0:Y:S02]  /*62af0*/  LDSM.16.M88.4 R24, [R3+0x65080] ;  /* 0x065080000318783b */ /* 0x000e240000000200 */
[----:B0-----:R4:W-:Y:S02]  /*62b00*/  STL.64 [R1+0x1520], R26 ;  /* 0x0015201a01007387 */ /* 0x0019e40000100a00 */
[----:B------:R0:W-:Y:S02]  /*62b10*/  STL.64 [R1+0x1518], R24 ;  /* 0x0015181801007387 */ /* 0x0001e40000100a00 */
[----:B----4-:R-:W-:Y:S01]  /*62b20*/  IMAD.MOV.U32 R26, RZ, RZ, R18 ;  /* 0x000000ffff1a7224 */ /* 0x010fe200078e0012 */
[----:B0-----:R-:W4:Y:S01]  /*62b30*/  LDL.LU R24, [R1+0x480] ;  /* 0x0004800001187983 */ /* 0x001f220000300800 */
[----:B------:R-:W4:Y:S02]  /*62b40*/  LDL.LU R25, [R1+0x484] ;  /* 0x0004840001197983 */ /* 0x000f240000300800 */
[----:B------:R-:W3:Y:S01]  /*62b50*/  LDL.LU R18, [R1+0x16d4] ;  /* 0x0016d40001127983 */ /* 0x000ee20000300800 */
[----:B------:R-:W-:-:S02]  /*62b60*/  MOV R27, R19 ;  /* 0x00000013001b7202 */ /* 0x000fc40000000f00 */
        /* <DEDUP_REMOVED lines=8> */
[----:B--2---:R-:W-:Y:S11]  /*62bf0*/  HMMA.16816.F32 R12, R20, R8, R12 ;  /* 0x00000008140c723c */ /* 0x004ff6000000180c */
[----:B------:R-:W-:Y:S11]  /*62c00*/  @!UPT UIADD3 URZ, URZ, URZ, URZ ;  /* 0x0000003f3f3ff290 */ /* 0x000ff6000fffe03f */
[----:B------:R-:W-:Y:S01]  /*62c10*/  @!UPT UIADD3 URZ, URZ, URZ, URZ ;  /* 0x0000003f3f3ff290 */ /* 0x000fe2000fffe03f */
[----:B------:R-:W-:Y:S01]  /*62c20*/  STL.64 [R1+0xa0], R12 ;  /* 0x0000a00c01007387 */ /* 0x000fe20000100a00 */
[----:B------:R0:W-:Y:S03]  /*62c30*/  STL.64 [R1+0xa8], R14 ;  /* 0x0000a80e01007387 */ /* 0x0001e60000100a00 */
[----:B0-----:R-:W2:Y:S01]  /*62c40*/  LDL.LU.64 R14, [R1+0x16b8] ;  /* 0x0016b800010e7983 */ /* 0x001ea20000300a00 */
[----:B------:R-:W2:Y:S02]  /*62c50*/  LDL.LU.64 R12, [R1+0x16b0] ;  /* 0x0016b000010c7983 */ /* 0x000ea40000300a00 */
[----:B------:R0:W-:Y:S02]  /*62c60*/  STL.64 [R1+0x1678], R10 ;  /* 0x0016780a01007387 */ /* 0x0001e40000100a00 */
[----:B------:R-:W-:Y:S01]  /*62c70*/  IMAD.MOV.U32 R8, RZ, RZ, R29 ;  /* 0x000000ffff087224 */ /* 0x000fe200078e001d */
[----:B------:R-:W-:Y:S01]  /*62c80*/  MOV R9, R28 ;  /* 0x0000001c00097202 */ /* 0x000fe20000000f00 */
[----:B0-----:R-:W-:Y:S01]  /*62c90*/  IMAD.MOV.U32 R10, RZ, RZ, R2 ;  /* 0x000000ffff0a7224 */ /* 0x001fe200078e0002 */
[----:B---3--:R-:W-:-:S07]  /*62ca0*/  MOV R11, R0 ;  /* 0x00000000000b7202 */ /* 0x008fce0000000f00 */
[----:B--2---:R-:W-:Y:S11]  /*62cb0*/  HMMA.16816.F32 R8, R20, R12, R8 ;  /* 0x0000000c1408723c */ /* 0x004ff60000001808 */
[----:B------:R-:W-:Y:S11]  /*62cc0*/  @!UPT UIADD3 URZ, URZ, URZ, URZ ;  /* 0x0000003f3f3ff290 */ /* 0x000ff6000fffe03f */
[----:B------:R-:W-:Y:S01]  /*62cd0*/  @!UPT UIADD3 URZ, URZ, URZ, URZ ;  /* 0x0000003f3f3ff290 */ /* 0x000fe2000fffe03f */
[----:B------:R4:W-:Y:S01]  /*62ce0*/  STL.64 [R1+0x90], R8 ;  /* 0x0000900801007387 */ /* 0x0009e20000100a00 */
[----:B------:R-:W-:Y:S02]  /*62cf0*/  STL.64 [R1+0x1670], R14 ;  /* 0x0016700e01007387 */ /* 0x000fe40000100a00 */
[----:B------:R-:W0:Y:S01]  /*62d00*/  LDSM.16.M88.4 R12, [R3+0x66080] ;  /* 0x06608000030c783b */ /* 0x000e220000000200 */
[----:B------:R-:W-:-:S03]  /*62d10*/  MOV R0, R11 ;  /* 0x0000000b00007202 */ /* 0x000fc60000000f00 */
[----:B------:R-:W-:Y:S02]  /*62d20*/  IMAD.MOV.U32 R2, RZ, RZ, R10 ;  /* 0x000000ffff027224 */ /* 0x000fe400078e000a */
[----:B------:R-:W-:Y:S03]  /*62d30*/  STL [R1+0x1354], R0 ;  /* 0x0013540001007387 */ /* 0x000fe60000100800 */
[----:B------:R-:W-:Y:S01]  /*62d40*/  STL [R1+0x1350], R2 ;  /* 0x0013500201007387 */ /* 0x000fe20000100800 */
[----:B----4-:R-:W-:Y:S01]  /*62d50*/  HMMA.16816.F32 R8, R20, R16, R24 ;  /* 0x000000101408723c */ /* 0x010fe20000001818 */
[----:B0-----:R-:W-:Y:S01]  /*62d60*/  STL.64 [R1+0x70], R12 ;  /* 0x0000700c01007387 */ /* 0x001fe20000100a00 */
[----:B------:R-:W-:Y:S02]  /*62d70*/  STL.64 [R1+0x78], R14 ;  /* 0x0000780e01007387 */ /* 0x000fe40000100a00 */
[----:B------:R-:W-:Y:S02]  /*62d80*/  STL.64 [R1+0x1668], R18 ;  /* 0x0016681201007387 */ /* 0x000fe40000100a00 */
[----:B------:R-:W2:Y:S01]  /*62d90*/  LDL.LU R24, [R1+0x140] ;  /* 0x0001400001187983 */ /* 0x000ea20000300800 */
[----:B------:R-:W2:Y:S01]  /*62da0*/  LDL.LU R25, [R1+0x144] ;  /* 0x0001440001197983 */ /* 0x000ea20000300800 */
[----:B------:R-:W3:Y:S02]  /*62db0*/  LDL.LU R26, [R1+0x148] ;  /* 0x00014800011a7983 */ /* 0x000ee40000300800 */
[----:B------:R-:W3:Y:S02]  /*62dc0*/  LDL.LU R27, [R1+0x14c] ;  /* 0x00014c00011b7983 */ /* 0x000ee40000300800 */
[----:B------:R-:W4:Y:S01]  /*62dd0*/  LDL.LU R20, [R1] ;  /* 0x0000000001147983 */ /* 0x000f220000300800 */
[----:B------:R-:W4:Y:S01]  /*62de0*/  LDL.LU R21, [R1+0x4] ;  /* 0x0000040001157983 */ /* 0x000f220000300800 */
[----:B------:R-:W-:Y:S01]  /*62df0*/  IMAD.MOV.U32 R22, RZ, RZ, R6 ;  /* 0x000000ffff167224 */ /* 0x000fe200078e0006 */
[----:B------:R-:W-:Y:S01]  /*62e00*/  MOV R23, R7 ;  /* 0x0000000700177202 */ /* 0x000fe20000000f00 */
[----:B------:R-:W2:Y:S01]  /*62e10*/  LDL.LU R6, [R1+0x16ac] ;  /* 0x0016ac0001067983 */ /* 0x000ea20000300800 */
[----:B------:R-:W2:Y:S03]  /*62e20*/  LDL.LU R7, [R1+0x16a8] ;  /* 0x0016a80001077983 */ /* 0x000ea60000300800 */
[----:B------:R-:W-:Y:S01]  /*62e30*/  STL.64 [R1+0x15b0], R22 ;  /* 0x0015b01601007387 */ /* 0x000fe20000100a00 */
[----:B----4-:R-:W-:Y:S01]  /*62e40*/  STL.64 [R1+0x15a8], R20 ;  /* 0x0015a81401007387 */ /* 0x010fe20000100a00 */
[----:B---3--:R-:W-:Y:S02]  /*62e50*/  STL.64 [R1+0x1530], R26 ;  /* 0x0015301a01007387 */ /* 0x008fe40000100a00 */
[----:B--2---:R0:W-:Y:S02]  /*62e60*/  STL.64 [R1+0x1528], R24 ;  /* 0x0015281801007387 */ /* 0x0041e40000100a00 */
        /* <DEDUP_REMOVED lines=27> */
[----:B----4-:R-:W-:Y:S02]  /*63020*/  STL.64 [R1+0x15f8], R20 ;  /* 0x0015f81401007387 */ /* 0x010fe40000100a00 */
[----:B---3--:R-:W-:Y:S02]  /*63030*/  STL.64 [R1+0x1580], R26 ;  /* 0x0015801a01007387 */ /* 0x008fe40000100a00 */
        /* <DEDUP_REMOVED lines=19> */
[----:B------:R-:W-:Y:S01]  /*63170*/  IMAD.MOV.U32 R22, RZ, RZ, R7 ;  /* 0x000000ffff167224 */ /* 0x000fe200078e0007 */
[----:B------:R-:W-:Y:S01]  /*63180*/  MOV R23, R6 ;  /* 0x0000000600177202 */ /* 0x000fe20000000f00 */
[----:B------:R-:W2:Y:S01]  /*63190*/  LDL.LU R7, [R1+0x16a4] ;  /* 0x0016a40001077983 */ /* 0x000ea20000300800 */
[----:B------:R-:W2:Y:S03]  /*631a0*/  LDL.LU R6, [R1+0x16a0] ;  /* 0x0016a00001067983 */ /* 0x000ea60000300800 */
[----:B------:R-:W-:Y:S04]  /*631b0*/  STL.64 [R1+0x1650], R22 ;  /* 0x0016501601007387 */ /* 0x000fe80000100a00 */
        /* <DEDUP_REMOVED lines=31> */
[----:B------:R-:W4:Y:S01]  /*633b0*/  LDL.LU R6, [R1+0x1694] ;  /* 0x0016940001067983 */ /* 0x000f220000300800 */
[----:B------:R-:W-:-:S03]  /*633c0*/  IMAD.MOV.U32 R3, RZ, RZ, R8 ;  /* 0x000000ffff037224 */ /* 0x000fc600078e0008 */
[----:B---3--:R-:W-:Y:S01]  /*633d0*/  STL.64 [R1+0x1610], R26 ;  /* 0x0016101a01007387 */ /* 0x008fe20000100a00 */
[----:B--2---:R0:W-:Y:S03]  /*633e0*/  STL.64 [R1+0x1608], R24 ;  /* 0x0016081801007387 */ /* 0x0041e60000100a00 */
[----:B0-----:R-:W2:Y:S01]  /*633f0*/  LDL.LU R24, [R1+0x400] ;  /* 0x0004000001187983 */ /* 0x001ea20000300800 */
[----:B------:R-:W2:Y:S02]  /*63400*/  LDL.LU R25, [R1+0x404] ;  /* 0x0004040001197983 */ /* 0x000ea40000300800 */
[----:B------:R-:W3:Y:S01]  /*63410*/  LDL.LU R26, [R1+0x408] ;  /* 0x00040800011a7983 */ /* 0x000ee20000300800 */
[----:B------:R-:W-:Y:S02]  /*63420*/  MOV R27, R7 ;  /* 0x00000007001b7202 */ /* 0x000fe40000000f00 */
[----:B------:R-:W4:Y:S01]  /*63430*/  LDL.LU R7, [R1+0x1690] ;  /* 0x0016900001077983 */ /* 0x000f220000300800 */
[----:B------:R-:W4:Y:S02]  /*63440*/  LDL.LU R12, [R1+0x460] ;  /* 0x00046000010c7983 */ /* 0x000f240000300800 */
[----:B------:R-:W4:Y:S02]  /*63450*/  LDL.LU R13, [R1+0x464] ;  /* 0x00046400010d7983 */ /* 0x000f240000300800 */
[----:B------:R-:W4:Y:S01]  /*63460*/  LDL.LU R14, [R1+0x468] ;  /* 0x00046800010e7983 */ /* 0x000f220000300800 */
[----:B------:R-:W4:Y:S01]  /*63470*/  LDL.LU R15, [R1+0x46c] ;  /* 0x00046c00010f7983 */ /* 0x000f220000300800 */
[----:B------:R-:W-:Y:S01]  /*63480*/  MOV R29, R9 ;  /* 0x00000009001d7202 */ /* 0x000fe20000000f00 */
[----:B------:R-:W4:Y:S02]  /*63490*/  LDL.LU R8, [R1+0x470] ;  /* 0x0004700001087983 */ /* 0x000f240000300800 */
[----:B------:R-:W-:Y:S01]  /*634a0*/  IMAD.MOV.U32 R28, RZ, RZ, R10 ;  /* 0x000000ffff1c7224 */ /* 0x000fe200078e000a */
[----:B------:R-:W4:Y:S01]  /*634b0*/  LDL.LU R9, [R1+0x474] ;  /* 0x0004740001097983 */ /* 0x000f220000300800 */
[----:B------:R-:W-:Y:S01]  /*634c0*/  MOV R4, R11 ;  /* 0x0000000b00047202 */ /* 0x000fe20000000f00 */
        /* <DEDUP_REMOVED lines=28> */
[----:B--2---:R0:W-:Y:S02]  /*63690*/  STL.64 [R1+0x1658], R24 ;  /* 0x0016581801007387 */ /* 0x0041e40000100a00 */
[----:B0-----:R-:W-:Y:S02]  /*636a0*/  MOV R24, R7 ;  /* 0x0000000700187202 */ /* 0x001fe40000000f00 */
[----:B------:R-:W4:Y:S01]  /*636b0*/  LDL.LU R7, [R1+0x1680] ;  /* 0x0016800001077983 */ /* 0x000f220000300800 */
[----:B------:R-:W2:Y:S02]  /*636c0*/  LDL.LU R25, [R1+0x444] ;  /* 0x0004440001197983 */ /* 0x000ea40000300800 */
[----:B------:R-:W2:Y:S02]  /*636d0*/  LDL.LU R26, [R1+0x448] ;  /* 0x00044800011a7983 */ /* 0x000ea40000300800 */
[----:B------:R-:W2:Y:S01]  /*636e0*/  LDL.LU R27, [R1+0x44c] ;  /* 0x00044c00011b7983 */ /* 0x000ea20000300800 */
[----:B------:R-:W-:Y:S01]  /*636f0*/  STL [R1+0x14a0], R4 ;  /* 0x0014a00401007387 */ /* 0x000fe20000100800 */
[----:B------:R-:W-:Y:S02]  /*63700*/  STL [R1+0x1360], R28 ;  /* 0x0013601c01007387 */ /* 0x000fe40000100800 */
[----:B------:R-:W-:Y:S02]  /*63710*/  STL [R1+0x135c], R29 ;  /* 0x00135c1d01007387 */ /* 0x000fe40000100800 */
[----:B------:R-:W-:Y:S01]  /*63720*/  STL [R1+0x1358], R3 ;  /* 0x0013580301007387 */ /* 0x000fe20000100800 */
        /* <DEDUP_REMOVED lines=144> */
[----:B--2---:R-:W-:Y:S02]  /*64030*/  HMMA.16816.F32 R20, R20, R18, R24 ;  /* 0x000000121414723c */ /* 0x004fe40000001818 */
[----:B------:R-:W3:Y:S01]  /*64040*/  LDL.LU.64 R26, [R1+0x1520] ;  /* 0x00152000011a7983 */ /* 0x000ee20000300a00 */
[----:B------:R-:W3:Y:S02]  /*64050*/  LDL.LU.64 R24, [R1+0x1518] ;  /* 0x0015180001187983 */ /* 0x000ee40000300a00 */
[----:B------:R0:W-:Y:S02]  /*64060*/  STL.64 [R1+0x1500], R18 ;  /* 0x0015001201007387 */ /* 0x0001e40000100a00 */
[----:B------:R-:W2:Y:S11]  /*64070*/  LDL.LU R16, [R1+0x110] ;  /* 0x0001100001107983 */ /* 0x000eb60000300800 */
[----:B------:R-:W-:Y:S05]  /*64080*/  @!UPT UIADD3 URZ, URZ, URZ, URZ ;  /* 0x0000003f3f3ff290 */ /* 0x000fea000fffe03f */
[----:B------:R1:W-:Y:S01]  /*64090*/  STL.64 [R1+0x400], R20 ;  /* 0x0004001401007387 */ /* 0x0003e20000100a00 */
[----:B------:R4:W-:Y:S02]  /*640a0*/  STL.64 [R1+0x408], R22 ;  /* 0x0004081601007387 */ /* 0x0009e40000100a00 */
[----:B------:R-:W2:Y:S02]  /*640b0*/  LDL.LU R17, [R1+0x114] ;  /* 0x0001140001117983 */ /* 0x000ea40000300800 */
[----:B0-----:R-:W2:Y:S01]  /*640c0*/  LDL.LU R18, [R1+0x118] ;  /* 0x0001180001127983 */ /* 0x001ea20000300800 */
[----:B------:R-:W2:Y:S04]  /*640d0*/  LDL.LU R19, [R1+0x11c] ;  /* 0x00011c0001137983 */ /* 0x000ea80000300800 */
[----:B-1----:R-:W2:Y:S01]  /*640e0*/  LDL.LU.64 R20, [R1+0x70] ;  /* 0x0000700001147983 */ /* 0x002ea20000300a00 */
[----:B----4-:R-:W4:Y:S01]  /*640f0*/  LDL.LU.64 R22, [R1+0x78] ;  /* 0x0000780001167983 */ /* 0x010f220000300a00 */
[C---:B---3--:R-:W-:Y:S02]  /*64100*/  HMMA.16816.F32 R8, R24.reuse, R6, R8 ;  /* 0x000000061808723c */ /* 0x048fe40000001808 */
[----:B----4-:R-:W-:Y:S01]  /*64110*/  STL.64 [R1+0x14f8], R22 ;  /* 0x0014f81601007387 */ /* 0x010fe20000100a00 */
[----:B--2---:R0:W-:Y:S03]  /*64120*/  STL.64 [R1+0x14f0], R20 ;  /* 0x0014f01401007387 */ /* 0x0041e60000100a00 */
[----:B0-----:R-:W2:Y:S01]  /*64130*/  LDL.LU R20, [R1+0x60] ;  /* 0x0000600001147983 */ /* 0x001ea20000300800 */
[----:B------:R-:W2:Y:S02]  /*64140*/  LDL.LU R21, [R1+0x64] ;  /* 0x0000640001157983 */ /* 0x000ea40000300800 */
[----:B------:R-:W2:Y:S02]  /*64150*/  LDL.LU R22, [R1+0x68] ;  /* 0x0000680001167983 */ /* 0x000ea40000300800 */
[----:B------:R-:W2:Y:S11]  /*64160*/  LDL.LU R23, [R1+0x6c] ;  /* 0x00006c0001177983 */ /* 0x000eb60000300800 */
        /* <DEDUP_REMOVED lines=10> */
[----:B---3--:R-:W-:Y:S11]  /*64210*/  HMMA.16816.F32 R16, R24, R14, R16 ;  /* 0x0000000e1810723c */ /* 0x008ff60000001810 */
[----:B------:R-:W-:Y:S11]  /*64220*/  @!UPT UIADD3 URZ, URZ, URZ, URZ ;  /* 0x0000003f3f3ff290 */ /* 0x000ff6000fffe03f */
[----:B------:R-:W-:Y:S01]  /*64230*/  @!UPT UIADD3 URZ, URZ, URZ, URZ ;  /* 0x0000003f3f3ff290 */ /* 0x000fe2000fffe03f */
[----:B------:R-:W-:Y:S01]  /*64240*/  STL.64 [R1+0x1e0], R16 ;  /* 0x0001e01001007387 */ /* 0x000fe20000100a00 */
[----:B------:R0:W-:Y:S03]  /*64250*/  STL.64 [R1+0x1e8], R18 ;  /* 0x0001e81201007387 */ /* 0x0001e60000100a00 */
[----:B0-----:R-:W2:Y:S04]  /*64260*/  LDL.LU.64 R18, [R1+0x1500] ;  /* 0x0015000001127983 */ /* 0x001ea80000300a00 */
[----:B------:R-:W0:Y:S02]  /*64270*/  S2R R5, SR_TID.X ;  /* 0x0000000000057919 */ /* 0x000e240000002100 */
[----:B0-----:R-:W-:-:S02]  /*64280*/  LOP3.LUT R9, R5, 0x7, RZ, 0xc0, !PT ;  /* 0x0000000705097812 */ /* 0x001fc400078ec0ff */
[----:B------:R-:W-:-:S03]  /*64290*/  SHF.L.U32 R8, R5, 0x8, RZ ;  /* 0x0000000805087819 */ /* 0x000fc600000006ff */
[----:B------:R-:W-:Y:S01]  /*642a0*/  IMAD.SHL.U32 R9, R9, 0x10, RZ ;  /* 0x0000001009097824 */ /* 0x000fe200078e00ff */
[----:B--2---:R-:W-:Y:S07]  /*642b0*/  HMMA.16816.F32 R20, R24, R18, R20 ;  /* 0x000000121814723c */ /* 0x004fee0000001814 */
[----:B------:R-:W-:-:S04]  /*642c0*/  LOP3.LUT R27, R9, 0xf00, R8, 0xf8, !PT ;  /* 0x00000f00091b7812 */ /* 0x000fc800078ef808 */
[----:B------:R-:W-:Y:S01]  /*642d0*/  LOP3.LUT R27, R27, 0x10, R5, 0x78, !PT ;  /* 0x000000101b1b7812 */ /* 0x000fe200078e7805 */
[----:B------:R-:W-:Y:S01]  /*642e0*/  STL [R1+0x14c8], R19 ;  /* 0x0014c81301007387 */ /* 0x000fe20000100800 */
[----:B------:R0:W-:Y:S02]  /*642f0*/  STL [R1+0x14e8], R18 ;  /* 0x0014e81201007387 */ /* 0x0001e40000100800 */
[----:B------:R-:W-:-:S08]  /*64300*/  LOP3.LUT R27, R27, 0x60, RZ, 0x3c, !PT ;  /* 0x000000601b1b7812 */ /* 0x000fd000078e3cff */
[----:B------:R-:W-:Y:S01]  /*64310*/  STL.64 [R1+0x370], R20 ;  /* 0x0003701401007387 */ /* 0x000fe20000100a00 */
[----:B------:R-:W-:Y:S02]  /*64320*/  STL.64 [R1+0x378], R22 ;  /* 0x0003781601007387 */ /* 0x000fe40000100a00 */
[----:B------:R-:W1:Y:S04]  /*64330*/  LDSM.16.M88.4 R20, [R27+0x67080] ;  /* 0x067080001b14783b */ /* 0x000e680000000200 */
[----:B------:R-:W2:Y:S01]  /*64340*/  LDL.LU R16, [R1+0x190] ;  /* 0x0001900001107983 */ /* 0x000ea20000300800 */
[----:B------:R-:W2:Y:S01]  /*64350*/  LDL.LU R17, [R1+0x194] ;  /* 0x0001940001117983 */ /* 0x000ea20000300800 */
[----:B0-----:R-:W2:Y:S02]  /*64360*/  LDL.LU R18, [R1+0x198] ;  /* 0x0001980001127983 */ /* 0x001ea40000300800 */
[----:B------:R-:W2:Y:S02]  /*64370*/  LDL.LU R19, [R1+0x19c] ;  /* 0x00019c0001137983 */ /* 0x000ea40000300800 */
[----:B-1----:R-:W-:Y:S01]  /*64380*/  IMAD.MOV.U32 R12, RZ, RZ, R20 ;  /* 0x000000ffff0c7224 */ /* 0x002fe200078e0014 */
[----:B------:R-:W-:Y:S01]  /*64390*/  MOV R9, R21 ;  /* 0x0000001500097202 */ /* 0x000fe20000000f00 */
[----:B------:R-:W-:Y:S01]  /*643a0*/  IMAD.MOV.U32 R8, RZ, RZ, R22 ;  /* 0x000000ffff087224 */ /* 0x000fe200078e0016 */
[----:B------:R-:W-:-:S02]  /*643b0*/  MOV R5, R23 ;  /* 0x0000001700057202 */ /* 0x000fc40000000f00 */
[----:B------:R-:W0:Y:S04]  /*643c0*/  LDSM.16.M88.4 R20, [R27+0x68080] ;  /* 0x068080001b14783b */ /* 0x000e280000000200 */
[----:B------:R-:W-:Y:S01]  /*643d0*/  STL [R1+0x14b0], R5 ;  /* 0x0014b00501007387 */ /* 0x000fe20000100800 */
[----:B------:R-:W-:Y:S02]  /*643e0*/  STL [R1+0x14ac], R8 ;  /* 0x0014ac0801007387 */ /* 0x000fe40000100800 */
[----:B------:R-:W-:Y:S02]  /*643f0*/  STL [R1+0x14a8], R9 ;  /* 0x0014a80901007387 */ /* 0x000fe40000100800 */
[----:B------:R-:W-:Y:S01]  /*64400*/  STL [R1+0x14a4], R12 ;  /* 0x0014a40c01007387 */ /* 0x000fe20000100800 */
[----:B0-----:R-:W-:Y:S01]  /*64410*/  STL.64 [R1+0x50], R20 ;  /* 0x0000501401007387 */ /* 0x001fe20000100a00 */
[----:B------:R0:W-:Y:S02]  /*64420*/  STL [R1+0x58], R22 ;  /* 0x0000581601007387 */ /* 0x0001e40000100800 */
[----:B------:R-:W-:-:S02]  /*64430*/  IMAD.MOV.U32 R4, RZ, RZ, R23 ;  /* 0x000000ffff047224 */ /* 0x000fc400078e0017 */
[----:B0-----:R-:W2:Y:S01]  /*64440*/  LDL.LU.64 R22, [R1+0x14f8] ;  /* 0x0014f80001167983 */ /* 0x001ea20000300a00 */
[----:B------:R-:W2:Y:S02]  /*64450*/  LDL.LU.64 R20, [R1+0x14f0] ;  /* 0x0014f00001147983 */ /* 0x000ea40000300a00 */
[C---:B--2---:R-:W-:Y:S11]  /*64460*/  HMMA.16816.F32 R16, R20.reuse, R6, R16 ;  /* 0x000000061410723c */ /* 0x044ff60000001810 */
[----:B------:R-:W-:Y:S11]  /*64470*/  @!UPT UIADD3 URZ, URZ, URZ, URZ ;  /* 0x0000003f3f3ff290 */ /* 0x000ff6000fffe03f */
[----:B------:R-:W-:Y:S01]  /*64480*/  @!UPT UIADD3 URZ, URZ, URZ, URZ ;  /* 0x0000003f3f3ff290 */ /* 0x000fe2000fffe03f */
[----:B------:R-:W-:Y:S01]  /*64490*/  STL.64 [R1+0x430], R16 ;  /* 0x0004301001007387 */ /* 0x000fe20000100a00 */
[----:B------:R-:W-:Y:S02]  /*644a0*/  STL.64 [R1+0x438], R18 ;  /* 0x0004381201007387 */ /* 0x000fe40000100a00 */
[----:B------:R-:W0:Y:S04]  /*644b0*/  LDSM.16.M88.4 R16, [R27+0x69080] ;  /* 0x069080001b10783b */ /* 0x000e280000000200 */
[----:B0-----:R-:W-:Y:S01]  /*644c0*/  IMAD.MOV.U32 R12, RZ, RZ, R19 ;  /* 0x000000ffff0c7224 */ /* 0x001fe200078e0013 */
[----:B------:R-:W-:Y:S02]  /*644d0*/  MOV R9, R18 ;  /* 0x0000001200097202 */ /* 0x000fe40000000f00 */
[----:B------:R-:W2:Y:S01]  /*644e0*/  LDL.LU R18, [R1+0x14e8] ;  /* 0x0014e80001127983 */ /* 0x000ea20000300800 */
[----:B------:R-:W-:Y:S02]  /*644f0*/  STL.64 [R1+0x14e0], R14 ;  /* 0x0014e00e01007387 */ /* 0x000fe40000100a00 */
[----:B------:R0:W-:Y:S02]  /*64500*/  STL [R1+0x14d8], R12 ;  /* 0x0014d80c01007387 */ /* 0x0001e40000100800 */
[----:B0-----:R-:W3:Y:S01]  /*64510*/  LDL.LU R12, [R1+0x230] ;  /* 0x00023000010c7983 */ /* 0x001ee20000300800 */
[----:B------:R-:W3:Y:S02]  /*64520*/  LDL.LU R13, [R1+0x234] ;  /* 0x00023400010d7983 */ /* 0x000ee40000300800 */
[----:B------:R-:W3:Y:S02]  /*64530*/  LDL.LU R14, [R1+0x238] ;  /* 0x00023800010e7983 */ /* 0x000ee40000300800 */
[----:B------:R-:W3:Y:S01]  /*64540*/  LDL.LU R15, [R1+0x23c] ;  /* 0x00023c00010f7983 */ /* 0x000ee20000300800 */
[----:B------:R-:W-:Y:S01]  /*64550*/  MOV R5, R16 ;  /* 0x0000001000057202 */ /* 0x000fe20000000f00 */
[----:B------:R-:W-:Y:S04]  /*64560*/  STL.64 [R1+0x14c0], R6 ;  /* 0x0014c00601007387 */ /* 0x000fe80000100a00 */
[----:B------:R-:W-:Y:S02]  /*64570*/  STL.64 [R1+0x14b8], R4 ;  /* 0x0014b80401007387 */ /* 0x000fe40000100a00 */
[----:B------:R-:W0:Y:S04]  /*64580*/  LDSM.16.M88.4 R4, [R27+0x6a080] ;  /* 0x06a080001b04783b */ /* 0x000e280000000200 */
[----:B------:R-:W-:Y:S01]  /*64590*/  IMAD.MOV.U32 R8, RZ, RZ, R17 ;  /* 0x000000ffff087224 */ /* 0x000fe200078e0011 */
[----:B0-----:R-:W-:Y:S01]  /*645a0*/  STL [R1+0x34], R5 ;  /* 0x0000340501007387 */ /* 0x001fe20000100800 */
[----:B------:R-:W-:Y:S01]  /*645b0*/  MOV R19, R4 ;  /* 0x0000000400137202 */ /* 0x000fe20000000f00 */
[----:B------:R3:W-:Y:S02]  /*645c0*/  STL [R1+0x38], R6 ;  /* 0x0000380601007387 */ /* 0x0007e40000100800 */
[----:B------:R-:W-:Y:S01]  /*645d0*/  IMAD.MOV.U32 R26, RZ, RZ, R7 ;  /* 0x000000ffff1a7224 */ /* 0x000fe200078e0007 */
[----:B------:R-:W-:Y:S01]  /*645e0*/  STL.64 [R1+0x1498], R10 ;  /* 0x0014980a01007387 */ /* 0x000fe20000100a00 */
[----:B------:R0:W-:Y:S01]  /*645f0*/  STL.64 [R1+0x14d0], R8 ;  /* 0x0014d00801007387 */ /* 0x0001e20000100a00 */
[----:B---3--:R-:W-:Y:S02]  /*64600*/  HMMA.16816.F32 R4, R20, R10, R12 ;  /* 0x0000000a1404723c */ /* 0x008fe4000000180c */
[----:B------:R-:W1:Y:S11]  /*64610*/  LDSM.16.M88.4 R12, [R27+0x6b080] ;  /* 0x06b080001b0c783b */ /* 0x000e760000000200 */
[----:B------:R-:W-:Y:S10]  /*64620*/  @!UPT UIADD3 URZ, URZ, URZ, URZ ;  /* 0x0000003f3f3ff290 */ /* 0x000ff4000fffe03f */
[----:B------:R3:W-:Y:S01]  /*64630*/  STL.64 [R1+0x420], R4 ;  /* 0x0004200401007387 */ /* 0x0007e20000100a00 */
[----:B------:R4:W-:Y:S02]  /*64640*/  STL.64 [R1+0x428], R6 ;  /* 0x0004280601007387 */ /* 0x0009e40000100a00 */
[----:B0-----:R-:W2:Y:S02]  /*64650*/  LDL.LU R8, [R1+0x2c0] ;  /* 0x0002c00001087983 */ /* 0x001ea40000300800 */
[----:B------:R-:W2:Y:S01]  /*64660*/  LDL.LU R9, [R1+0x2c4] ;  /* 0x0002c40001097983 */ /* 0x000ea20000300800 */
[----:B------:R-:W2:Y:S01]  /*64670*/  LDL.LU R10, [R1+0x2c8] ;  /* 0x0002c800010a7983 */ /* 0x000ea20000300800 */
[----:B------:R-:W2:Y:S03]  /*64680*/  LDL.LU R11, [R1+0x2cc] ;  /* 0x0002cc00010b7983 */ /* 0x000ea60000300800 */
[----:B---3--:R-:W3:Y:S04]  /*64690*/  LDL.LU R4, [R1+0x310] ;  /* 0x0003100001047983 */ /* 0x008ee80000300800 */
[----:B-1----:R-:W-:Y:S01]  /*646a0*/  STL.64 [R1+0x20], R12 ;  /* 0x0000200c01007387 */ /* 0x002fe20000100a00 */
[----:B------:R-:W-:Y:S02]  /*646b0*/  STL.64 [R1+0x28], R14 ;  /* 0x0000280e01007387 */ /* 0x000fe40000100a00 */
[----:B------:R-:W0:Y:S04]  /*646c0*/  LDSM.16.M88.4 R12, [R27+0x6c080] ;  /* 0x06c080001b0c783b */ /* 0x000e280000000200 */
[----:B------:R-:W3:Y:S01]  /*646d0*/  LDL.LU R5, [R1+0x314] ;  /* 0x0003140001057983 */ /* 0x000ee20000300800 */
[----:B----4-:R-:W3:Y:S01]  /*646e0*/  LDL.LU R6, [R1+0x318] ;  /* 0x0003180001067983 */ /* 0x010ee20000300800 */
[----:B------:R-:W3:Y:S02]  /*646f0*/  LDL.LU R7, [R1+0x31c] ;  /* 0x00031c0001077983 */ /* 0x000ee40000300800 */
[----:B0-----:R-:W-:Y:S01]  /*64700*/  IMAD.MOV.U32 R17, RZ, RZ, R13 ;  /* 0x000000ffff117224 */ /* 0x001fe200078e000d */
[----:B------:R-:W-:Y:S01]  /*64710*/  MOV R16, R14 ;  /* 0x0000000e00107202 */ /* 0x000fe20000000f00 */
[----:B------:R-:W-:-:S02]  /*64720*/  IMAD.MOV.U32 R13, RZ, RZ, R15 ;  /* 0x000000ffff0d7224 */ /* 0x000fc400078e000f */
[----:B------:R-:W2:Y:S01]  /*64730*/  LDL.LU.64 R14, [R1+0x14e0] ;  /* 0x0014e000010e7983 */ /* 0x000ea20000300a00 */
[----:B------:R-:W-:Y:S02]  /*64740*/  MOV R2, R12 ;  /* 0x0000000c00027202 */ /* 0x000fe40000000f00 */
[----:B------:R-:W4:Y:S01]  /*64750*/  LDL.LU R12, [R1+0x14d8] ;  /* 0x0014d800010c7983 */ /* 0x000f220000300800 */
[----:B------:R-:W-:Y:S01]  /*64760*/  MOV R25, R20 ;  /* 0x0000001400197202 */ /* 0x000fe20000000f00 */
[----:B------:R-:W-:Y:S01]  /*64770*/  IMAD.MOV.U32 R24, RZ, RZ, R21 ;  /* 0x000000ffff187224 */ /* 0x000fe200078e0015 */
[----:B--2---:R-:W-:Y:S11]  /*64780*/  HMMA.16816.F32 R8, R20, R14, R8 ;  /* 0x0000000e1408723c */ /* 0x004ff60000001808 */
[----:B------:R-:W-:Y:S11]  /*64790*/  @!UPT UIADD3 URZ, URZ, URZ, URZ ;  /* 0x0000003f3f3ff290 */ /* 0x000ff6000fffe03f */
[----:B------:R-:W-:Y:S01]  /*647a0*/  @!UPT UIADD3 URZ, URZ, URZ, URZ ;  /* 0x0000003f3f3ff290 */ /* 0x000fe2000fffe03f */
[----:B------:R0:W-:Y:S01]  /*647b0*/  STL.64 [R1+0x2c0], R8 ;  /* 0x0002c00801007387 */ /* 0x0001e20000100a00 */
[----:B------:R1:W-:Y:S03]  /*647c0*/  STL.64 [R1+0x2c8], R10 ;  /* 0x0002c80a01007387 */ /* 0x0003e60000100a00 */
[----:B0-----:R-:W2:Y:S01]  /*647d0*/  LDL.LU.64 R8, [R1+0x14d0] ;  /* 0x0014d00001087983 */ /* 0x001ea20000300a00 */
[----:B-1----:R-:W-:Y:S01]  /*647e0*/  MOV R11, R22 ;  /* 0x00000016000b7202 */ /* 0x002fe20000000f00 */
[----:B------:R-:W-:Y:S02]  /*647f0*/  IMAD.MOV.U32 R10, RZ, RZ, R23 ;  /* 0x000000ffff0a7224 */ /* 0x000fe400078e0017 */
[----:B------:R-:W0:Y:S01]  /*64800*/  LDSM.16.M88.4 R20, [R27+0x6d080] ;  /* 0x06d080001b14783b */ /* 0x000e220000000200 */
[----:B------:R-:W-:Y:S01]  /*64810*/  STL.64 [R1+0x1490], R14 ;  /* 0x0014900e01007387 */ /* 0x000fe20000100a00 */
[----:B0-----:R-:W-:Y:S01]  /*64820*/  MOV R28, R20 ;  /* 0x00000014001c7202 */ /* 0x001fe20000000f00 */
[----:B------:R-:W-:Y:S01]  /*64830*/  IMAD.MOV.U32 R29, RZ, RZ, R21 ;  /* 0x000000ffff1d7224 */ /* 0x000fe200078e0015 */
[----:B------:R-:W-:Y:S01]  /*64840*/  MOV R3, R22 ;  /* 0x0000001600037202 */ /* 0x000fe20000000f00 */
[----:B------:R-:W-:-:S02]  /*64850*/  IMAD.MOV.U32 R0, RZ, RZ, R23 ;  /* 0x000000ffff007224 */ /* 0x000fc400078e0017 */
[----:B------:R-:W0:Y:S04]  /*64860*/  LDSM.16.M88.4 R20, [R27+0x6e080] ;  /* 0x06e080001b14783b */ /* 0x000e280000000200 */
[----:B------:R-:W-:Y:S04]  /*64870*/  STL [R1+0x1488], R13 ;  /* 0x0014880d01007387 */ /* 0x000fe80000100800 */
[----:B0-----:R-:W-:Y:S01]  /*64880*/  STL.64 [R1+0x1278], R22 ;  /* 0x0012781601007387 */ /* 0x001fe20000100a00 */
[----:B------:R0:W-:Y:S03]  /*64890*/  STL.64 [R1+0x1270], R20 ;  /* 0x0012701401007387 */ /* 0x0001e60000100a00 */
[----:B0-----:R-:W2:Y:S01]  /*648a0*/  LDL.LU.64 R20, [R1+0x20] ;  /* 0x0000200001147983 */ /* 0x001ea20000300a00 */
[----:B------:R-:W2:Y:S03]  /*648b0*/  LDL.LU.64 R22, [R1+0x28] ;  /* 0x0000280001167983 */ /* 0x000ea60000300a00 */
[----:B--2---:R-:W-:Y:S01]  /*648c0*/  STL.64 [R1+0x1370], R22 ;  /* 0x0013701601007387 */ /* 0x004fe20000100a00 */
[----:B------:R0:W-:Y:S02]  /*648d0*/  STL.64 [R1+0x1368], R20 ;  /* 0x0013681401007387 */ /* 0x0001e40000100a00 */
[----:B0-----:R-:W-:-:S02]  /*648e0*/  MOV R20, R19 ;  /* 0x0000001300147202 */ /* 0x001fc40000000f00 */
[----:B------:R-:W3:Y:S01]  /*648f0*/  LDL.LU R19, [R1+0x14c8] ;  /* 0x0014c80001137983 */ /* 0x000ee20000300800 */
[----:B------:R-:W2:Y:S02]  /*64900*/  LDL.LU R21, [R1+0x34] ;  /* 0x0000340001157983 */ /* 0x000ea40000300800 */
[----:B------:R-:W2:Y:S02]  /*64910*/  LDL.LU R22, [R1+0x38] ;  /* 0x0000380001167983 */ /* 0x000ea40000300800 */
[----:B------:R-:W-:-:S05]  /*64920*/  IMAD.MOV.U32 R23, RZ, RZ, R26 ;  /* 0x000000ffff177224 */ /* 0x000fca00078e001a */
[----:B--2---:R-:W-:Y:S01]  /*64930*/  STL.64 [R1+0x13c0], R22 ;  /* 0x0013c01601007387 */ /* 0x004fe20000100a00 */
[----:B------:R0:W-:Y:S02]  /*64940*/  STL.64 [R1+0x13b8], R20 ;  /* 0x0013b81401007387 */ /* 0x0001e40000100a00 */
[----:B0-----:R-:W-:Y:S01]  /*64950*/  MOV R20, R25 ;  /* 0x0000001900147202 */ /* 0x001fe20000000f00 */
[----:B------:R-:W-:Y:S02]  /*64960*/  IMAD.MOV.U32 R21, RZ, RZ, R24 ;  /* 0x000000ffff157224 */ /* 0x000fe400078e0018 */
[----:B------:R-:W0:Y:S01]  /*64970*/  LDSM.16.M88.4 R24, [R27+0x6f080] ;  /* 0x06f080001b18783b */ /* 0x000e220000000200 */
[----:B------:R-:W-:Y:S01]  /*64980*/  MOV R22, R11 ;  /* 0x0000000b00167202 */ /* 0x000fe20000000f00 */
[----:B------:R-:W-:-:S07]  /*64990*/  IMAD.MOV.U32 R23, RZ, RZ, R10 ;  /* 0x000000ffff177224 */ /* 0x000fce00078e000a */
[----:B---3--:R-:W-:Y:S01]  /*649a0*/  HMMA.16816.F32 R20, R20, R18, R4 ;  /* 0x000000121414723c */ /* 0x008fe20000001804 */
[----:B------:R-:W2:Y:S01]  /*649b0*/  LDL.LU.64 R6, [R1+0x14c0] ;  /* 0x0014c00001067983 */ /* 0x000ea20000300a00 */
[----:B------:R-:W3:Y:S02]  /*649c0*/  LDL.LU.64 R4, [R1+0x14b8] ;  /* 0x0014b80001047983 */ /* 0x000ee40000300a00 */
[----:B------:R-:W-:Y:S02]  /*649d0*/  STL.64 [R1+0x1480], R18 ;  /* 0x0014801201007387 */ /* 0x000fe40000100a00 */
        /* <DEDUP_REMOVED lines=8> */
[----:B------:R-:W2:Y:S02]  /*64a60*/  LDL.LU R26, [R1+0x218] ;  /* 0x00021800011a7983 */ /* 0x000ea40000300800 */
[----:B------:R-:W2:Y:S01]  /*64a70*/  LDL.LU R27, [R1+0x21c] ;  /* 0x00021c00011b7983 */ /* 0x000ea20000300800 */
[----:B------:R-:W-:Y:S01]  /*64a80*/  MOV R22, R9 ;  /* 0x0000000900167202 */ /* 0x000fe20000000f00 */
[----:B----4-:R-:W-:-:S02]  /*64a90*/  IMAD.MOV.U32 R23, RZ, RZ, R12 ;  /* 0x000000ffff177224 */ /* 0x010fc400078e000c */
[----:B------:R-:W-:Y:S01]  /*64aa0*/  IMAD.MOV.U32 R21, RZ, RZ, R8 ;  /* 0x000000ffff157224 */ /* 0x000fe200078e0008 */
[----:B---3--:R-:W-:Y:S02]  /*64ab0*/  MOV R20, R5 ;  /* 0x0000000500147202 */ /* 0x008fe40000000f00 */
[----:B------:R-:W3:Y:S01]  /*64ac0*/  LDL.LU R5, [R1+0x14b0] ;  /* 0x0014b00001057983 */ /* 0x000ee20000300800 */
[----:B------:R-:W4:Y:S02]  /*64ad0*/  LDL.LU R8, [R1+0x14ac] ;  /* 0x0014ac0001087983 */ /* 0x000f240000300800 */
[----:B------:R-:W3:Y:S02]  /*64ae0*/  LDL.LU R9, [R1+0x14a8] ;  /* 0x0014a80001097983 */ /* 0x000ee40000300800 */
[----:B------:R-:W3:Y:S01]  /*64af0*/  LDL.LU R12, [R1+0x14a4] ;  /* 0x0014a400010c7983 */ /* 0x000ee20000300800 */
[----:B------:R-:W-:Y:S01]  /*64b00*/  STL.64 [R1+0x1410], R22 ;  /* 0x0014101601007387 */ /* 0x000fe20000100a00 */
[----:B------:R-:W-:Y:S03]  /*64b10*/  STL.64 [R1+0x1408], R20 ;  /* 0x0014081401007387 */ /* 0x000fe60000100a00 */
        /* <DEDUP_REMOVED lines=20> */
[----:B------:R-:W2:Y:S01]  /*64c60*/  LDL.LU R22, [R1+0x58] ;  /* 0x0000580001167983 */ /* 0x000ea20000300800 */
[----:B------:R-:W-:-:S02]  /*64c70*/  MOV R23, R4 ;  /* 0x0000000400177202 */ /* 0x000fc40000000f00 */
[----:B------:R-:W3:Y:S04]  /*64c80*/  LDL.LU R4, [R1+0x14a0] ;  /* 0x0014a00001047983 */ /* 0x000ee80000300800 */
[----:B--2---:R-:W-:Y:S01]  /*64c90*/  STL.64 [R1+0x1460], R22 ;  /* 0x0014601601007387 */ /* 0x004fe20000100a00 */
[----:B------:R-:W-:Y:S02]  /*64ca0*/  STL.64 [R1+0x1458], R20 ;  /* 0x0014581401007387 */ /* 0x000fe40000100a00 */
[----:B------:R-:W-:Y:S02]  /*64cb0*/  STL.64 [R1+0x13b0], R26 ;  /* 0x0013b01a01007387 */ /* 0x000fe40000100a00 */
[----:B------:R0:W-:Y:S02]  /*64cc0*/  STL.64 [R1+0x13a8], R24 ;  /* 0x0013a81801007387 */ /* 0x0001e40000100a00 */
        /* <DEDUP_REMOVED lines=22> */
[----:B---3--:R-:W-:Y:S01]  /*64e30*/  IMAD.MOV.U32 R20, RZ, RZ, R12 ;  /* 0x000000ffff147224 */ /* 0x008fe200078e000c */
[----:B--2---:R-:W-:Y:S01]  /*64e40*/  STL.64 [R1+0x1400], R26 ;  /* 0x0014001a01007387 */ /* 0x004fe20000100a00 */
[----:B------:R0:W-:Y:S03]  /*64e50*/  STL.64 [R1+0x13f8], R24 ;  /* 0x0013f81801007387 */ /* 0x0001e60000100a00 */
        /* <DEDUP_REMOVED lines=8> */
[----:B------:R-:W2:Y:S01]  /*64ee0*/  LDL.LU R12, [R1+0x330] ;  /* 0x00033000010c7983 */ /* 0x000ea20000300800 */
[----:B------:R-:W2:Y:S02]  /*64ef0*/  LDL.LU R13, [R1+0x334] ;  /* 0x00033400010d7983 */ /* 0x000ea40000300800 */
[----:B------:R-:W2:Y:S02]  /*64f00*/  LDL.LU R14, [R1+0x338] ;  /* 0x00033800010e7983 */ /* 0x000ea40000300800 */
[----:B----4-:R-:W-:Y:S01]  /*64f10*/  IMAD.MOV.U32 R22, RZ, RZ, R8 ;  /* 0x000000ffff167224 */ /* 0x010fe200078e0008 */
[----:B------:R-:W4:Y:S01]  /*64f20*/  LDL.LU R15, [R1+0x33c] ;  /* 0x00033c00010f7983 */ /* 0x000f220000300800 */
[----:B------:R-:W-:Y:S01]  /*64f30*/  MOV R21, R9 ;  /* 0x0000000900157202 */ /* 0x000fe20000000f00 */
        /* <DEDUP_REMOVED lines=45> */
[----:B------:R-:W4:Y:S01]  /*65210*/  LDL.LU R13, [R1+0x1488] ;  /* 0x00148800010d7983 */ /* 0x000f220000300800 */
        /* <DEDUP_REMOVED lines=103> */
[----:B------:R-:W-:Y:S02]  /*65890*/  IMAD.MOV.U32 R12, RZ, RZ, R20 ;  /* 0x000000ffff0c7224 */ /* 0x000fe400078e0014 */
[----:B------:R-:W-:Y:S01]  /*658a0*/  IMAD.MOV.U32 R9, RZ, RZ, R22 ;  /* 0x000000ffff097224 */ /* 0x000fe200078e0016 */
[----:B------:R-:W-:-:S02]  /*658b0*/  MOV R8, R23 ;  /* 0x0000001700087202 */ /* 0x000fc40000000f00 */
[----:B------:R-:W-:Y:S01]  /*658c0*/  MOV R5, R21 ;  /* 0x0000001500057202 */ /* 0x000fe20000000f00 */
[----:B------:R-:W-:Y:S02]  /*658d0*/  IMAD.MOV.U32 R20, RZ, RZ, R28 ;  /* 0x000000ffff147224 */ /* 0x000fe400078e001c */
[----:B------:R-:W-:Y:S01]  /*658e0*/  IMAD.MOV.U32 R22, RZ, RZ, R3 ;  /* 0x000000ffff167224 */ /* 0x000fe200078e0003 */
[----:B------:R-:W-:Y:S02]  /*658f0*/  MOV R23, R0 ;  /* 0x0000000000177202 */ /* 0x000fe40000000f00 */
[----:B------:R-:W-:-:S11]  /*65900*/  MOV R21, R29 ;  /* 0x0000001d00157202 */ /* 0x000fd60000000f00 */
[----:B------:R0:W-:Y:S01]  /*65910*/  STL.64 [R1+0x630], R24 ;  /* 0x0006301801007387 */ /* 0x0001e20000100a00 */
[----:B------:R1:W-:Y:S02]  /*65920*/  STL.64 [R1+0x638], R26 ;  /* 0x0006381a01007387 */ /* 0x0003e40000100a00 */
[----:B------:R-:W-:Y:S02]  /*65930*/  STL.64 [R1+0x1318], R6 ;  /* 0x0013180601007387 */ /* 0x000fe40000100a00 */
[----:B------:R-:W-:Y:S01]  /*65940*/  STL [R1+0x1310], R4 ;  /* 0x0013100401007387 */ /* 0x000fe20000100800 */
[----:B------:R-:W2:Y:S01]  /*65950*/  LDL.LU R28, [R1+0x1360] ;  /* 0x00136000011c7983 */ /* 0x000ea20000300800 */
[----:B------:R-:W2:Y:S02]  /*65960*/  LDL.LU R29, [R1+0x135c] ;  /* 0x00135c00011d7983 */ /* 0x000ea40000300800 */
[----:B------:R-:W2:Y:S02]  /*65970*/  LDL.LU R3, [R1+0x1358] ;  /* 0x0013580001037983 */ /* 0x000ea40000300800 */
[----:B------:R-:W2:Y:S01]  /*65980*/  LDL.LU R0, [R1+0x1354] ;  /* 0x0013540001007983 */ /* 0x000ea20000300800 */
[----:B------:R-:W-:Y:S01]  /*65990*/  STL.64 [R1+0x12c8], R22 ;  /* 0x0012c81601007387 */ /* 0x000fe20000100a00 */
[----:B------:R-:W-:Y:S03]  /*659a0*/  STL.64 [R1+0x12c0], R20 ;  /* 0x0012c01401007387 */ /* 0x000fe60000100a00 */
        /* <DEDUP_REMOVED lines=17> */
[----:B----4-:R-:W-:Y:S01]  /*65ac0*/  MOV R23, R13 ;  /* 0x0000000d00177202 */ /* 0x010fe20000000f00 */
[----:B--2---:R-:W-:Y:S01]  /*65ad0*/  STL.64 [R1+0x1268], R26 ;  /* 0x0012681a01007387 */ /* 0x004fe20000100a00 */
[----:B------:R0:W-:Y:S03]  /*65ae0*/  STL.64 [R1+0x1260], R24 ;  /* 0x0012601801007387 */ /* 0x0001e60000100a00 */
[----:B0-----:R-:W2:Y:S01]  /*65af0*/  LDL.LU R24, [R1+0xf0] ;  /* 0x0000f00001187983 */ /* 0x001ea20000300800 */
[----:B------:R-:W2:Y:S02]  /*65b00*/  LDL.LU R25, [R1+0xf4] ;  /* 0x0000f40001197983 */ /* 0x000ea40000300800 */
[----:B------:R-:W3:Y:S02]  /*65b10*/  LDL.LU R26, [R1+0xf8] ;  /* 0x0000f800011a7983 */ /* 0x000ee40000300800 */
[----:B------:R-:W3:Y:S02]  /*65b20*/  LDL.LU R27, [R1+0xfc] ;  /* 0x0000fc00011b7983 */ /* 0x000ee40000300800 */
[----:B------:R-:W-:Y:S01]  /*65b30*/  IMAD.MOV.U32 R20, RZ, RZ, R2 ;  /* 0x000000ffff147224 */ /* 0x000fe200078e0002 */
[----:B------:R-:W-:Y:S01]  /*65b40*/  MOV R21, R17 ;  /* 0x0000001100157202 */ /* 0x000fe20000000f00 */
[----:B------:R-:W4:Y:S01]  /*65b50*/  LDL.LU R2, [R1+0x1350] ;  /* 0x0013500001027983 */ /* 0x000f220000300800 */
[----:B------:R-:W-:Y:S03]  /*65b60*/  STL.64 [R1+0x1328], R22 ;  /* 0x0013281601007387 */ /* 0x000fe60000100a00 */
        /* <DEDUP_REMOVED lines=68> */
[----:B------:R-:W2:Y:S01]  /*65fb0*/  LDL.LU R27, [R1+0x1cc] ;  /* 0x0001cc00011b7983 */ /* 0x000ea20000300800 */
[----:B------:R-:W3:Y:S01]  /*65fc0*/  LDL.LU R17, [R1+0x768] ;  /* 0x0007680001117983 */ /* 0x000ee20000300800 */
[----:B------:R-:W2:Y:S02]  /*65fd0*/  LDL.LU R13, [R1+0x764] ;  /* 0x00076400010d7983 */ /* 0x000ea40000300800 */
[----:B------:R-:W2:Y:S09]  /*65fe0*/  LDL.LU R9, [R1+0x760] ;  /* 0x0007600001097983 */ /* 0x000eb20000300800 */
        /* <DEDUP_REMOVED lines=96> */
[----:B---3--:R0:W-:Y:S02]  /*665f0*/  STL.64 [R1+0x1208], R8 ;  /* 0x0012080801007387 */ /* 0x0081e40000100a00 */
        /* <DEDUP_REMOVED lines=20> */
[----:B------:R4:W-:Y:S02]  /*66740*/  STL.64 [R1+0x11f0], R18 ;  /* 0x0011f01201007387 */ /* 0x0009e40000100a00 */
[----:B------:R0:W-:Y:S01]  /*66750*/  STL.64 [R1+0x11e8], R16 ;  /* 0x0011e81001007387 */ /* 0x0001e20000100a00 */
[----:B----4-:R-:W-:Y:S01]  /*66760*/  MOV R18, R2 ;  /* 0x0000000200127202 */ /* 0x010fe20000000f00 */
[----:B------:R-:W-:Y:S11]  /*66770*/  IMAD.MOV.U32 R19, RZ, RZ, R0 ;  /* 0x000000ffff137224 */ /* 0x000ff600078e0000 */
[----:B------:R-:W-:Y:S04]  /*66780*/  @!UPT UIADD3 URZ, URZ, URZ, URZ ;  /* 0x0000003f3f3ff290 */ /* 0x000fe8000fffe03f */
[----:B------:R1:W-:Y:S01]  /*66790*/  STL.64 [R1+0x710], R20 ;  /* 0x0007101401007387 */ /* 0x0003e20000100a00 */
[----:B------:R2:W-:Y:S02]  /*667a0*/  STL.64 [R1+0x718], R22 ;  /* 0x0007181601007387 */ /* 0x0005e40000100a00 */
[----:B0-----:R-:W4:Y:S02]  /*667b0*/  LDL.LU R16, [R1+0x90] ;  /* 0x0000900001107983 */ /* 0x001f240000300800 */
[----:B------:R-:W4:Y:S01]  /*667c0*/  LDL.LU R17, [R1+0x94] ;  /* 0x0000940001117983 */ /* 0x000f220000300800 */
[----:B------:R-:W4:Y:S01]  /*667d0*/  LDL.LU R2, [R1+0x1228] ;  /* 0x0012280001027983 */ /* 0x000f220000300800 */
[----:B------:R-:W4:Y:S01]  /*667e0*/  LDL.LU R0, [R1+0x1224] ;  /* 0x0012240001007983 */ /* 0x000f220000300800 */
[----:B-1----:R-:W-:Y:S01]  /*667f0*/  MOV R20, R3 ;  /* 0x0000000300147202 */ /* 0x002fe20000000f00 */
[----:B------:R-:W-:Y:S01]  /*66800*/  IMAD.MOV.U32 R21, RZ, RZ, R29 ;  /* 0x000000ffff157224 */ /* 0x000fe200078e001d */
[----:B------:R-:W4:Y:S01]  /*66810*/  LDL.LU R3, [R1+0x1220] ;  /* 0x0012200001037983 */ /* 0x000f220000300800 */
[----:B------:R0:W5:Y:S01]  /*66820*/  LDL.LU R29, [R1+0x121c] ;  /* 0x00121c00011d7983 */ /* 0x0001620000300800 */
[----:B--2---:R-:W-:-:S02]  /*66830*/  MOV R22, R28 ;  /* 0x0000001c00167202 */ /* 0x004fc40000000f00 */
[----:B------:R0:W5:Y:S01]  /*66840*/  LDL.LU R28, [R1+0x1218] ;  /* 0x00121800011c7983 */ /* 0x0001620000300800 */
[C---:B---3--:R-:W-:Y:S11]  /*66850*/  HMMA.16816.F32 R8, R24.reuse, R6, R8 ;  /* 0x000000061808723c */ /* 0x048ff60000001808 */
[----:B------:R-:W-:Y:S11]  /*66860*/  @!UPT UIADD3 URZ, URZ, URZ, URZ ;  /* 0x0000003f3f3ff290 */ /* 0x000ff6000fffe03f */
[----:B------:R-:W-:Y:S01]  /*66870*/  @!UPT UIADD3 URZ, URZ, URZ, URZ ;  /* 0x0000003f3f3ff290 */ /* 0x000fe2000fffe03f */
[----:B------:R-:W-:Y:S01]  /*66880*/  STL.64 [R1+0x700], R8 ;  /* 0x0007000801007387 */ /* 0x000fe20000100a00 */
[----:B------:R1:W-:Y:S03]  /*66890*/  STL.64 [R1+0x708], R10 ;  /* 0x0007080a01007387 */ /* 0x0003e60000100a00 */
[----:B-1----:R-:W2:Y:S01]  /*668a0*/  LDL.LU.64 R10, [R1+0x1210] ;  /* 0x00121000010a7983 */ /* 0x002ea20000300a00 */
[----:B------:R-:W3:Y:S02]  /*668b0*/  LDL.LU.64 R8, [R1+0x1208] ;  /* 0x0012080001087983 */ /* 0x000ee40000300a00 */
[----:B------:R-:W3:Y:S02]  /*668c0*/  LDL.LU R6, [R1+0x3c4] ;  /* 0x0003c40001067983 */ /* 0x000ee40000300800 */
[----:B------:R-:W3:Y:S01]  /*668d0*/  LDL.LU R7, [R1+0x3c8] ;  /* 0x0003c80001077983 */ /* 0x000ee20000300800 */
[C---:B--2---:R-:W-:Y:S11]  /*668e0*/  HMMA.16816.F32 R12, R24.reuse, R10, R12 ;  /* 0x0000000a180c723c */ /* 0x044ff6000000180c */
[----:B------:R-:W-:Y:S11]  /*668f0*/  @!UPT UIADD3 URZ, URZ, URZ, URZ ;  /* 0x0000003f3f3ff290 */ /* 0x000ff6000fffe03f */
[----:B------:R-:W-:Y:S01]  /*66900*/  @!UPT UIADD3 URZ, URZ, URZ, URZ ;  /* 0x0000003f3f3ff290 */ /* 0x000fe2000fffe03f */
[----:B------:R-:W-:Y:S01]  /*66910*/  STL.64 [R1+0x730], R12 ;  /* 0x0007300c01007387 */ /* 0x000fe20000100a00 */
[----:B------:R1:W-:Y:S03]  /*66920*/  STL.64 [R1+0x738], R14 ;  /* 0x0007380e01007387 */ /* 0x0003e60000100a00 */
[----:B-1----:R-:W4:Y:S01]  /*66930*/  LDL.LU.64 R14, [R1+0x1200] ;  /* 0x00120000010e7983 */ /* 0x002f220000300a00 */
[----:B------:R-:W2:Y:S01]  /*66940*/  LDL.LU.64 R12, [R1+0x11f8] ;  /* 0x0011f800010c7983 */ /* 0x000ea20000300a00 */
[----:B----4-:R-:W-:Y:S11]  /*66950*/  HMMA.16816.F32 R16, R24, R14, R16 ;  /* 0x0000000e1810723c */ /* 0x010ff60000001810 */
[----:B------:R-:W-:Y:S11]  /*66960*/  @!UPT UIADD3 URZ, URZ, URZ, URZ ;  /* 0x0000003f3f3ff290 */ /* 0x000ff6000fffe03f */
[----:B------:R-:W-:Y:S01]  /*66970*/  @!UPT UIADD3 URZ, URZ, URZ, URZ ;  /* 0x0000003f3f3ff290 */ /* 0x000fe2000fffe03f */
[----:B------:R-:W-:Y:S01]  /*66980*/  STL.64 [R1+0x750], R16 ;  /* 0x0007501001007387 */ /* 0x000fe20000100a00 */
[----:B------:R1:W-:Y:S03]  /*66990*/  STL.64 [R1+0x758], R18 ;  /* 0x0007581201007387 */ /* 0x0003e60000100a00 */
[----:B-1----:R-:W4:Y:S01]  /*669a0*/  LDL.LU.64 R18, [R1+0x11f0] ;  /* 0x0011f00001127983 */ /* 0x002f220000300a00 */
[----:B------:R-:W4:Y:S02]  /*669b0*/  LDL.LU.64 R16, [R1+0x11e8] ;  /* 0x0011e80001107983 */ /* 0x000f240000300a00 */
[----:B------:R-:W-:Y:S01]  /*669c0*/  IMAD.MOV.U32 R23, RZ, RZ, R4 ;  /* 0x000000ffff177224 */ /* 0x000fe200078e0004 */
[----:B------:R-:W-:Y:S01]  /*669d0*/  MOV R4, 0x80 ;  /* 0x0000008000047802 */ /* 0x000fe20000000f00 */
[----:B---3--:R-:W-:-:S04]  /*669e0*/  FFMA R8, R2, R8, R9 ;  /* 0x0000000802087223 */ /* 0x008fc80000000009 */
[C---:B------:R-:W-:Y:S02]  /*669f0*/  IMAD R6, R4.reuse, c[0x0][0x1b4], R6 ;  /* 0x00006d0004067a24 */ /* 0x040fe400078e0206 */
[----:B------:R-:W-:-:S03]  /*66a00*/  IMAD R7, R4, c[0x0][0x1a4], R7 ;  /* 0x0000690004077a24 */ /* 0x000fc600078e0207 */
[----:B------:R-:W-:Y:S02]  /*66a10*/  STL [R1+0x3c4], R6 ;  /* 0x0003c40601007387 */ /* 0x000fe40000100800 */
[----:B------:R-:W-:Y:S02]  /*66a20*/  STL [R1+0x3c8], R7 ;  /* 0x0003c80701007387 */ /* 0x000fe40000100800 */
[----:B--2---:R-:W-:Y:S01]  /*66a30*/  FFMA R12, R0, R12, R13 ;  /* 0x0000000c000c7223 */ /* 0x004fe2000000000d */
[----:B------:R-:W-:Y:S01]  /*66a40*/  IADD3 R5, R5, 0x80, RZ ;  /* 0x0000008005057810 */ /* 0x000fe20007ffe0ff */
[----:B----4-:R-:W-:-:S05]  /*66a50*/  FFMA R16, R3, R16, R17 ;  /* 0x0000001003107223 */ /* 0x010fca0000000011 */
[----:B------:R-:W-:Y:S01]  /*66a60*/  STL [R1+0x9a4], R16 ;  /* 0x0009a41001007387 */ /* 0x000fe20000100800 */
[----:B------:R1:W-:Y:S02]  /*66a70*/  STL [R1+0x9ac], R8 ;  /* 0x0009ac0801007387 */ /* 0x0003e40000100800 */
[----:B-1----:R-:W-:Y:S01]  /*66a80*/  HMMA.16816.F32 R8, R24, R18, R20 ;  /* 0x000000121808723c */ /* 0x002fe20000001814 */
[----:B------:R-:W-:Y:S01]  /*66a90*/  STL [R1+0x9a8], R12 ;  /* 0x0009a80c01007387 */ /* 0x000fe20000100800 */
[----:B------:R-:W-:Y:S11]  /*66aa0*/  STL [R1+0x928], R5 ;  /* 0x0009280501007387 */ /* 0x000ff60000100800 */
[----:B------:R-:W-:Y:S10]  /*66ab0*/  @!UPT UIADD3 URZ, URZ, URZ, URZ ;  /* 0x0000003f3f3ff290 */ /* 0x000ff4000fffe03f */
[----:B------:R-:W-:Y:S01]  /*66ac0*/  STL.64 [R1+0x740], R8 ;  /* 0x0007400801007387 */ /* 0x000fe20000100a00 */
[----:B------:R-:W-:Y:S02]  /*66ad0*/  STL.64 [R1+0x748], R10 ;  /* 0x0007480a01007387 */ /* 0x000fe40000100a00 */
[----:B------:R-:W2:Y:S02]  /*66ae0*/  LDL R2, [R1+0x8dc] ;  /* 0x0008dc0001027983 */ /* 0x000ea40000100800 */
[----:B------:R-:W3:Y:S01]  /*66af0*/  LDL R0, [R1+0x8d8] ;  /* 0x0008d80001007983 */ /* 0x000ee20000100800 */
[----:B--2---:R1:W-:Y:S04]  /*66b00*/  STL [R1+0x1f0], R2 ;  /* 0x0001f00201007387 */ /* 0x0043e80000100800 */
[----:B-1----:R-:W2:Y:S01]  /*66b10*/  LDL R2, [R1+0x8d4] ;  /* 0x0008d40001027983 */ /* 0x002ea20000100800 */
[----:B---3--:R1:W-:Y:S03]  /*66b20*/  STL [R1+0x1f4], R0 ;  /* 0x0001f40001007387 */ /* 0x0083e60000100800 */
[----:B-1----:R-:W3:Y:S04]  /*66b30*/  LDL R0, [R1+0x8d0] ;  /* 0x0008d00001007983 */ /* 0x002ee80000100800 */
        /* <DEDUP_REMOVED lines=51> */
[----:B-1----:R-:W3:Y:S01]  /*66e70*/  LDL R0, [R1+0x7e4] ;  /* 0x0007e40001007983 */ /* 0x002ee20000100800 */
[----:B------:R-:W-:-:S03]  /*66e80*/  ISETP.GE.AND P2, PT, R5, c[0x0][0x1d0], PT ;  /* 0x0000740005007a0c */ /* 0x000fc60003f46270 */
[----:B--2---:R0:W-:Y:S04]  /*66e90*/  STL [R1+0x914], R2 ;  /* 0x0009140201007387 */ /* 0x0041e80000100800 */
[----:B---3--:R0:W-:Y:S04]  /*66ea0*/  STL [R1+0x91c], R0 ;  /* 0x00091c0001007387 */ /* 0x0081e80000100800 */
[----:B0----5:R-:W-:Y:S01]  /*66eb0*/  MOV R0, R29 ;  /* 0x0000001d00007202 */ /* 0x021fe20000000f00 */
[----:B------:R-:W-:-:S04]  /*66ec0*/  IMAD.MOV.U32 R2, RZ, RZ, R28 ;  /* 0x000000ffff027224 */ /* 0x000fc800078e001c */
[----:B------:R0:W-:Y:S04]  /*66ed0*/  STL [R1+0x924], R0 ;  /* 0x0009240001007387 */ /* 0x0001e80000100800 */
[----:B------:R0:W-:Y:S01]  /*66ee0*/  STL [R1+0x920], R2 ;  /* 0x0009200201007387 */ /* 0x0001e20000100800 */
[----:B------:R-:W-:Y:S01]  /*66ef0*/  @P2 CALL.REL.NOINC `(.L_x_0) ;  /* 0x0000001000002944 */ /* 0x000fe20003c00000 */
[----:B------:R-:W-:Y:S05]  /*66f00*/  BRA `(.L_x_1) ;  /* 0xfffaa3f000007947 */ /* 0x000fea000383ffff */
.L_x_0:
[----:B-1----:R-:W-:Y:S04]  /*66f10*/  STL [R1+0x18e8], R29 ;  /* 0x0018e81d01007387 */ /* 0x002fe80000100800 */
[----:B0-----:R-:W2:Y:S04]  /*66f20*/  LDL.LU R2, [R1+0x930] ;  /* 0x0009300001027983 */ /* 0x001ea80000300800 */
[----:B------:R-:W3:Y:S01]  /*66f30*/  LDL.LU R0, [R1+0x934] ;  /* 0x0009340001007983 */ /* 0x000ee20000300800 */
[----:B------:R-:W-:Y:S01]  /*66f40*/  IMAD.MOV.U32 R14, RZ, RZ, 0x3dc6b27f ;  /* 0x3dc6b27fff0e7424 */ /* 0x000fe200078e00ff */
[----:B------:R-:W-:-:S02]  /*66f50*/  LOP3.LUT R23, R23, 0xfbffffff, RZ, 0xc0, !PT ;  /* 0xfbffffff17177812 */ /* 0x000fc400078ec0ff */
[----:B------:R-:W-:Y:S01]  /*66f60*/  LOP3.LUT R24, R24, 0xfffffffb, RZ, 0xc0, !PT ;  /* 0xfffffffb18187812 */ /* 0x000fe200078ec0ff */
[----:B------:R-:W-:Y:S06]  /*66f70*/  BAR.SYNC.DEFER_BLOCKING 0x0 ;  /* 0x0000000000007b1d */ /* 0x000fec0000010000 */
[----:B--2---:R0:W-:Y:S01]  /*66f80*/  STL [R1+0x1a4], R2 ;  /* 0x0001a40201007387 */ /* 0x0041e20000100800 */
[C---:B------:R-:W-:Y:S01]  /*66f90*/  FMUL R4, R2.reuse, 8388608 ;  /* 0x4b00000002047820 */ /* 0x040fe20000400000 */
[----:B------:R-:W-:Y:S02]  /*66fa0*/  FSETP.GEU.AND P0, PT, R2, 1.175494350822287508e-38, PT ;  /* 0x008000000200780b */ /* 0x000fe40003f0e000 */
[----:B---3--:R1:W-:Y:S01]  /*66fb0*/  STL [R1+0x1b0], R0 ;  /* 0x0001b00001007387 */ /* 0x0083e20000100800 */
[C---:B------:R-:W-:Y:S01]  /*66fc0*/  FMUL R5, R0.reuse, 8388608 ;  /* 0x4b00000000057820 */ /* 0x040fe20000400000 */
[----:B------:R-:W-:-:S02]  /*66fd0*/  FSETP.GEU.AND P2, PT, R0, 1.175494350822287508e-38, PT ;  /* 0x008000000000780b */ /* 0x000fc40003f4e000 */
[----:B------:R-:W2:Y:S01]  /*66fe0*/  LDL.LU R9, [R1+0x938] ;  /* 0x0009380001097983 */ /* 0x000ea20000300800 */
[----:B------:R-:W-:Y:S02]  /*66ff0*/  FSEL R4, R4, R2, !P0 ;  /* 0x0000000204047208 */ /* 0x000fe40004000000 */
[----:B------:R-:W-:Y:S02]  /*67000*/  FSEL R5, R5, R0, !P2 ;  /* 0x0000000005057208 */ /* 0x000fe40005000000 */
[----:B0-----:R-:W-:Y:S02]  /*67010*/  IADD3 R2, R4, -0x3f3504f3, RZ ;  /* 0xc0cafb0d04027810 */ /* 0x001fe40007ffe0ff */
[----:B------:R-:W-:Y:S02]  /*67020*/  IADD3 R6, R5, -0x3f3504f3, RZ ;  /* 0xc0cafb0d05067810 */ /* 0x000fe40007ffe0ff */
[----:B------:R-:W-:Y:S02]  /*67030*/  LOP3.LUT R2, R2, 0xff800000, RZ, 0xc0, !PT ;  /* 0xff80000002027812 */ /* 0x000fe400078ec0ff */
[----:B------:R-:W-:-:S02]  /*67040*/  LOP3.LUT R6, R6, 0xff800000, RZ, 0xc0, !PT ;  /* 0xff80000006067812 */ /* 0x000fc400078ec0ff */
[----:B------:R0:W3:Y:S01]  /*67050*/  I2F R12, R2 ;  /* 0x00000002000c7306 */ /* 0x0000e20000201400 */
[----:B-1----:R-:W-:Y:S01]  /*67060*/  IMAD.IADD R0, R4, 0x1, -R2 ;  /* 0x0000000104007824 */ /* 0x002fe200078e0a02 */
[----:B------:R-:W-:-:S03]  /*67070*/  IADD3 R3, R5, -R6, RZ ;  /* 0x8000000605037210 */ /* 0x000fc60007ffe0ff */
[----:B------:R-:W-:Y:S02]  /*67080*/  FADD R0, R0, -1 ;  /* 0xbf80000000007421 */ /* 0x000fe40000000000 */
[----:B------:R-:W-:Y:S02]  /*67090*/  FADD R3, R3, -1 ;  /* 0xbf80000003037421 */ /* 0x000fe40000000000 */
[CC--:B------:R-:W-:Y:S02]  /*670a0*/  FFMA.FTZ R8, R0.reuse, R14.reuse, -0.16845393180847167969 ;  /* 0xbe2c7f3000087423 */ /* 0x0c0fe4000001000e */
[C---:B------:R-:W-:Y:S02]  /*670b0*/  FFMA.FTZ R7, R3.reuse, R14, -0.16845393180847167969 ;  /* 0xbe2c7f3003077423 */ /* 0x040fe4000001000e */
[----:B------:R-:W-:Y:S02]  /*670c0*/  FFMA.FTZ R8, R0, R8, 0.1716887056827545166 ;  /* 0x3e2fcf2a00087423 */ /* 0x000fe40000010008 */
[----:B0-----:R-:W-:-:S02]  /*670d0*/  FFMA.FTZ R2, R3, R7, 0.1716887056827545166 ;  /* 0x3e2fcf2a03027423 */ /* 0x001fc40000010007 */
[C---:B------:R-:W-:Y:S01]  /*670e0*/  FFMA.FTZ R7, R0.reuse, R8, -0.17900948226451873779 ;  /* 0xbe374e4300077423 */ /* 0x040fe20000010008 */
[----:B--2---:R0:W-:Y:S04]  /*670f0*/  STL [R1+0x1ac], R9 ;  /* 0x0001ac0901007387 */ /* 0x0041e80000100800 */
[----:B------:R-:W2:Y:S01]  /*67100*/  LDL.LU R15, [R1+0x93c] ;  /* 0x00093c00010f7983 */ /* 0x000ea20000300800 */
[C---:B------:R-:W-:Y:S02]  /*67110*/  FFMA.FTZ R2, R3.reuse, R2, -0.17900948226451873779 ;  /* 0xbe374e4303027423 */ /* 0x040fe40000010002 */
[----:B------:R-:W-:Y:S01]  /*67120*/  FFMA.FTZ R7, R0, R7, 0.20512372255325317383 ;  /* 0x3e520bf400077423 */ /* 0x000fe20000010007 */
[----:B------:R1:W4:Y:S01]  /*67130*/  I2F R11, R6 ;  /* 0x00000006000b7306 */ /* 0x0003220000201400 */
[----:B------:R-:W-:Y:S01]  /*67140*/  FFMA.FTZ R2, R3, R2, 0.20512372255325317383 ;  /* 0x3e520bf403027423 */ /* 0x000fe20000010002 */
[C---:B------:R-:W-:Y:S01]  /*67150*/  FSETP.GEU.AND P1, PT, R9.reuse, 1.175494350822287508e-38, PT ;  /* 0x008000000900780b */ /* 0x040fe20003f2e000 */
[----:B------:R-:W-:-:S02]  /*67160*/  FMUL R8, R9, 8388608 ;  /* 0x4b00000009087820 */ /* 0x000fc40000400000 */
[----:B------:R-:W-:Y:S02]  /*67170*/  FFMA.FTZ R2, R3, R2, -0.24046532809734344482 ;  /* 0xbe763c8b03027423 */ /* 0x000fe40000010002 */
[----:B-1----:R-:W-:-:S04]  /*67180*/  FFMA.FTZ R6, R0, R7, -0.24046532809734344482 ;  /* 0xbe763c8b00067423 */ /* 0x002fc80000010007 */
[----:B------:R-:W-:Y:S01]  /*67190*/  FFMA.FTZ R7, R0, R6, 0.28857114911079406738 ;  /* 0x3e93bf9900077423 */ /* 0x000fe20000010006 */
[----:B------:R-:W-:Y:S01]  /*671a0*/  FSEL R6, R8, R9, !P1 ;  /* 0x0000000908067208 */ /* 0x000fe20004800000 */
[C---:B------:R-:W-:Y:S02]  /*671b0*/  FFMA.FTZ R2, R3.reuse, R2, 0.28857114911079406738 ;  /* 0x3e93bf9903027423 */ /* 0x040fe40000010002 */
[----:B------:R-:W-:Y:S01]  /*671c0*/  FFMA.FTZ R7, R0, R7, -0.36067417263984680176 ;  /* 0xbeb8aa4900077423 */ /* 0x000fe20000010007 */
[----:B------:R-:W-:Y:S01]  /*671d0*/  IADD3 R8, R6, -0x3f3504f3, RZ ;  /* 0xc0cafb0d06087810 */ /* 0x000fe20007ffe0ff */
[C---:B------:R-:W-:Y:S02]  /*671e0*/  FFMA.FTZ R2, R3.reuse, R2, -0.36067417263984680176 ;  /* 0xbeb8aa4903027423 */ /* 0x040fe40000010002 */
[----:B------:R-:W-:Y:S01]  /*671f0*/  FFMA.FTZ R7, R0, R7, 0.48089820146560668945 ;  /* 0x3ef6384a00077423 */ /* 0x000fe20000010007 */
[----:B------:R-:W-:Y:S01]  /*67200*/  FSEL R10, RZ, -23, P0 ;  /* 0xc1b80000ff0a7808 */ /* 0x000fe20000000000 */
[C---:B------:R-:W-:Y:S01]  /*67210*/  FFMA.FTZ R2, R3.reuse, R2, 0.48089820146560668945 ;  /* 0x3ef6384a03027423 */ /* 0x040fe20000010002 */
[----:B------:R-:W-:Y:S01]  /*67220*/  LOP3.LUT R8, R8, 0xff800000, RZ, 0xc0, !PT ;  /* 0xff80000008087812 */ /* 0x000fe200078ec0ff */
[----:B------:R-:W-:Y:S01]  /*67230*/  FFMA.FTZ R7, R0, R7, -0.72134751081466674805 ;  /* 0xbf38aa3b00077423 */ /* 0x000fe20000010007 */
[----:B0-----:R-:W-:Y:S01]  /*67240*/  FSEL R9, RZ, -23, P2 ;  /* 0xc1b80000ff097808 */ /* 0x001fe20001000000 */
[----:B---3--:R-:W-:Y:S01]  /*67250*/  FFMA.FTZ R13, R12, 1.1920928955078125e-07, R10 ;  /* 0x340000000c0d7823 */ /* 0x008fe2000001000a */
[----:B------:R-:W-:Y:S01]  /*67260*/  IADD3 R10, R6, -R8, RZ ;  /* 0x80000008060a7210 */ /* 0x000fe20007ffe0ff */
[----:B--2---:R-:W-:Y:S04]  /*67270*/  STL [R1+0x1a0], R15 ;  /* 0x0001a00f01007387 */ /* 0x004fe80000100800 */
[----:B------:R-:W2:Y:S01]  /*67280*/  LDL.LU R22, [R1+0x940] ;  /* 0x0009400001167983 */ /* 0x000ea20000300800 */
[----:B------:R-:W-:-:S02]  /*67290*/  FFMA.FTZ R2, R3, R2, -0.72134751081466674805 ;  /* 0xbf38aa3b03027423 */ /* 0x000fc40000010002 */
[----:B------:R-:W-:Y:S02]  /*672a0*/  FMUL R7, R0, R7 ;  /* 0x0000000700077220 */ /* 0x000fe40000400000 */
[----:B----4-:R-:W-:Y:S01]  /*672b0*/  FFMA.FTZ R12, R11, 1.1920928955078125e-07, R9 ;  /* 0x340000000b0c7823 */ /* 0x010fe20000010009 */
[----:B------:R-:W-:Y:S01]  /*672c0*/  ISETP.GE.U32.AND P2, PT, R4, 0x7f800000, PT ;  /* 0x7f8000000400780c */ /* 0x000fe20003f46070 */
[C---:B------:R-:W-:Y:S02]  /*672d0*/  FMUL R9, R3.reuse, R2 ;  /* 0x0000000203097220 */ /* 0x040fe40000400000 */
[----:B------:R-:W-:Y:S02]  /*672e0*/  FMUL R7, R0, R7 ;  /* 0x0000000700077220 */ /* 0x000fe40000400000 */
[----:B------:R-:W-:Y:S02]  /*672f0*/  FADD R2, R10, -1 ;  /* 0xbf8000000a027421 */ /* 0x000fe40000000000 */
[----:B------:R-:W-:-:S02]  /*67300*/  FMUL R9, R3, R9 ;  /* 0x0000000903097220 */ /* 0x000fc40000400000 */
[----:B------:R-:W-:Y:S01]  /*67310*/  FFMA.FTZ R10, R0, 1.4426950216293334961, R7 ;  /* 0x3fb8aa3b000a7823 */ /* 0x000fe20000010007 */
[----:B------:R-:W-:Y:S01]  /*67320*/  ISETP.GE.U32.AND P3, PT, R5, 0x7f800000, PT ;  /* 0x7f8000000500780c */ /* 0x000fe20003f66070 */
[C---:B------:R-:W-:Y:S02]  /*67330*/  FFMA.FTZ R0, R2.reuse, R14, -0.16845393180847167969 ;  /* 0xbe2c7f3002007423 */ /* 0x040fe4000001000e */
[----:B------:R-:W-:Y:S02]  /*67340*/  FFMA.FTZ R3, R3, 1.4426950216293334961, R9 ;  /* 0x3fb8aa3b03037823 */ /* 0x000fe40000010009 */
[----:B------:R-:W-:Y:S02]  /*67350*/  FFMA.FTZ R0, R2, R0, 0.1716887056827545166 ;  /* 0x3e2fcf2a02007423 */ /* 0x000fe40000010000 */
[----:B------:R-:W-:Y:S02]  /*67360*/  FADD R12, R12, R3 ;  /* 0x000000030c0c7221 */ /* 0x000fe40000000000 */
[----:B------:R-:W-:-:S02]  /*67370*/  FFMA.FTZ R3, R2, R0, -0.17900948226451873779 ;  /* 0xbe374e4302037423 */ /* 0x000fc40000010000 */
[----:B------:R-:W-:Y:S02]  /*67380*/  @P2 IMAD.MOV.U32 R0, RZ, RZ, 0x7f800000 ;  /* 0x7f800000ff002424 */ /* 0x000fe400078e00ff */
[----:B------:R-:W-:Y:S02]  /*67390*/  FADD R10, R13, R10 ;  /* 0x0000000a0d0a7221 */ /* 0x000fe40000000000 */
[----:B------:R-:W-:Y:S02]  /*673a0*/  @P2 FFMA.FTZ R10, R4, R0, +INF ;  /* 0x7f800000040a2423 */ /* 0x000fe40000010000 */
[----:B------:R-:W-:-:S04]  /*673b0*/  @P3 IMAD.MOV.U32 R0, RZ, RZ, 0x7f800000 ;  /* 0x7f800000ff003424 */ /* 0x000fc800078e00ff */
[----:B------:R-:W-:Y:S01]  /*673c0*/  @P3 FFMA.FTZ R12, R5, R0, +INF ;  /* 0x7f800000050c3423 */ /* 0x000fe20000010000 */
[----:B------:R0:W-:Y:S04]  /*673d0*/  STL [R1+0x7d0], R10 ;  /* 0x0007d00a01007387 */ /* 0x0001e80000100800 */
[----:B------:R1:W-:Y:S01]  /*673e0*/  STL [R1+0x7cc], R12 ;  /* 0x0007cc0c01007387 */ /* 0x0003e20000100800 */
[C---:B------:R-:W-:Y:S01]  /*673f0*/  FMUL R11, R15.reuse, 8388608 ;  /* 0x4b0000000f0b7820 */ /* 0x040fe20000400000 */
[----:B------:R-:W-:-:S04]  /*67400*/  FSETP.GEU.AND P0, PT, R15, 1.175494350822287508e-38, PT ;  /* 0x008000000f00780b */ /* 0x000fc80003f0e000 */
[----:B------:R-:W-:-:S04]  /*67410*/  FSEL R7, R11, R15, !P0 ;  /* 0x0000000f0b077208 */ /* 0x000fc80004000000 */
[----:B------:R-:W-:Y:S01]  /*67420*/  IADD3 R11, R7, -0x3f3504f3, RZ ;  /* 0xc0cafb0d070b7810 */ /* 0x000fe20007ffe0ff */
[----:B------:R-:W-:-:S03]  /*67430*/  FFMA.FTZ R3, R2, R3, 0.20512372255325317383 ;  /* 0x3e520bf402037423 */ /* 0x000fc60000010003 */
[----:B------:R-:W-:Y:S02]  /*67440*/  LOP3.LUT R11, R11, 0xff800000, RZ, 0xc0, !PT ;  /* 0xff8000000b0b7812 */ /* 0x000fe400078ec0ff */
[----:B------:R-:W-:Y:S01]  /*67450*/  FSETP.NEU.AND P4, PT, R4, RZ, PT ;  /* 0x000000ff0400720b */ /* 0x000fe20003f8d000 */
[C---:B------:R-:W-:Y:S01]  /*67460*/  FFMA.FTZ R4, R2.reuse, R3, -0.24046532809734344482 ;  /* 0xbe763c8b02047423 */ /* 0x040fe20000010003 */
[----:B------:R-:W-:Y:S01]  /*67470*/  IADD3 R9, R7, -R11, RZ ;  /* 0x8000000b07097210 */ /* 0x000fe20007ffe0ff */
[----:B--2---:R2:W-:Y:S04]  /*67480*/  STL [R1+0x18ec], R22 ;  /* 0x0018ec1601007387 */ /* 0x0045e80000100800 */
[----:B------:R-:W3:Y:S04]  /*67490*/  LDL.LU R21, [R1+0x944] ;  /* 0x0009440001157983 */ /* 0x000ee80000300800 */
[----:B------:R-:W4:Y:S01]  /*674a0*/  LDL.LU R20, [R1+0x948] ;  /* 0x0009480001147983 */ /* 0x000f220000300800 */
[----:B------:R-:W-:-:S02]  /*674b0*/  FFMA.FTZ R4, R2, R4, 0.28857114911079406738 ;  /* 0x3e93bf9902047423 */ /* 0x000fc40000010004 */
[----:B------:R-:W-:Y:S02]  /*674c0*/  FADD R3, R9, -1 ;  /* 0xbf80000009037421 */ /* 0x000fe40000000000 */
[C---:B------:R-:W-:Y:S02]  /*674d0*/  FFMA.FTZ R9, R2.reuse, R4, -0.36067417263984680176 ;  /* 0xbeb8aa4902097423 */ /* 0x040fe40000010004 */
[----:B------:R-:W-:Y:S01]  /*674e0*/  FFMA.FTZ R0, R3, R14, -0.16845393180847167969 ;  /* 0xbe2c7f3003007423 */ /* 0x000fe2000001000e */
[----:B------:R-:W-:Y:S01]  /*674f0*/  FSETP.NEU.AND P3, PT, R5, RZ, PT ;  /* 0x000000ff0500720b */ /* 0x000fe20003f6d000 */
[----:B------:R-:W-:Y:S02]  /*67500*/  FFMA.FTZ R5, R2, R9, 0.48089820146560668945 ;  /* 0x3ef6384a02057423 */ /* 0x000fe40000010009 */
[----:B------:R-:W-:Y:S01]  /*67510*/  FFMA.FTZ R0, R3, R0, 0.1716887056827545166 ;  /* 0x3e2fcf2a03007423 */ /* 0x000fe20000010000 */
[C---:B------:R-:W-:Y:S01]  /*67520*/  FSETP.GEU.AND P2, PT, R22.reuse, 1.175494350822287508e-38, PT ;  /* 0x008000001600780b */ /* 0x040fe20003f4e000 */
[----:B0-----:R-:W-:-:S02]  /*67530*/  FMUL R10, R22, 8388608 ;  /* 0x4b000000160a7820 */ /* 0x001fc40000400000 */
[----:B------:R-:W-:Y:S02]  /*67540*/  FFMA.FTZ R5, R2, R5, -0.72134751081466674805 ;  /* 0xbf38aa3b02057423 */ /* 0x000fe40000010005 */
[C---:B------:R-:W-:Y:S01]  /*67550*/  FFMA.FTZ R0, R3.reuse, R0, -0.17900948226451873779 ;  /* 0xbe374e4303007423 */ /* 0x040fe20000010000 */
[----:B------:R-:W-:Y:S01]  /*67560*/  FSEL R4, R10, R22, !P2 ;  /* 0x000000160a047208 */ /* 0x000fe20005000000 */
[----:B------:R-:W-:Y:S02]  /*67570*/  FMUL R5, R2, R5 ;  /* 0x0000000502057220 */ /* 0x000fe40000400000 */
[C---:B------:R-:W-:Y:S01]  /*67580*/  FFMA.FTZ R0, R3.reuse, R0, 0.20512372255325317383 ;  /* 0x3e520bf403007423 */ /* 0x040fe20000010000 */
[----:B------:R-:W-:Y:S01]  /*67590*/  IADD3 R10, R4, -0x3f3504f3, RZ ;  /* 0xc0cafb0d040a7810 */ /* 0x000fe20007ffe0ff */
[----:B-1----:R-:W-:Y:S02]  /*675a0*/  FMUL R12, R2, R5 ;  /* 0x00000005020c7220 */ /* 0x002fe40000400000 */
[----:B------:R-:W-:Y:S01]  /*675b0*/  FFMA.FTZ R5, R3, R0, -0.24046532809734344482 ;  /* 0xbe763c8b03057423 */ /* 0x000fe20000010000 */
[----:B------:R-:W-:-:S03]  /*675c0*/  LOP3.LUT R10, R10, 0xff800000, RZ, 0xc0, !PT ;  /* 0xff8000000a0a7812 */ /* 0x000fc600078ec0ff */
[----:B------:R-:W-:Y:S01]  /*675d0*/  FFMA.FTZ R5, R3, R5, 0.28857114911079406738 ;  /* 0x3e93bf9903057423 */ /* 0x000fe20000010005 */
[----:B------:R-:W-:Y:S02]  /*675e0*/  @P4 LOP3.LUT R23, R23, 0x4000000, RZ, 0xfc, !PT ;  /* 0x0400000017174812 */ /* 0x000fe400078efcff */
[----:B------:R-:W-:Y:S01]  /*675f0*/  IADD3 R9, R4, -R10, RZ ;  /* 0x8000000a04097210 */ /* 0x000fe20007ffe0ff */
[----:B------:R-:W-:Y:S01]  /*67600*/  FFMA.FTZ R5, R3, R5, -0.36067417263984680176 ;  /* 0xbeb8aa4903057423 */ /* 0x000fe20000010005 */
[----:B------:R-:W-:-:S03]  /*67610*/  LOP3.LUT R23, R23, 0xf7ffffff, RZ, 0xc0, !PT ;  /* 0xf7ffffff17177812 */ /* 0x000fc600078ec0ff */
[----:B------:R-:W-:Y:S02]  /*67620*/  FADD R0, R9, -1 ;  /* 0xbf80000009007421 */ /* 0x000fe40000000000 */
[----:B------:R-:W-:Y:S01]  /*67630*/  FFMA.FTZ R5, R3, R5, 0.48089820146560668945 ;  /* 0x3ef6384a03057423 */ /* 0x000fe20000010005 */
[----:B------:R0:W1:Y:S01]  /*67640*/  I2F R9, R8 ;  /* 0x0000000800097306 */ /* 0x0000620000201400 */
[----:B------:R-:W-:Y:S02]  /*67650*/  @P3 LOP3.LUT R23, R23, 0x8000000, RZ, 0xfc, !PT ;  /* 0x0800000017173812 */ /* 0x000fe400078efcff */
[----:B------:R-:W-:Y:S01]  /*67660*/  FFMA.FTZ R5, R3, R5, -0.72134751081466674805 ;  /* 0xbf38aa3b03057423 */ /* 0x000fe20000010005 */
[----:B------:R-:W-:-:S03]  /*67670*/  ISETP.GE.U32.AND P3, PT, R6, 0x7f800000, PT ;  /* 0x7f8000000600780c */ /* 0x000fc60003f66070 */
[----:B------:R-:W-:Y:S01]  /*67680*/  FMUL R5, R3, R5 ;  /* 0x0000000503057220 */ /* 0x000fe20000400000 */
[----:B0-----:R-:W-:-:S03]  /*67690*/  FSEL R8, RZ, -23, P1 ;  /* 0xc1b80000ff087808 */ /* 0x001fc60000800000 */
[C---:B------:R-:W-:Y:S02]  /*676a0*/  FMUL R5, R3.reuse, R5 ;  /* 0x0000000503057220 */ /* 0x040fe40000400000 */
[----:B------:R-:W-:Y:S02]  /*676b0*/  FFMA.FTZ R12, R2, 1.4426950216293334961, R12 ;  /* 0x3fb8aa3b020c7823 */ /* 0x000fe4000001000c */
[----:B------:R-:W-:Y:S02]  /*676c0*/  FFMA.FTZ R13, R3, 1.4426950216293334961, R5 ;  /* 0x3fb8aa3b030d7823 */ /* 0x000fe40000010005 */
[----:B-1----:R-:W-:Y:S01]  /*676d0*/  FFMA.FTZ R8, R9, 1.1920928955078125e-07, R8 ;  /* 0x3400000009087823 */ /* 0x002fe20000010008 */
[----:B------:R-:W-:-:S03]  /*676e0*/  @P3 MOV R3, 0x7f800000 ;  /* 0x7f80000000033802 */ /* 0x000fc60000000f00 */
[----:B------:R-:W-:Y:S02]  /*676f0*/  FADD R14, R8, R12 ;  /* 0x0000000c080e7221 */ /* 0x000fe40000000000 */
[----:B------:R-:W-:-:S05]  /*67700*/  @P3 FFMA.FTZ R14, R6, R3, +INF ;  /* 0x7f800000060e3423 */ /* 0x000fca0000010003 */
[----:B------:R-:W-:Y:S01]  /*67710*/  STL [R1+0x7c8], R14 ;  /* 0x0007c80e01007387 */ /* 0x000fe20000100800 */
[----:B--2---:R-:W-:-:S04]  /*67720*/  IMAD.MOV.U32 R22, RZ, RZ, 0x3dc6b27f ;  /* 0x3dc6b27fff167424 */ /* 0x004fc800078e00ff */
[----:B------:R-:W-:-:S04]  /*67730*/  FFMA.FTZ R2, R0, R22, -0.16845393180847167969 ;  /* 0xbe2c7f3000027423 */ /* 0x000fc80000010016 */
[C---:B------:R-:W-:Y:S01]  /*67740*/  FFMA.FTZ R2, R0.reuse, R2, 0.1716887056827545166 ;  /* 0x3e2fcf2a00027423 */ /* 0x040fe20000010002 */
[----:B---3--:R0:W-:Y:S04]  /*67750*/  STL [R1+0x18f0], R21 ;  /* 0x0018f01501007387 */ /* 0x0081e80000100800 */
[----:B----4-:R1:W-:Y:S04]  /*67760*/  STL [R1+0x18f4], R20 ;  /* 0x0018f41401007387 */ /* 0x0103e80000100800 */
[----:B------:R-:W2:Y:S04]  /*67770*/  LDL.LU R19, [R1+0x94c] ;  /* 0x00094c0001137983 */ /* 0x000ea80000300800 */
[----:B------:R-:W3:Y:S01]  /*67780*/  LDL.LU R18, [R1+0x950] ;  /* 0x0009500001127983 */ /* 0x000ee20000300800 */
[----:B------:R-:W-:Y:S01]  /*67790*/  FFMA.FTZ R2, R0, R2, -0.17900948226451873779 ;  /* 0xbe374e4300027423 */ /* 0x000fe20000010002 */
[----:B------:R-:W-:-:S03]  /*677a0*/  FSETP.NEU.AND P1, PT, R6, RZ, PT ;  /* 0x000000ff0600720b */ /* 0x000fc60003f2d000 */
[----:B------:R-:W-:-:S04]  /*677b0*/  FFMA.FTZ R2, R0, R2, 0.20512372255325317383 ;  /* 0x3e520bf400027423 */ /* 0x000fc80000010002 */
[----:B------:R-:W-:Y:S01]  /*677c0*/  FFMA.FTZ R2, R0, R2, -0.24046532809734344482 ;  /* 0xbe763c8b00027423 */ /* 0x000fe20000010002 */
[----:B------:R-:W-:-:S03]  /*677d0*/  LOP3.LUT R23, R23, 0xefffffff, RZ, 0xc0, !PT ;  /* 0xefffffff17177812 */ /* 0x000fc600078ec0ff */
[----:B------:R-:W-:-:S04]  /*677e0*/  FFMA.FTZ R2, R0, R2, 0.28857114911079406738 ;  /* 0x3e93bf9900027423 */ /* 0x000fc80000010002 */
[C---:B------:R-:W-:Y:S01]  /*677f0*/  FFMA.FTZ R2, R0.reuse, R2, -0.36067417263984680176 ;  /* 0xbeb8aa4900027423 */ /* 0x040fe20000010002 */
[----:B------:R-:W-:Y:S01]  /*67800*/  @P1 LOP3.LUT R23, R23, 0x10000000, RZ, 0xfc, !PT ;  /* 0x1000000017171812 */ /* 0x000fe200078efcff */
[C---:B------:R-:W-:Y:S01]  /*67810*/  FMUL R5, R21.reuse, 8388608 ;  /* 0x4b00000015057820 */ /* 0x040fe20000400000 */
[----:B------:R-:W-:Y:S01]  /*67820*/  FSETP.GEU.AND P1, PT, R21, 1.175494350822287508e-38, PT ;  /* 0x008000001500780b */ /* 0x000fe20003f2e000 */
[----:B------:R-:W-:Y:S01]  /*67830*/  FFMA.FTZ R2, R0, R2, 0.48089820146560668945 ;  /* 0x3ef6384a00027423 */ /* 0x000fe20000010002 */
[C---:B------:R-:W-:Y:S01]  /*67840*/  FSETP.GEU.AND P3, PT, R20.reuse, 1.175494350822287508e-38, PT ;  /* 0x008000001400780b */ /* 0x040fe20003f6e000 */
[----:B------:R-:W-:Y:S01]  /*67850*/  FMUL R3, R20, 8388608 ;  /* 0x4b00000014037820 */ /* 0x000fe20000400000 */
[----:B------:R-:W-:Y:S01]  /*67860*/  FSEL R5, R5, R21, !P1 ;  /* 0x0000001505057208 */ /* 0x000fe20004800000 */
[----:B------:R-:W-:-:S03]  /*67870*/  FFMA.FTZ R2, R0, R2, -0.72134751081466674805 ;  /* 0xbf38aa3b00027423 */ /* 0x000fc60000010002 */
[----:B------:R-:W-:Y:S01]  /*67880*/  IADD3 R8, R5, -0x3f3504f3, RZ ;  /* 0xc0cafb0d05087810 */ /* 0x000fe20007ffe0ff */
[----:B------:R-:W-:Y:S01]  /*67890*/  FMUL R2, R0, R2 ;  /* 0x0000000200027220 */ /* 0x000fe20000400000 */
[----:B------:R-:W-:Y:S02]  /*678a0*/  FSEL R29, R3, R20, !P3 ;  /* 0x00000014031d7208 */ /* 0x000fe40005800000 */
[----:B------:R-:W-:Y:S01]  /*678b0*/  LOP3.LUT R8, R8, 0xff800000, RZ, 0xc0, !PT ;  /* 0xff80000008087812 */ /* 0x000fe200078ec0ff */
[----:B------:R-:W-:Y:S01]  /*678c0*/  FMUL R2, R0, R2 ;  /* 0x0000000200027220 */ /* 0x000fe20000400000 */
[----:B------:R-:W-:-:S03]  /*678d0*/  IADD3 R6, R29, -0x3f3504f3, RZ ;  /* 0xc0cafb0d1d067810 */ /* 0x000fc60007ffe0ff */
[----:B------:R-:W-:Y:S01]  /*678e0*/  FFMA.FTZ R26, R0, 1.4426950216293334961, R2 ;  /* 0x3fb8aa3b001a7823 */ /* 0x000fe20000010002 */
[----:B------:R-:W-:Y:S01]  /*678f0*/  LOP3.LUT R6, R6, 0xff800000, RZ, 0xc0, !PT ;  /* 0xff80000006067812 */ /* 0x000fe200078ec0ff */
[----:B------:R-:W-:-:S03]  /*67900*/  IMAD.IADD R0, R5, 0x1, -R8 ;  /* 0x0000000105007824 */ /* 0x000fc600078e0a08 */
[----:B------:R-:W-:Y:S01]  /*67910*/  IADD3 R2, R29, -R6, RZ ;  /* 0x800000061d027210 */ /* 0x000fe20007ffe0ff */
[----:B------:R-:W-:-:S04]  /*67920*/  FADD R0, R0, -1 ;  /* 0xbf80000000007421 */ /* 0x000fc80000000000 */
[-C--:B------:R-:W-:Y:S02]  /*67930*/  FFMA.FTZ R9, R0, R22.reuse, -0.16845393180847167969 ;  /* 0xbe2c7f3000097423 */ /* 0x080fe40000010016 */
[----:B------:R-:W-:Y:S02]  /*67940*/  FADD R2, R2, -1 ;  /* 0xbf80000002027421 */ /* 0x000fe40000000000 */
[----:B------:R-:W-:Y:S02]  /*67950*/  FFMA.FTZ R9, R0, R9, 0.1716887056827545166 ;  /* 0x3e2fcf2a00097423 */ /* 0x000fe40000010009 */
[----:B------:R-:W-:Y:S02]  /*67960*/  FFMA.FTZ R3, R2, R22, -0.16845393180847167969 ;  /* 0xbe2c7f3002037423 */ /* 0x000fe40000010016 */
[----:B------:R-:W-:Y:S02]  /*67970*/  FFMA.FTZ R9, R0, R9, -0.17900948226451873779 ;  /* 0xbe374e4300097423 */ /* 0x000fe40000010009 */
[----:B------:R-:W-:-:S02]  /*67980*/  FFMA.FTZ R3, R2, R3, 0.1716887056827545166 ;  /* 0x3e2fcf2a02037423 */ /* 0x000fc40000010003 */
[----:B------:R-:W-:Y:S02]  /*67990*/  FFMA.FTZ R9, R0, R9, 0.20512372255325317383 ;  /* 0x3e520bf400097423 */ /* 0x000fe40000010009 */
[----:B------:R-:W-:Y:S02]  /*679a0*/  FFMA.FTZ R3, R2, R3, -0.17900948226451873779 ;  /* 0xbe374e4302037423 */ /* 0x000fe40000010003 */
[----:B------:R-:W-:Y:S02]  /*679b0*/  FFMA.FTZ R9, R0, R9, -0.24046532809734344482 ;  /* 0xbe763c8b00097423 */ /* 0x000fe40000010009 */
[----:B------:R-:W-:Y:S02]  /*679c0*/  FFMA.FTZ R3, R2, R3, 0.20512372255325317383 ;  /* 0x3e520bf402037423 */ /* 0x000fe40000010003 */
[----:B------:R-:W-:Y:S02]  /*679d0*/  FFMA.FTZ R9, R0, R9, 0.28857114911079406738 ;  /* 0x3e93bf9900097423 */ /* 0x000fe40000010009 */
[----:B------:R-:W-:-:S02]  /*679e0*/  FFMA.FTZ R3, R2, R3, -0.24046532809734344482 ;  /* 0xbe763c8b02037423 */ /* 0x000fc40000010003 */
[----:B------:R-:W-:Y:S02]  /*679f0*/  FFMA.FTZ R9, R0, R9, -0.36067417263984680176 ;  /* 0xbeb8aa4900097423 */ /* 0x000fe40000010009 */
[----:B------:R-:W-:Y:S02]  /*67a00*/  FFMA.FTZ R3, R2, R3, 0.28857114911079406738 ;  /* 0x3e93bf9902037423 */ /* 0x000fe40000010003 */
[----:B------:R-:W-:Y:S02]  /*67a10*/  FFMA.FTZ R9, R0, R9, 0.48089820146560668945 ;  /* 0x3ef6384a00097423 */ /* 0x000fe40000010009 */
[----:B------:R-:W-:Y:S02]  /*67a20*/  FFMA.FTZ R3, R2, R3, -0.36067417263984680176 ;  /* 0xbeb8aa4902037423 */ /* 0x000fe40000010003 */
[----:B------:R-:W-:Y:S02]  /*67a30*/  FFMA.FTZ R9, R0, R9, -0.72134751081466674805 ;  /* 0xbf38aa3b00097423 */ /* 0x000fe40000010009 */
[----:B------:R-:W-:Y:S01]  /*67a40*/  FFMA.FTZ R3, R2, R3, 0.48089820146560668945 ;  /* 0x3ef6384a02037423 */ /* 0x000fe20000010003 */
[----:B------:R-:W-:Y:S01]  /*67a50*/  FSEL R17, RZ, -23, P2 ;  /* 0xc1b80000ff117808 */ /* 0x000fe20001000000 */
[----:B------:R-:W-:-:S02]  /*67a60*/  FMUL R9, R0, R9 ;  /* 0x0000000900097220 */ /* 0x000fc40000400000 */
[----:B------:R-:W-:Y:S01]  /*67a70*/  FFMA.FTZ R3, R2, R3, -0.72134751081466674805 ;  /* 0xbf38aa3b02037423 */ /* 0x000fe20000010003 */
[----:B------:R-:W-:Y:S01]  /*67a80*/  FSEL R16, RZ, -23, P0 ;  /* 0xc1b80000ff107808 */ /* 0x000fe20000000000 */
[----:B------:R-:W-:Y:S02]  /*67a90*/  FMUL R9, R0, R9 ;  /* 0x0000000900097220 */ /* 0x000fe40000400000 */
[----:B------:R-:W-:Y:S02]  /*67aa0*/  FMUL R3, R2, R3 ;  /* 0x0000000302037220 */ /* 0x000fe40000400000 */
[----:B------:R-:W-:Y:S02]  /*67ab0*/  FFMA.FTZ R25, R0, 1.4426950216293334961, R9 ;  /* 0x3fb8aa3b00197823 */ /* 0x000fe40000010009 */
[----:B------:R-:W-:-:S04]  /*67ac0*/  FMUL R3, R2, R3 ;  /* 0x0000000302037220 */ /* 0x000fc80000400000 */
[----:B0-----:R-:W-:Y:S02]  /*67ad0*/  FFMA.FTZ R21, R2, 1.4426950216293334961, R3 ;  /* 0x3fb8aa3b02157823 */ /* 0x001fe40000010003 */
[----:B-1----:R-:W-:Y:S01]  /*67ae0*/  IMAD.MOV.U32 R20, RZ, RZ, R13 ;  /* 0x000000ffff147224 */ /* 0x002fe200078e000d */
[----:B------:R0:W-:Y:S08]  /*67af0*/  I2F R14, R11 ;  /* 0x0000000b000e7306 */ /* 0x0001f00000201400 */
[----:B------:R1:W4:Y:S01]  /*67b00*/  I2F R15, R10 ;  /* 0x0000000a000f7306 */ /* 0x0003220000201400 */
[C---:B---3--:R-:W-:Y:S01]  /*67b10*/  FMUL R27, R18.reuse, 8388608 ;  /* 0x4b000000121b7820 */ /* 0x048fe20000400000 */
[----:B------:R-:W-:Y:S01]  /*67b20*/  FSETP.GEU.AND P2, PT, R18, 1.175494350822287508e-38, PT ;  /* 0x008000001200780b */ /* 0x000fe20003f4e000 */
[C---:B--2---:R-:W-:Y:S01]  /*67b30*/  FMUL R28, R19.reuse, 8388608 ;  /* 0x4b000000131c7820 */ /* 0x044fe20000400000 */
[----:B------:R-:W-:-:S02]  /*67b40*/  FSETP.GEU.AND P0, PT, R19, 1.175494350822287508e-38, PT ;  /* 0x008000001300780b */ /* 0x000fc40003f0e000 */
[----:B------:R-:W-:Y:S02]  /*67b50*/  FSEL R27, R27, R18, !P2 ;  /* 0x000000121b1b7208 */ /* 0x000fe40005000000 */
[----:B------:R-:W-:Y:S02]  /*67b60*/  FSEL R28, R28, R19, !P0 ;  /* 0x000000131c1c7208 */ /* 0x000fe40004000000 */
[----:B------:R-:W-:Y:S02]  /*67b70*/  IADD3 R9, R27, -0x3f3504f3, RZ ;  /* 0xc0cafb0d1b097810 */ /* 0x000fe40007ffe0ff */
[----:B------:R-:W-:Y:S02]  /*67b80*/  IADD3 R3, R28, -0x3f3504f3, RZ ;  /* 0xc0cafb0d1c037810 */ /* 0x000fe40007ffe0ff */
[----:B------:R-:W-:Y:S02]  /*67b90*/  LOP3.LUT R9, R9, 0xff800000, RZ, 0xc0, !PT ;  /* 0xff80000009097812 */ /* 0x000fe400078ec0ff */
[----:B------:R-:W-:-:S03]  /*67ba0*/  LOP3.LUT R3, R3, 0xff800000, RZ, 0xc0, !PT ;  /* 0xff80000003037812 */ /* 0x000fc600078ec0ff */
[----:B------:R-:W-:Y:S01]  /*67bb0*/  IMAD.IADD R2, R27, 0x1, -R9 ;  /* 0x000000011b027824 */ /* 0x000fe200078e0a09 */
[----:B------:R-:W-:-:S03]  /*67bc0*/  IADD3 R0, R28, -R3, RZ ;  /* 0x800000031c007210 */ /* 0x000fc60007ffe0ff */
[----:B------:R-:W-:Y:S02]  /*67bd0*/  FADD R2, R2, -1 ;  /* 0xbf80000002027421 */ /* 0x000fe40000000000 */
[----:B------:R-:W-:Y:S02]  /*67be0*/  FADD R0, R0, -1 ;  /* 0xbf80000000007421 */ /* 0x000fe40000000000 */
[-C--:B------:R-:W-:Y:S02]  /*67bf0*/  FFMA.FTZ R12, R2, R22.reuse, -0.16845393180847167969 ;  /* 0xbe2c7f30020c7423 */ /* 0x080fe40000010016 */
[----:B------:R-:W-:Y:S02]  /*67c00*/  FFMA.FTZ R13, R0, R22, -0.16845393180847167969 ;  /* 0xbe2c7f30000d7423 */ /* 0x000fe40000010016 */
[----:B------:R-:W-:Y:S02]  /*67c10*/  FFMA.FTZ R12, R2, R12, 0.1716887056827545166 ;  /* 0x3e2fcf2a020c7423 */ /* 0x000fe4000001000c */
[----:B------:R-:W-:-:S02]  /*67c20*/  FFMA.FTZ R13, R0, R13, 0.1716887056827545166 ;  /* 0x3e2fcf2a000d7423 */ /* 0x000fc4000001000d */
[----:B------:R-:W-:Y:S02]  /*67c30*/  FFMA.FTZ R12, R2, R12, -0.17900948226451873779 ;  /* 0xbe374e43020c7423 */ /* 0x000fe4000001000c */
[----:B------:R-:W-:Y:S02]  /*67c40*/  FFMA.FTZ R13, R0, R13, -0.17900948226451873779 ;  /* 0xbe374e43000d7423 */ /* 0x000fe4000001000d */
[----:B------:R-:W-:Y:S02]  /*67c50*/  FFMA.FTZ R12, R2, R12, 0.20512372255325317383 ;  /* 0x3e520bf4020c7423 */ /* 0x000fe4000001000c */
[----:B------:R-:W-:Y:S02]  /*67c60*/  FFMA.FTZ R13, R0, R13, 0.20512372255325317383 ;  /* 0x3e520bf4000d7423 */ /* 0x000fe4000001000d */
[----:B------:R-:W-:Y:S02]  /*67c70*/  FFMA.FTZ R12, R2, R12, -0.24046532809734344482 ;  /* 0xbe763c8b020c7423 */ /* 0x000fe4000001000c */
[----:B------:R-:W-:-:S02]  /*67c80*/  FFMA.FTZ R13, R0, R13, -0.24046532809734344482 ;  /* 0xbe763c8b000d7423 */ /* 0x000fc4000001000d */
[----:B0-----:R-:W-:Y:S02]  /*67c90*/  FFMA.FTZ R11, R2, R12, 0.28857114911079406738 ;  /* 0x3e93bf99020b7423 */ /* 0x001fe4000001000c */
[----:B------:R-:W-:Y:S02]  /*67ca0*/  FFMA.FTZ R13, R0, R13, 0.28857114911079406738 ;  /* 0x3e93bf99000d7423 */ /* 0x000fe4000001000d */
[----:B------:R-:W-:Y:S02]  /*67cb0*/  FFMA.FTZ R11, R2, R11, -0.36067417263984680176 ;  /* 0xbeb8aa49020b7423 */ /* 0x000fe4000001000b */
[----:B------:R-:W-:Y:S02]  /*67cc0*/  FFMA.FTZ R12, R0, R13, -0.36067417263984680176 ;  /* 0xbeb8aa49000c7423 */ /* 0x000fe4000001000d */
[----:B-1----:R-:W-:Y:S02]  /*67cd0*/  FFMA.FTZ R10, R2, R11, 0.48089820146560668945 ;  /* 0x3ef6384a020a7423 */ /* 0x002fe4000001000b */
[----:B------:R-:W-:-:S02]  /*67ce0*/  FFMA.FTZ R12, R0, R12, 0.48089820146560668945 ;  /* 0x3ef6384a000c7423 */ /* 0x000fc4000001000c */
[----:B------:R-:W-:Y:S02]  /*67cf0*/  FFMA.FTZ R10, R2, R10, -0.72134751081466674805 ;  /* 0xbf38aa3b020a7423 */ /* 0x000fe4000001000a */
[----:B------:R-:W-:Y:S02]  /*67d00*/  FFMA.FTZ R11, R0, R12, -0.72134751081466674805 ;  /* 0xbf38aa3b000b7423 */ /* 0x000fe4000001000c */
[C---:B------:R-:W-:Y:S01]  /*67d10*/  FMUL R10, R2.reuse, R10 ;  /* 0x0000000a020a7220 */ /* 0x040fe20000400000 */
[----:B------:R0:W1:Y:S01]  /*67d20*/  I2F R12, R8 ;  /* 0x00000008000c7306 */ /* 0x0000620000201400 */
[----:B------:R-:W-:Y:S04]  /*67d30*/  STL [R1+0x18f8], R19 ;  /* 0x0018f81301007387 */ /* 0x000fe80000100800 */
[----:B------:R-:W-:Y:S01]  /*67d40*/  STL [R1+0x18fc], R18 ;  /* 0x0018fc1201007387 */ /* 0x000fe20000100800 */
[----:B0-----:R-:W-:-:S02]  /*67d50*/  FMUL R8, R2, R10 ;  /* 0x0000000a02087220 */ /* 0x001fc40000400000 */
[----:B----4-:R-:W-:Y:S02]  /*67d60*/  FFMA.FTZ R10, R15, 1.1920928955078125e-07, R17 ;  /* 0x340000000f0a7823 */ /* 0x010fe40000010011 */
[----:B------:R-:W2:Y:S01]  /*67d70*/  LDL.LU R17, [R1+0x954] ;  /* 0x0009540001117983 */ /* 0x000ea20000300800 */
[----:B------:R-:W-:-:S04]  /*67d80*/  FMUL R11, R0, R11 ;  /* 0x0000000b000b7220 */ /* 0x000fc80000400000 */
[----:B------:R-:W-:Y:S01]  /*67d90*/  FMUL R11, R0, R11 ;  /* 0x0000000b000b7220 */ /* 0x000fe20000400000 */
[----:B------:R-:W0:Y:S01]  /*67da0*/  I2F R6, R6 ;  /* 0x0000000600067306 */ /* 0x000e220000201400 */
[----:B------:R-:W-:Y:S02]  /*67db0*/  FFMA.FTZ R13, R14, 1.1920928955078125e-07, R16 ;  /* 0x340000000e0d7823 */ /* 0x000fe40000010010 */
[----:B------:R-:W-:Y:S01]  /*67dc0*/  FFMA.FTZ R14, R0, 1.4426950216293334961, R11 ;  /* 0x3fb8aa3b000e7823 */ /* 0x000fe2000001000b */
[----:B------:R-:W-:Y:S01]  /*67dd0*/  FSEL R0, RZ, -23, P1 ;  /* 0xc1b80000ff007808 */ /* 0x000fe20000800000 */
[----:B------:R-:W-:-:S04]  /*67de0*/  FADD R15, R10, R26 ;  /* 0x0000001a0a0f7221 */ /* 0x000fc80000000000 */
[----:B-1----:R-:W-:Y:S02]  /*67df0*/  FFMA.FTZ R0, R12, 1.1920928955078125e-07, R0 ;  /* 0x340000000c007823 */ /* 0x002fe40000010000 */
[----:B------:R-:W-:Y:S02]  /*67e00*/  FADD R20, R13, R20 ;  /* 0x000000140d147221 */ /* 0x000fe40000000000 */
[----:B------:R-:W-:Y:S01]  /*67e10*/  FADD R13, R0, R25 ;  /* 0x00000019000d7221 */ /* 0x000fe20000000000 */
[----:B------:R-:W-:-:S05]  /*67e20*/  FSEL R0, RZ, -23, P3 ;  /* 0xc1b80000ff007808 */ /* 0x000fca0001800000 */
[----:B0-----:R-:W-:Y:S02]  /*67e30*/  FFMA.FTZ R0, R6, 1.1920928955078125e-07, R0 ;  /* 0x3400000006007823 */ /* 0x001fe40000010000 */
[----:B------:R-:W-:Y:S02]  /*67e40*/  FFMA.FTZ R11, R2, 1.4426950216293334961, R8 ;  /* 0x3fb8aa3b020b7823 */ /* 0x000fe40000010008 */
[----:B------:R-:W-:Y:S01]  /*67e50*/  FADD R12, R0, R21 ;  /* 0x00000015000c7221 */ /* 0x000fe20000000000 */
[----:B------:R0:W1:Y:S01]  /*67e60*/  I2F R8, R3 ;  /* 0x0000000300087306 */ /* 0x0000620000201400 */
[----:B------:R-:W-:-:S07]  /*67e70*/  ISETP.GE.U32.AND P3, PT, R7, 0x7f800000, PT ;  /* 0x7f8000000700780c */ /* 0x000fce0003f66070 */
[----:B------:R-:W3:Y:S01]  /*67e80*/  I2F R9, R9 ;  /* 0x0000000900097306 */ /* 0x000ee20000201400 */
[----:B0-----:R-:W-:Y:S02]  /*67e90*/  FSEL R3, RZ, -23, P0 ;  /* 0xc1b80000ff037808 */ /* 0x001fe40000000000 */
[----:B------:R-:W-:-:S03]  /*67ea0*/  ISETP.GE.U32.AND P0, PT, R4, 0x7f800000, PT ;  /* 0x7f8000000400780c */ /* 0x000fc60003f06070 */
[----:B-1----:R-:W-:Y:S01]  /*67eb0*/  FFMA.FTZ R10, R8, 1.1920928955078125e-07, R3 ;  /* 0x34000000080a7823 */ /* 0x002fe20000010003 */
[----:B------:R-:W-:Y:S02]  /*67ec0*/  FSEL R3, RZ, -23, P2 ;  /* 0xc1b80000ff037808 */ /* 0x000fe40001000000 */
[----:B------:R-:W-:-:S03]  /*67ed0*/  ISETP.GE.U32.AND P2, PT, R5, 0x7f800000, PT ;  /* 0x7f8000000500780c */ /* 0x000fc60003f46070 */
[----:B---3--:R-:W-:Y:S02]  /*67ee0*/  FFMA.FTZ R9, R9, 1.1920928955078125e-07, R3 ;  /* 0x3400000009097823 */ /* 0x008fe40000010003 */
[----:B------:R-:W-:-:S04]  /*67ef0*/  @P3 IMAD.MOV.U32 R3, RZ, RZ, 0x7f800000 ;  /* 0x7f800000ff033424 */ /* 0x000fc800078e00ff */
[----:B------:R-:W-:Y:S01]  /*67f00*/  @P3 FFMA.FTZ R20, R7, R3, +INF ;  /* 0x7f80000007143423 */ /* 0x000fe20000010003 */
[----:B------:R-:W-:Y:S02]  /*67f10*/  ISETP.GE.U32.AND P3, PT, R29, 0x7f800000, PT ;  /* 0x7f8000001d00780c */ /* 0x000fe40003f66070 */
[----:B------:R-:W-:Y:S01]  /*67f20*/  @P0 MOV R8, 0x7f800000 ;  /* 0x7f80000000080802 */ /* 0x000fe20000000f00 */
[----:B------:R-:W-:-:S04]  /*67f30*/  @P2 IMAD.MOV.U32 R3, RZ, RZ, 0x7f800000 ;  /* 0x7f800000ff032424 */ /* 0x000fc800078e00ff */
[----:B------:R-:W-:Y:S01]  /*67f40*/  @P0 FFMA.FTZ R15, R4, R8, +INF ;  /* 0x7f800000040f0423 */ /* 0x000fe20000010008 */
[----:B------:R-:W-:Y:S01]  /*67f50*/  ISETP.GE.U32.AND P0, PT, R28, 0x7f800000, PT ;  /* 0x7f8000001c00780c */ /* 0x000fe20003f06070 */
[----:B------:R-:W-:-:S04]  /*67f60*/  @P2 FFMA.FTZ R13, R5, R3, +INF ;  /* 0x7f800000050d2423 */ /* 0x000fc80000010003 */
[----:B------:R-:W-:-:S05]  /*67f70*/  @P3 MOV R3, 0x7f800000 ;  /* 0x7f80000000033802 */ /* 0x000fca0000000f00 */
[----:B------:R-:W-:Y:S02]  /*67f80*/  @P3 FFMA.FTZ R12, R29, R3, +INF ;  /* 0x7f8000001d0c3423 */ /* 0x000fe40000010003 */
[----:B------:R-:W-:Y:S02]  /*67f90*/  FADD R10, R10, R14 ;  /* 0x0000000e0a0a7221 */ /* 0x000fe40000000000 */
[C---:B--2---:R-:W-:Y:S01]  /*67fa0*/  FMUL R26, R17.reuse, 8388608 ;  /* 0x4b000000111a7820 */ /* 0x044fe20000400000 */
[----:B------:R-:W-:-:S04]  /*67fb0*/  FSETP.GEU.AND P1, PT, R17, 1.175494350822287508e-38, PT ;  /* 0x008000001100780b */ /* 0x000fc80003f2e000 */
[----:B------:R-:W-:-:S04]  /*67fc0*/  FSEL R26, R26, R17, !P1 ;  /* 0x000000111a1a7208 */ /* 0x000fc80004800000 */
[----:B------:R-:W-:-:S04]  /*67fd0*/  IADD3 R6, R26, -0x3f3504f3, RZ ;  /* 0xc0cafb0d1a067810 */ /* 0x000fc80007ffe0ff */
[----:B------:R-:W-:-:S04]  /*67fe0*/  LOP3.LUT R6, R6, 0xff800000, RZ, 0xc0, !PT ;  /* 0xff80000006067812 */ /* 0x000fc800078ec0ff */
[----:B------:R-:W-:-:S05]  /*67ff0*/  IADD3 R0, R26, -R6, RZ ;  /* 0x800000061a007210 */ /* 0x000fca0007ffe0ff */
[----:B------:R-:W-:-:S04]  /*68000*/  FADD R0, R0, -1 ;  /* 0xbf80000000007421 */ /* 0x000fc80000000000 */
[----:B------:R-:W-:-:S04]  /*68010*/  FFMA.FTZ R2, R0, R22, -0.16845393180847167969 ;  /* 0xbe2c7f3000027423 */ /* 0x000fc80000010016 */
[----:B------:R-:W-:-:S04]  /*68020*/  FFMA.FTZ R2, R0, R2, 0.1716887056827545166 ;  /* 0x3e2fcf2a00027423 */ /* 0x000fc80000010002 */
[----:B------:R-:W-:-:S04]  /*68030*/  FFMA.FTZ R2, R0, R2, -0.17900948226451873779 ;  /* 0xbe374e4300027423 */ /* 0x000fc80000010002 */
[----:B------:R-:W-:-:S04]  /*68040*/  FFMA.FTZ R2, R0, R2, 0.20512372255325317383 ;  /* 0x3e520bf400027423 */ /* 0x000fc80000010002 */
[----:B------:R-:W-:-:S04]  /*68050*/  FFMA.FTZ R2, R0, R2, -0.24046532809734344482 ;  /* 0xbe763c8b00027423 */ /* 0x000fc80000010002 */
[----:B------:R-:W-:-:S04]  /*68060*/  FFMA.FTZ R2, R0, R2, 0.28857114911079406738 ;  /* 0x3e93bf9900027423 */ /* 0x000fc80000010002 */
[----:B------:R-:W-:-:S04]  /*68070*/  FFMA.FTZ R2, R0, R2, -0.36067417263984680176 ;  /* 0xbeb8aa4900027423 */ /* 0x000fc80000010002 */
[----:B------:R-:W-:-:S04]  /*68080*/  FFMA.FTZ R2, R0, R2, 0.48089820146560668945 ;  /* 0x3ef6384a00027423 */ /* 0x000fc80000010002 */
[C---:B------:R-:W-:Y:S01]  /*68090*/  FFMA.FTZ R2, R0.reuse, R2, -0.72134751081466674805 ;  /* 0xbf38aa3b00027423 */ /* 0x040fe20000010002 */
[----:B------:R-:W-:Y:S03]  /*680a0*/  STL [R1+0x1900], R17 ;  /* 0x0019001101007387 */ /* 0x000fe60000100800 */
[C---:B------:R-:W-:Y:S01]  /*680b0*/  FMUL R2, R0.reuse, R2 ;  /* 0x0000000200027220 */ /* 0x040fe20000400000 */
[----:B------:R-:W-:Y:S03]  /*680c0*/  STL [R1+0x7c4], R20 ;  /* 0x0007c41401007387 */ /* 0x000fe60000100800 */
[C---:B------:R-:W-:Y:S01]  /*680d0*/  FMUL R2, R0.reuse, R2 ;  /* 0x0000000200027220 */ /* 0x040fe20000400000 */
[----:B------:R-:W-:Y:S04]  /*680e0*/  STL [R1+0x7bc], R15 ;  /* 0x0007bc0f01007387 */ /* 0x000fe80000100800 */
[----:B------:R-:W-:Y:S04]  /*680f0*/  STL [R1+0x7b8], R13 ;  /* 0x0007b80d01007387 */ /* 0x000fe80000100800 */
[----:B------:R0:W-:Y:S04]  /*68100*/  STL [R1+0x7b4], R12 ;  /* 0x0007b40c01007387 */ /* 0x0001e80000100800 */
[----:B------:R-:W2:Y:S01]  /*68110*/  LDL.LU R16, [R1+0x958] ;  /* 0x0009580001107983 */ /* 0x000ea20000300800 */
[----:B0-----:R-:W-:-:S02]  /*68120*/  FFMA.FTZ R12, R0, 1.4426950216293334961, R2 ;  /* 0x3fb8aa3b000c7823 */ /* 0x001fc40000010002 */
[----:B------:R-:W-:-:S04]  /*68130*/  @P0 IMAD.MOV.U32 R0, RZ, RZ, 0x7f800000 ;  /* 0x7f800000ff000424 */ /* 0x000fc800078e00ff */
[----:B------:R-:W-:-:S05]  /*68140*/  @P0 FFMA.FTZ R10, R28, R0, +INF ;  /* 0x7f8000001c0a0423 */ /* 0x000fca0000010000 */
[----:B------:R0:W-:Y:S04]  /*68150*/  STL [R1+0x7b0], R10 ;  /* 0x0007b00a01007387 */ /* 0x0001e80000100800 */
[----:B------:R-:W3:Y:S01]  /*68160*/  LDL.LU R15, [R1+0x95c] ;  /* 0x00095c00010f7983 */ /* 0x000ee20000300800 */
[----:B------:R-:W-:Y:S01]  /*68170*/  ISETP.GE.U32.AND P2, PT, R27, 0x7f800000, PT ;  /* 0x7f8000001b00780c */ /* 0x000fe20003f46070 */
[----:B------:R-:W-:-:S12]  /*68180*/  FADD R8, R9, R11 ;  /* 0x0000000b09087221 */ /* 0x000fd80000000000 */
[----:B------:R-:W-:-:S05]  /*68190*/  @P2 MOV R0, 0x7f800000 ;  /* 0x7f80000000002802 */ /* 0x000fca0000000f00 */
[----:B------:R-:W-:-:S05]  /*681a0*/  @P2 FFMA.FTZ R8, R27, R0, +INF ;  /* 0x7f8000001b082423 */ /* 0x000fca0000010000 */
[----:B------:R1:W-:Y:S01]  /*681b0*/  STL [R1+0x7ac], R8 ;  /* 0x0007ac0801007387 */ /* 0x0003e20000100800 */
[----:B------:R-:W-:-:S03]  /*681c0*/  FSETP.NEU.AND P3, PT, R7, RZ, PT ;  /* 0x000000ff0700720b */ /* 0x000fc60003f6d000 */
[----:B--2---:R-:W-:Y:S04]  /*681d0*/  STL [R1+0x1904], R16 ;  /* 0x0019041001007387 */ /* 0x004fe80000100800 */
[----:B---3--:R-:W-:Y:S04]  /*681e0*/  STL [R1+0x1908], R15 ;  /* 0x0019080f01007387 */ /* 0x008fe80000100800 */
[----:B------:R-:W2:Y:S04]  /*681f0*/  LDL.LU R14, [R1+0x960] ;  /* 0x00096000010e7983 */ /* 0x000ea80000300800 */
[----:B------:R-:W3:Y:S01]  /*68200*/  LDL.LU R13, [R1+0x964] ;  /* 0x00096400010d7983 */ /* 0x000ee20000300800 */
[C---:B------:R-:W-:Y:S01]  /*68210*/  FMUL R3, R16.reuse, 8388608 ;  /* 0x4b00000010037820 */ /* 0x040fe20000400000 */
[----:B------:R-:W-:Y:S01]  /*68220*/  FSETP.GEU.AND P2, PT, R16, 1.175494350822287508e-38, PT ;  /* 0x008000001000780b */ /* 0x000fe20003f4e000 */
[C---:B------:R-:W-:Y:S01]  /*68230*/  FMUL R0, R15.reuse, 8388608 ;  /* 0x4b0000000f007820 */ /* 0x040fe20000400000 */
        /* <DEDUP_REMOVED lines=11> */
[-C--:B0-----:R-:W-:Y:S02]  /*682f0*/  FFMA.FTZ R10, R0, R22.reuse, -0.16845393180847167969 ;  /* 0xbe2c7f30000a7423 */ /* 0x081fe40000010016 */
[----:B-1----:R-:W-:Y:S02]  /*68300*/  FFMA.FTZ R8, R2, R22, -0.16845393180847167969 ;  /* 0xbe2c7f3002087423 */ /* 0x002fe40000010016 */
        /* <DEDUP_REMOVED lines=8> */
[----:B------:R-:W-:Y:S02]  /*68390*/  FFMA.FTZ R10, R0, R10, 0.28857114911079406738 ;  /* 0x3e93bf99000a7423 */ /* 0x000fe4000001000a */
[----:B------:R-:W-:Y:S02]  /*683a0*/  FFMA.FTZ R8, R2, R8, 0.28857114911079406738 ;  /* 0x3e93bf9902087423 */ /* 0x000fe40000010008 */
[----:B------:R-:W-:Y:S01]  /*683b0*/  FFMA.FTZ R10, R0, R10, -0.36067417263984680176 ;  /* 0xbeb8aa49000a7423 */ /* 0x000fe2000001000a */
[----:B------:R0:W1:Y:S02]  /*683c0*/  I2F R11, R6 ;  /* 0x00000006000b7306 */ /* 0x0000640000201400 */
[----:B0-----:R-:W-:Y:S02]  /*683d0*/  FFMA.FTZ R6, R2, R8, -0.36067417263984680176 ;  /* 0xbeb8aa4902067423 */ /* 0x001fe40000010008 */
[----:B------:R-:W-:Y:S01]  /*683e0*/  FFMA.FTZ R8, R0, R10, 0.48089820146560668945 ;  /* 0x3ef6384a00087423 */ /* 0x000fe2000001000a */
[----:B------:R-:W-:-:S02]  /*683f0*/  FSEL R10, RZ, -23, P1 ;  /* 0xc1b80000ff0a7808 */ /* 0x000fc40000800000 */
[----:B------:R-:W-:Y:S01]  /*68400*/  ISETP.GE.U32.AND P1, PT, R26, 0x7f800000, PT ;  /* 0x7f8000001a00780c */ /* 0x000fe20003f26070 */
[----:B------:R-:W-:-:S04]  /*68410*/  FFMA.FTZ R8, R0, R8, -0.72134751081466674805 ;  /* 0xbf38aa3b00087423 */ /* 0x000fc80000010008 */
[----:B------:R-:W-:-:S04]  /*68420*/  FMUL R8, R0, R8 ;  /* 0x0000000800087220 */ /* 0x000fc80000400000 */
[C---:B------:R-:W-:Y:S02]  /*68430*/  FMUL R8, R0.reuse, R8 ;  /* 0x0000000800087220 */ /* 0x040fe40000400000 */
[----:B-1----:R-:W-:Y:S02]  /*68440*/  FFMA.FTZ R10, R11, 1.1920928955078125e-07, R10 ;  /* 0x340000000b0a7823 */ /* 0x002fe4000001000a */
[----:B------:R-:W-:Y:S02]  /*68450*/  FFMA.FTZ R21, R0, 1.4426950216293334961, R8 ;  /* 0x3fb8aa3b00157823 */ /* 0x000fe40000010008 */
[----:B------:R-:W-:Y:S02]  /*68460*/  @P1 IMAD.MOV.U32 R0, RZ, RZ, 0x7f800000 ;  /* 0x7f800000ff001424 */ /* 0x000fe400078e00ff */
[----:B------:R-:W-:Y:S02]  /*68470*/  FADD R12, R10, R12 ;  /* 0x0000000c0a0c7221 */ /* 0x000fe40000000000 */
[----:B------:R-:W-:-:S05]  /*68480*/  @P1 FFMA.FTZ R12, R26, R0, +INF ;  /* 0x7f8000001a0c1423 */ /* 0x000fca0000010000 */
[----:B------:R0:W-:Y:S04]  /*68490*/  STL [R1+0x7a8], R12 ;  /* 0x0007a80c01007387 */ /* 0x0001e80000100800 */
[----:B--2---:R-:W-:Y:S04]  /*684a0*/  STL [R1+0x190c], R14 ;  /* 0x00190c0e01007387 */ /* 0x004fe80000100800 */
[----:B---3--:R1:W-:Y:S04]  /*684b0*/  STL [R1+0x1910], R13 ;  /* 0x0019100d01007387 */ /* 0x0083e80000100800 */
[----:B0-----:R-:W2:Y:S01]  /*684c0*/  LDL.LU R12, [R1+0x968] ;  /* 0x00096800010c7983 */ /* 0x001ea20000300800 */
[----:B------:R-:W-:Y:S01]  /*684d0*/  FSEL R18, RZ, -23, P2 ;  /* 0xc1b80000ff127808 */ /* 0x000fe20001000000 */
[C---:B------:R-:W-:Y:S01]  /*684e0*/  FMUL R0, R13.reuse, 8388608 ;  /* 0x4b0000000d007820 */ /* 0x040fe20000400000 */
[----:B------:R-:W-:Y:S01]  /*684f0*/  FSETP.GEU.AND P2, PT, R13, 1.175494350822287508e-38, PT ;  /* 0x008000000d00780b */ /* 0x000fe20003f4e000 */
[----:B------:R-:W-:-:S03]  /*68500*/  FFMA.FTZ R6, R2, R6, 0.48089820146560668945 ;  /* 0x3ef6384a02067423 */ /* 0x000fc60000010006 */
[----:B------:R-:W-:Y:S01]  /*68510*/  FSEL R19, R0, R13, !P2 ;  /* 0x0000000d00137208 */ /* 0x000fe20005000000 */
[----:B------:R-:W-:-:S03]  /*68520*/  FFMA.FTZ R6, R2, R6, -0.72134751081466674805 ;  /* 0xbf38aa3b02067423 */ /* 0x000fc60000010006 */
[----:B------:R-:W-:Y:S01]  /*68530*/  IADD3 R8, R19, -0x3f3504f3, RZ ;  /* 0xc0cafb0d13087810 */ /* 0x000fe20007ffe0ff */
[----:B------:R-:W-:-:S03]  /*68540*/  FMUL R6, R2, R6 ;  /* 0x0000000602067220 */ /* 0x000fc60000400000 */
[----:B------:R-:W-:Y:S01]  /*68550*/  LOP3.LUT R8, R8, 0xff800000, RZ, 0xc0, !PT ;  /* 0xff80000008087812 */ /* 0x000fe200078ec0ff */
[----:B------:R-:W-:-:S04]  /*68560*/  FMUL R6, R2, R6 ;  /* 0x0000000602067220 */ /* 0x000fc80000400000 */
[----:B------:R-:W-:Y:S02]  /*68570*/  FFMA.FTZ R17, R2, 1.4426950216293334961, R6 ;  /* 0x3fb8aa3b02117823 */ /* 0x000fe40000010006 */
[----:B------:R-:W-:-:S04]  /*68580*/  IMAD.IADD R2, R19, 0x1, -R8 ;  /* 0x0000000113027824 */ /* 0x000fc800078e0a08 */
[----:B------:R-:W-:Y:S01]  /*68590*/  FADD R2, R2, -1 ;  /* 0xbf80000002027421 */ /* 0x000fe20000000000 */
[C---:B------:R-:W-:Y:S01]  /*685a0*/  FSETP.GEU.AND P1, PT, R14.reuse, 1.175494350822287508e-38, PT ;  /* 0x008000000e00780b */ /* 0x040fe20003f2e000 */
[----:B------:R-:W-:Y:S02]  /*685b0*/  FMUL R25, R14, 8388608 ;  /* 0x4b0000000e197820 */ /* 0x000fe40000400000 */
[----:B------:R-:W-:-:S03]  /*685c0*/  FFMA.FTZ R10, R2, R22, -0.16845393180847167969 ;  /* 0xbe2c7f30020a7423 */ /* 0x000fc60000010016 */
[----:B------:R-:W-:Y:S01]  /*685d0*/  FSEL R25, R25, R14, !P1 ;  /* 0x0000000e19197208 */ /* 0x000fe20004800000 */
[----:B------:R-:W-:-:S03]  /*685e0*/  FFMA.FTZ R10, R2, R10, 0.1716887056827545166 ;  /* 0x3e2fcf2a020a7423 */ /* 0x000fc6000001000a */
[----:B------:R-:W-:Y:S01]  /*685f0*/  IADD3 R6, R25, -0x3f3504f3, RZ ;  /* 0xc0cafb0d19067810 */ /* 0x000fe20007ffe0ff */
[----:B------:R-:W-:-:S03]  /*68600*/  FFMA.FTZ R10, R2, R10, -0.17900948226451873779 ;  /* 0xbe374e43020a7423 */ /* 0x000fc6000001000a */
[----:B------:R-:W-:Y:S01]  /*68610*/  LOP3.LUT R6, R6, 0xff800000, RZ, 0xc0, !PT ;  /* 0xff80000006067812 */ /* 0x000fe200078ec0ff */
[----:B------:R-:W-:-:S03]  /*68620*/  FFMA.FTZ R10, R2, R10, 0.20512372255325317383 ;  /* 0x3e520bf4020a7423 */ /* 0x000fc6000001000a */
[----:B------:R-:W-:Y:S01]  /*68630*/  IADD3 R0, R25, -R6, RZ ;  /* 0x8000000619007210 */ /* 0x000fe20007ffe0ff */
[----:B------:R-:W-:-:S04]  /*68640*/  FFMA.FTZ R10, R2, R10, -0.24046532809734344482 ;  /* 0xbe763c8b020a7423 */ /* 0x000fc8000001000a */
[----:B------:R-:W-:Y:S02]  /*68650*/  FFMA.FTZ R10, R2, R10, 0.28857114911079406738 ;  /* 0x3e93bf99020a7423 */ /* 0x000fe4000001000a */
[----:B------:R-:W-:Y:S02]  /*68660*/  FADD R0, R0, -1 ;  /* 0xbf80000000007421 */ /* 0x000fe40000000000 */
[----:B------:R-:W-:Y:S02]  /*68670*/  FFMA.FTZ R10, R2, R10, -0.36067417263984680176 ;  /* 0xbeb8aa49020a7423 */ /* 0x000fe4000001000a */
[----:B------:R-:W-:Y:S02]  /*68680*/  FFMA.FTZ R11, R0, R22, -0.16845393180847167969 ;  /* 0xbe2c7f30000b7423 */ /* 0x000fe40000010016 */
[----:B------:R-:W-:Y:S02]  /*68690*/  FFMA.FTZ R10, R2, R10, 0.48089820146560668945 ;  /* 0x3ef6384a020a7423 */ /* 0x000fe4000001000a */
[----:B------:R-:W-:-:S02]  /*686a0*/  FFMA.FTZ R11, R0, R11, 0.1716887056827545166 ;  /* 0x3e2fcf2a000b7423 */ /* 0x000fc4000001000b */
[----:B------:R-:W-:Y:S02]  /*686b0*/  FFMA.FTZ R10, R2, R10, -0.72134751081466674805 ;  /* 0xbf38aa3b020a7423 */ /* 0x000fe4000001000a */
[----:B------:R-:W-:Y:S02]  /*686c0*/  FFMA.FTZ R11, R0, R11, -0.17900948226451873779 ;  /* 0xbe374e43000b7423 */ /* 0x000fe4000001000b */
[----:B------:R-:W-:Y:S02]  /*686d0*/  FMUL R10, R2, R10 ;  /* 0x0000000a020a7220 */ /* 0x000fe40000400000 */
[C---:B------:R-:W-:Y:S01]  /*686e0*/  FFMA.FTZ R11, R0.reuse, R11, 0.20512372255325317383 ;  /* 0x3e520bf4000b7423 */ /* 0x040fe2000001000b */
[----:B------:R0:W-:Y:S03]  /*686f0*/  I2F R16, R7 ;  /* 0x0000000700107306 */ /* 0x0001e60000201400 */
[----:B------:R-:W-:-:S02]  /*68700*/  FFMA.FTZ R11, R0, R11, -0.24046532809734344482 ;  /* 0xbe763c8b000b7423 */ /* 0x000fc4000001000b */
[----:B0-----:R-:W-:Y:S02]  /*68710*/  FMUL R7, R2, R10 ;  /* 0x0000000a02077220 */ /* 0x001fe40000400000 */
[----:B------:R-:W-:Y:S02]  /*68720*/  FFMA.FTZ R11, R0, R11, 0.28857114911079406738 ;  /* 0x3e93bf99000b7423 */ /* 0x000fe4000001000b */
[----:B------:R-:W-:Y:S02]  /*68730*/  FFMA.FTZ R15, R2, 1.4426950216293334961, R7 ;  /* 0x3fb8aa3b020f7823 */ /* 0x000fe40000010007 */
[----:B------:R-:W0:Y:S01]  /*68740*/  I2F R7, R9 ;  /* 0x0000000900077306 */ /* 0x000e220000201400 */
[----:B------:R-:W-:-:S04]  /*68750*/  FFMA.FTZ R11, R0, R11, -0.36067417263984680176 ;  /* 0xbeb8aa49000b7423 */ /* 0x000fc8000001000b */
[----:B------:R-:W-:Y:S01]  /*68760*/  FFMA.FTZ R11, R0, R11, 0.48089820146560668945 ;  /* 0x3ef6384a000b7423 */ /* 0x000fe2000001000b */
[----:B------:R-:W-:-:S03]  /*68770*/  FSEL R10, RZ, -23, P0 ;  /* 0xc1b80000ff0a7808 */ /* 0x000fc60000000000 */
[----:B------:R-:W-:-:S04]  /*68780*/  FFMA.FTZ R11, R0, R11, -0.72134751081466674805 ;  /* 0xbf38aa3b000b7423 */ /* 0x000fc8000001000b */
[C---:B------:R-:W-:Y:S02]  /*68790*/  FMUL R11, R0.reuse, R11 ;  /* 0x0000000b000b7220 */ /* 0x040fe40000400000 */
[----:B0-----:R-:W-:Y:S01]  /*687a0*/  FFMA.FTZ R7, R7, 1.1920928955078125e-07, R10 ;  /* 0x3400000007077823 */ /* 0x001fe2000001000a */
[----:B------:R-:W-:Y:S01]  /*687b0*/  FSEL R10, RZ, -23, P1 ;  /* 0xc1b80000ff0a7808 */ /* 0x000fe20000800000 */
[C---:B------:R-:W-:Y:S01]  /*687c0*/  FMUL R11, R0.reuse, R11 ;  /* 0x0000000b000b7220 */ /* 0x040fe20000400000 */
[----:B------:R-:W-:Y:S01]  /*687d0*/  ISETP.GE.U32.AND P1, PT, R3, 0x7f800000, PT ;  /* 0x7f8000000300780c */ /* 0x000fe20003f26070 */
[----:B------:R-:W0:Y:S02]  /*687e0*/  I2F R9, R6 ;  /* 0x0000000600097306 */ /* 0x000e240000201400 */
[----:B------:R-:W-:Y:S02]  /*687f0*/  FFMA.FTZ R11, R0, 1.4426950216293334961, R11 ;  /* 0x3fb8aa3b000b7823 */ /* 0x000fe4000001000b */
[----:B------:R-:W-:-:S04]  /*68800*/  FFMA.FTZ R2, R16, 1.1920928955078125e-07, R18 ;  /* 0x3400000010027823 */ /* 0x000fc80000010012 */
[----:B-1----:R-:W-:Y:S02]  /*68810*/  FADD R13, R2, R21 ;  /* 0x00000015020d7221 */ /* 0x002fe40000000000 */
[----:B0-----:R-:W-:Y:S02]  /*68820*/  FFMA.FTZ R9, R9, 1.1920928955078125e-07, R10 ;  /* 0x3400000009097823 */ /* 0x001fe4000001000a */
[----:B------:R0:W1:Y:S02]  /*68830*/  I2F R10, R8 ;  /* 0x00000008000a7306 */ /* 0x0000640000201400 */
[----:B0-----:R-:W-:Y:S02]  /*68840*/  FSEL R8, RZ, -23, P2 ;  /* 0xc1b80000ff087808 */ /* 0x001fe40001000000 */
[----:B------:R-:W-:Y:S01]  /*68850*/  ISETP.GE.U32.AND P2, PT, R25, 0x7f800000, PT ;  /* 0x7f8000001900780c */ /* 0x000fe20003f46070 */
[----:B------:R-:W-:Y:S02]  /*68860*/  FADD R9, R9, R11 ;  /* 0x0000000b09097221 */ /* 0x000fe40000000000 */
[C---:B--2---:R-:W-:Y:S01]  /*68870*/  FMUL R0, R12.reuse, 8388608 ;  /* 0x4b0000000c007820 */ /* 0x044fe20000400000 */
[----:B------:R-:W-:Y:S01]  /*68880*/  FSETP.GEU.AND P0, PT, R12, 1.175494350822287508e-38, PT ;  /* 0x008000000c00780b */ /* 0x000fe20003f0e000 */
[----:B------:R0:W-:Y:S03]  /*68890*/  STL [R1+0x1914], R12 ;  /* 0x0019140c01007387 */ /* 0x0001e60000100800 */
[----:B------:R-:W-:Y:S01]  /*688a0*/  FSEL R18, R0, R12, !P0 ;  /* 0x0000000c00127208 */ /* 0x000fe20004000000 */
[----:B0-----:R-:W-:-:S02]  /*688b0*/  FADD R12, R7, R17 ;  /* 0x00000011070c7221 */ /* 0x001fc40000000000 */
[----:B------:R-:W-:-:S04]  /*688c0*/  @P1 IMAD.MOV.U32 R7, RZ, RZ, 0x7f800000 ;  /* 0x7f800000ff071424 */ /* 0x000fc800078e00ff */
[----:B------:R-:W-:Y:S01]  /*688d0*/  @P1 FFMA.FTZ R13, R3, R7, +INF ;  /* 0x7f800000030d1423 */ /* 0x000fe20000010007 */
[----:B------:R-:W-:-:S13]  /*688e0*/  ISETP.GE.U32.AND P1, PT, R20, 0x7f800000, PT ;  /* 0x7f8000001400780c */ /* 0x000fda0003f26070 */
[----:B------:R-:W-:-:S05]  /*688f0*/  @P1 MOV R7, 0x7f800000 ;  /* 0x7f80000000071802 */ /* 0x000fca0000000f00 */
[----:B------:R-:W-:Y:S02]  /*68900*/  @P1 FFMA.FTZ R12, R20, R7, +INF ;  /* 0x7f800000140c1423 */ /* 0x000fe40000010007 */
[----:B------:R-:W-:Y:S01]  /*68910*/  @P2 IMAD.MOV.U32 R7, RZ, RZ, 0x7f800000 ;  /* 0x7f800000ff072424 */ /* 0x000fe200078e00ff */
[----:B------:R-:W-:Y:S03]  /*68920*/  STL [R1+0x7a4], R13 ;  /* 0x0007a40d01007387 */ /* 0x000fe60000100800 */
[----:B------:R-:W-:Y:S01]  /*68930*/  @P2 FFMA.FTZ R9, R25, R7, +INF ;  /* 0x7f80000019092423 */ /* 0x000fe20000010007 */
[----:B------:R-:W-:Y:S04]  /*68940*/  STL [R1+0x7a0], R12 ;  /* 0x0007a00c01007387 */ /* 0x000fe80000100800 */
[----:B------:R-:W-:Y:S04]  /*68950*/  STL [R1+0x79c], R9 ;  /* 0x00079c0901007387 */ /* 0x000fe80000100800 */
[----:B------:R-:W2:Y:S01]  /*68960*/  LDL.LU R11, [R1+0x96c] ;  /* 0x00096c00010b7983 */ /* 0x000ea20000300800 */
        /* <DEDUP_REMOVED lines=11> */
[----:B------:R-:W-:Y:S01]  /*68a20*/  FFMA.FTZ R6, R0, R6, 0.48089820146560668945 ;  /* 0x3ef6384a00067423 */ /* 0x000fe20000010006 */
[----:B------:R-:W-:-:S03]  /*68a30*/  ISETP.GE.U32.AND P1, PT, R19, 0x7f800000, PT ;  /* 0x7f8000001300780c */ /* 0x000fc60003f26070 */
[----:B------:R-:W-:-:S04]  /*68a40*/  FFMA.FTZ R6, R0, R6, -0.72134751081466674805 ;  /* 0xbf38aa3b00067423 */ /* 0x000fc80000010006 */
[----:B------:R-:W-:-:S04]  /*68a50*/  FMUL R6, R0, R6 ;  /* 0x0000000600067220 */ /* 0x000fc80000400000 */
[----:B------:R-:W-:Y:S02]  /*68a60*/  FMUL R6, R0, R6 ;  /* 0x0000000600067220 */ /* 0x000fe40000400000 */
[----:B-1----:R-:W-:Y:S02]  /*68a70*/  FFMA.FTZ R8, R10, 1.1920928955078125e-07, R8 ;  /* 0x340000000a087823 */ /* 0x002fe40000010008 */
[----:B------:R-:W-:Y:S01]  /*68a80*/  FFMA.FTZ R6, R0, 1.4426950216293334961, R6 ;  /* 0x3fb8aa3b00067823 */ /* 0x000fe20000010006 */
[----:B------:R-:W-:Y:S01]  /*68a90*/  @P1 MOV R0, 0x7f800000 ;  /* 0x7f80000000001802 */ /* 0x000fe20000000f00 */
[----:B------:R-:W-:-:S04]  /*68aa0*/  FADD R8, R8, R15 ;  /* 0x0000000f08087221 */ /* 0x000fc80000000000 */
[----:B------:R-:W-:-:S05]  /*68ab0*/  @P1 FFMA.FTZ R8, R19, R0, +INF ;  /* 0x7f80000013081423 */ /* 0x000fca0000010000 */
[----:B------:R-:W-:Y:S04]  /*68ac0*/  STL [R1+0x798], R8 ;  /* 0x0007980801007387 */ /* 0x000fe80000100800 */
[----:B--2---:R-:W-:Y:S04]  /*68ad0*/  STL [R1+0x1918], R11 ;  /* 0x0019180b01007387 */ /* 0x004fe80000100800 */
[----:B------:R-:W2:Y:S01]  /*68ae0*/  LDL.LU R10, [R1+0x970] ;  /* 0x00097000010a7983 */ /* 0x000ea20000300800 */
[----:B------:R-:W-:Y:S02]  /*68af0*/  FSETP.NEU.AND P2, PT, R4, RZ, PT ;  /* 0x000000ff0400720b */ /* 0x000fe40003f4d000 */
[----:B------:R0:W1:Y:S01]  /*68b00*/  I2F R4, R2 ;  /* 0x0000000200047306 */ /* 0x0000620000201400 */
[----:B------:R-:W-:Y:S01]  /*68b10*/  ISETP.GE.U32.AND P1, PT, R18, 0x7f800000, PT ;  /* 0x7f8000001200780c */ /* 0x000fe20003f26070 */
[----:B------:R-:W-:Y:S01]  /*68b20*/  FMUL R0, R11, 8388608 ;  /* 0x4b0000000b007820 */ /* 0x000fe20000400000 */
[----:B0-----:R-:W-:-:S02]  /*68b30*/  FSEL R2, RZ, -23, P0 ;  /* 0xc1b80000ff027808 */ /* 0x001fc40000000000 */
[----:B------:R-:W-:-:S04]  /*68b40*/  FSETP.GEU.AND P0, PT, R11, 1.175494350822287508e-38, PT ;  /* 0x008000000b00780b */ /* 0x000fc80003f0e000 */
[----:B------:R-:W-:Y:S01]  /*68b50*/  FSEL R17, R0, R11, !P0 ;  /* 0x0000000b00117208 */ /* 0x000fe20004000000 */
[----:B-1----:R-:W-:-:S04]  /*68b60*/  FFMA.FTZ R2, R4, 1.1920928955078125e-07, R2 ;  /* 0x3400000004027823 */ /* 0x002fc80000010002 */
[----:B------:R-:W-:Y:S02]  /*68b70*/  @P1 IMAD.MOV.U32 R0, RZ, RZ, 0x7f800000 ;  /* 0x7f800000ff001424 */ /* 0x000fe400078e00ff */
[----:B------:R-:W-:Y:S02]  /*68b80*/  FADD R6, R2, R6 ;  /* 0x0000000602067221 */ /* 0x000fe40000000000 */
[----:B------:R-:W-:-:S05]  /*68b90*/  @P1 FFMA.FTZ R6, R18, R0, +INF ;  /* 0x7f80000012061423 */ /* 0x000fca0000010000 */
[----:B------:R0:W-:Y:S01]  /*68ba0*/  STL [R1+0x794], R6 ;  /* 0x0007940601007387 */ /* 0x0001e20000100800 */
[----:B------:R-:W-:-:S04]  /*68bb0*/  IADD3 R4, R17, -0x3f3504f3, RZ ;  /* 0xc0cafb0d11047810 */ /* 0x000fc80007ffe0ff */
[----:B------:R-:W-:-:S04]  /*68bc0*/  LOP3.LUT R4, R4, 0xff800000, RZ, 0xc0, !PT ;  /* 0xff80000004047812 */ /* 0x000fc800078ec0ff */
[----:B------:R-:W-:-:S05]  /*68bd0*/  IADD3 R2, R17, -R4, RZ ;  /* 0x8000000411027210 */ /* 0x000fca0007ffe0ff */
[----:B------:R-:W-:-:S04]  /*68be0*/  FADD R2, R2, -1 ;  /* 0xbf80000002027421 */ /* 0x000fc80000000000 */
[----:B0-----:R-:W-:-:S04]  /*68bf0*/  FFMA.FTZ R6, R2, R22, -0.16845393180847167969 ;  /* 0xbe2c7f3002067423 */ /* 0x001fc80000010016 */
[----:B------:R-:W-:Y:S01]  /*68c00*/  FFMA.FTZ R6, R2, R6, 0.1716887056827545166 ;  /* 0x3e2fcf2a02067423 */ /* 0x000fe20000010006 */
[----:B--2---:R0:W-:Y:S04]  /*68c10*/  STL [R1+0x191c], R10 ;  /* 0x00191c0a01007387 */ /* 0x0041e80000100800 */
[----:B------:R-:W2:Y:S01]  /*68c20*/  LDL.LU R9, [R1+0x974] ;  /* 0x0009740001097983 */ /* 0x000ea20000300800 */
[C---:B------:R-:W-:Y:S01]  /*68c30*/  FMUL R0, R10.reuse, 8388608 ;  /* 0x4b0000000a007820 */ /* 0x040fe20000400000 */
[----:B------:R-:W-:-:S04]  /*68c40*/  FSETP.GEU.AND P1, PT, R10, 1.175494350822287508e-38, PT ;  /* 0x008000000a00780b */ /* 0x000fc80003f2e000 */
[----:B------:R-:W-:Y:S01]  /*68c50*/  FSEL R16, R0, R10, !P1 ;  /* 0x0000000a00107208 */ /* 0x000fe20004800000 */
[----:B------:R-:W-:-:S04]  /*68c60*/  FFMA.FTZ R0, R2, R6, -0.17900948226451873779 ;  /* 0xbe374e4302007423 */ /* 0x000fc80000010006 */
[----:B------:R-:W-:-:S04]  /*68c70*/  FFMA.FTZ R0, R2, R0, 0.20512372255325317383 ;  /* 0x3e520bf402007423 */ /* 0x000fc80000010000 */
[----:B------:R-:W-:-:S04]  /*68c80*/  FFMA.FTZ R7, R2, R0, -0.24046532809734344482 ;  /* 0xbe763c8b02077423 */ /* 0x000fc80000010000 */
[----:B------:R-:W-:-:S04]  /*68c90*/  FFMA.FTZ R7, R2, R7, 0.28857114911079406738 ;  /* 0x3e93bf9902077423 */ /* 0x000fc80000010007 */
[----:B------:R-:W-:-:S04]  /*68ca0*/  FFMA.FTZ R8, R2, R7, -0.36067417263984680176 ;  /* 0xbeb8aa4902087423 */ /* 0x000fc80000010007 */
[----:B------:R-:W-:-:S04]  /*68cb0*/  FFMA.FTZ R8, R2, R8, 0.48089820146560668945 ;  /* 0x3ef6384a02087423 */ /* 0x000fc80000010008 */
[----:B------:R-:W-:-:S04]  /*68cc0*/  FFMA.FTZ R8, R2, R8, -0.72134751081466674805 ;  /* 0xbf38aa3b02087423 */ /* 0x000fc80000010008 */
[----:B------:R-:W-:-:S04]  /*68cd0*/  FMUL R8, R2, R8 ;  /* 0x0000000802087220 */ /* 0x000fc80000400000 */
[----:B------:R-:W-:-:S04]  /*68ce0*/  FMUL R8, R2, R8 ;  /* 0x0000000802087220 */ /* 0x000fc80000400000 */
[----:B------:R-:W-:Y:S02]  /*68cf0*/  FFMA.FTZ R11, R2, 1.4426950216293334961, R8 ;  /* 0x3fb8aa3b020b7823 */ /* 0x000fe40000010008 */
[----:B------:R-:W1:Y:S01]  /*68d00*/  I2F R8, R4 ;  /* 0x0000000400087306 */ /* 0x000e620000201400 */
[----:B------:R-:W-:-:S05]  /*68d10*/  FSEL R12, RZ, -23, P0 ;  /* 0xc1b80000ff0c7808 */ /* 0x000fca0000000000 */
[----:B-1----:R-:W-:-:S04]  /*68d20*/  FFMA.FTZ R8, R8, 1.1920928955078125e-07, R12 ;  /* 0x3400000008087823 */ /* 0x002fc8000001000c */
[----:B------:R-:W-:Y:S01]  /*68d30*/  FADD R11, R8, R11 ;  /* 0x0000000b080b7221 */ /* 0x000fe20000000000 */
[----:B------:R-:W-:-:S04]  /*68d40*/  IADD3 R6, R16, -0x3f3504f3, RZ ;  /* 0xc0cafb0d10067810 */ /* 0x000fc80007ffe0ff */
[----:B------:R-:W-:-:S05]  /*68d50*/  LOP3.LUT R6, R6, 0xff800000, RZ, 0xc0, !PT ;  /* 0xff80000006067812 */ /* 0x000fca00078ec0ff */
[----:B------:R-:W-:-:S04]  /*68d60*/  IMAD.IADD R0, R16, 0x1, -R6 ;  /* 0x0000000110007824 */ /* 0x000fc800078e0a06 */
        /* <DEDUP_REMOVED lines=8> */
[C---:B------:R-:W-:Y:S01]  /*68df0*/  FFMA.FTZ R7, R0.reuse, R2, 0.48089820146560668945 ;  /* 0x3ef6384a00077423 */ /* 0x040fe20000010002 */
[----:B--2---:R1:W-:Y:S04]  /*68e00*/  STL [R1+0x1920], R9 ;  /* 0x0019200901007387 */ /* 0x0043e80000100800 */
[----:B------:R-:W2:Y:S01]  /*68e10*/  LDL.LU R8, [R1+0x978] ;  /* 0x0009780001087983 */ /* 0x000ea20000300800 */
[C---:B------:R-:W-:Y:S01]  /*68e20*/  FMUL R2, R9.reuse, 8388608 ;  /* 0x4b00000009027820 */ /* 0x040fe20000400000 */
[----:B------:R-:W-:Y:S01]  /*68e30*/  FSETP.GEU.AND P0, PT, R9, 1.175494350822287508e-38, PT ;  /* 0x008000000900780b */ /* 0x000fe20003f0e000 */
[----:B------:R-:W-:-:S03]  /*68e40*/  FFMA.FTZ R7, R0, R7, -0.72134751081466674805 ;  /* 0xbf38aa3b00077423 */ /* 0x000fc60000010007 */
[----:B------:R-:W-:Y:S01]  /*68e50*/  FSEL R15, R2, R9, !P0 ;  /* 0x00000009020f7208 */ /* 0x000fe20004000000 */
[----:B------:R-:W-:-:S03]  /*68e60*/  FMUL R4, R0, R7 ;  /* 0x0000000700047220 */ /* 0x000fc60000400000 */
[----:B------:R-:W-:Y:S01]  /*68e70*/  IADD3 R2, R15, -0x3f3504f3, RZ ;  /* 0xc0cafb0d0f027810 */ /* 0x000fe20007ffe0ff */
[----:B------:R-:W-:-:S03]  /*68e80*/  FMUL R4, R0, R4 ;  /* 0x0000000400047220 */ /* 0x000fc60000400000 */
[----:B------:R-:W-:Y:S01]  /*68e90*/  LOP3.LUT R2, R2, 0xff800000, RZ, 0xc0, !PT ;  /* 0xff80000002027812 */ /* 0x000fe200078ec0ff */
[----:B0-----:R-:W-:-:S03]  /*68ea0*/  FFMA.FTZ R10, R0, 1.4426950216293334961, R4 ;  /* 0x3fb8aa3b000a7823 */ /* 0x001fc60000010004 */
        /* <DEDUP_REMOVED lines=11> */
[----:B------:R0:W3:Y:S03]  /*68f60*/  I2F R12, R2 ;  /* 0x00000002000c7306 */ /* 0x0000e60000201400 */
[----:B------:R-:W-:-:S04]  /*68f70*/  FMUL R4, R0, R4 ;  /* 0x0000000400047220 */ /* 0x000fc80000400000 */
[C---:B0-----:R-:W-:Y:S01]  /*68f80*/  FMUL R2, R0.reuse, R4 ;  /* 0x0000000400027220 */ /* 0x041fe20000400000 */
[----:B------:R0:W4:Y:S03]  /*68f90*/  I2F R7, R6 ;  /* 0x0000000600077306 */ /* 0x0001260000201400 */
[----:B-1----:R-:W-:Y:S01]  /*68fa0*/  FFMA.FTZ R9, R0, 1.4426950216293334961, R2 ;  /* 0x3fb8aa3b00097823 */ /* 0x002fe20000010002 */
[----:B------:R-:W-:Y:S02]  /*68fb0*/  FSEL R2, RZ, -23, P0 ;  /* 0xc1b80000ff027808 */ /* 0x000fe40000000000 */
[----:B------:R-:W-:Y:S02]  /*68fc0*/  ISETP.GE.U32.AND P0, PT, R16, 0x7f800000, PT ;  /* 0x7f8000001000780c */ /* 0x000fe40003f06070 */
[----:B0-----:R-:W-:Y:S01]  /*68fd0*/  FSEL R6, RZ, -23, P1 ;  /* 0xc1b80000ff067808 */ /* 0x001fe20000800000 */
[----:B---3--:R-:W-:Y:S01]  /*68fe0*/  FFMA.FTZ R4, R12, 1.1920928955078125e-07, R2 ;  /* 0x340000000c047823 */ /* 0x008fe20000010002 */
[----:B------:R-:W-:-:S03]  /*68ff0*/  ISETP.GE.U32.AND P1, PT, R17, 0x7f800000, PT ;  /* 0x7f8000001100780c */ /* 0x000fc60003f26070 */
[----:B----4-:R-:W-:-:S06]  /*69000*/  FFMA.FTZ R0, R7, 1.1920928955078125e-07, R6 ;  /* 0x3400000007007823 */ /* 0x010fcc0000010006 */
[----:B------:R-:W-:Y:S01]  /*69010*/  @P0 MOV R2, 0x7f800000 ;  /* 0x7f80000000020802 */ /* 0x000fe20000000f00 */
[----:B------:R-:W-:-:S04]  /*69020*/  FADD R10, R0, R10 ;  /* 0x0000000a000a7221 */ /* 0x000fc80000000000 */
[----:B------:R-:W-:Y:S01]  /*69030*/  @P0 FFMA.FTZ R10, R16, R2, +INF ;  /* 0x7f800000100a0423 */ /* 0x000fe20000010002 */
[----:B------:R-:W-:Y:S01]  /*69040*/  ISETP.GE.U32.AND P0, PT, R15, 0x7f800000, PT ;  /* 0x7f8000000f00780c */ /* 0x000fe20003f06070 */
[----:B------:R-:W-:Y:S02]  /*69050*/  @P1 IMAD.MOV.U32 R0, RZ, RZ, 0x7f800000 ;  /* 0x7f800000ff001424 */ /* 0x000fe400078e00ff */
[----:B------:R-:W-:Y:S02]  /*69060*/  FADD R6, R4, R9 ;  /* 0x0000000904067221 */ /* 0x000fe40000000000 */
[----:B------:R-:W-:-:S08]  /*69070*/  @P1 FFMA.FTZ R11, R17, R0, +INF ;  /* 0x7f800000110b1423 */ /* 0x000fd00000010000 */
[----:B------:R-:W-:Y:S01]  /*69080*/  @P0 IMAD.MOV.U32 R2, RZ, RZ, 0x7f800000 ;  /* 0x7f800000ff020424 */ /* 0x000fe200078e00ff */
[----:B------:R-:W-:Y:S03]  /*69090*/  STL [R1+0x78c], R11 ;  /* 0x00078c0b01007387 */ /* 0x000fe60000100800 */
[----:B------:R-:W-:Y:S01]  /*690a0*/  @P0 FFMA.FTZ R6, R15, R2, +INF ;  /* 0x7f8000000f060423 */ /* 0x000fe20000010002 */
[----:B------:R-:W-:Y:S04]  /*690b0*/  STL [R1+0x788], R10 ;  /* 0x0007880a01007387 */ /* 0x000fe80000100800 */
[----:B------:R0:W-:Y:S04]  /*690c0*/  STL [R1+0x784], R6 ;  /* 0x0007840601007387 */ /* 0x0001e80000100800 */
[----:B------:R-:W3:Y:S01]  /*690d0*/  LDL.LU R7, [R1+0x97c] ;  /* 0x00097c0001077983 */ /* 0x000ee20000300800 */
[C---:B--2---:R-:W-:Y:S01]  /*690e0*/  FMUL R0, R8.reuse, 8388608 ;  /* 0x4b00000008007820 */ /* 0x044fe20000400000 */
[----:B------:R-:W-:-:S04]  /*690f0*/  FSETP.GEU.AND P1, PT, R8, 1.175494350822287508e-38, PT ;  /* 0x008000000800780b */ /* 0x000fc80003f2e000 */
[----:B------:R-:W-:-:S04]  /*69100*/  FSEL R14, R0, R8, !P1 ;  /* 0x00000008000e7208 */ /* 0x000fc80004800000 */
[----:B------:R-:W-:-:S04]  /*69110*/  IADD3 R0, R14, -0x3f3504f3, RZ ;  /* 0xc0cafb0d0e007810 */ /* 0x000fc80007ffe0ff */
[----:B------:R-:W-:-:S04]  /*69120*/  LOP3.LUT R0, R0, 0xff800000, RZ, 0xc0, !PT ;  /* 0xff80000000007812 */ /* 0x000fc800078ec0ff */
[----:B------:R1:W2:Y:S01]  /*69130*/  I2F R4, R0 ;  /* 0x0000000000047306 */ /* 0x0002a20000201400 */
[----:B------:R-:W-:Y:S02]  /*69140*/  FSEL R2, RZ, -23, P1 ;  /* 0xc1b80000ff027808 */ /* 0x000fe40000800000 */
[----:B-1----:R-:W-:-:S05]  /*69150*/  IADD3 R0, R14, -R0, RZ ;  /* 0x800000000e007210 */ /* 0x002fca0007ffe0ff */
[----:B------:R-:W-:Y:S02]  /*69160*/  FADD R0, R0, -1 ;  /* 0xbf80000000007421 */ /* 0x000fe40000000000 */
[----:B--2---:R-:W-:Y:S02]  /*69170*/  FFMA.FTZ R4, R4, 1.1920928955078125e-07, R2 ;  /* 0x3400000004047823 */ /* 0x004fe40000010002 */
        /* <DEDUP_REMOVED lines=11> */
[----:B------:R-:W-:-:S04]  /*69230*/  FMUL R2, R0, R2 ;  /* 0x0000000200027220 */ /* 0x000fc80000400000 */
[----:B------:R-:W-:Y:S02]  /*69240*/  FFMA.FTZ R0, R0, 1.4426950216293334961, R2 ;  /* 0x3fb8aa3b00007823 */ /* 0x000fe40000010002 */
[----:B------:R-:W-:Y:S02]  /*69250*/  @P1 IMAD.MOV.U32 R2, RZ, RZ, 0x7f800000 ;  /* 0x7f800000ff021424 */ /* 0x000fe400078e00ff */
[----:B------:R-:W-:Y:S02]  /*69260*/  FADD R4, R4, R0 ;  /* 0x0000000004047221 */ /* 0x000fe40000000000 */
[----:B------:R-:W-:-:S05]  /*69270*/  @P1 FFMA.FTZ R4, R14, R2, +INF ;  /* 0x7f8000000e041423 */ /* 0x000fca0000010002 */
[----:B------:R1:W-:Y:S04]  /*69280*/  STL [R1+0x780], R4 ;  /* 0x0007800401007387 */ /* 0x0003e80000100800 */
[----:B0-----:R-:W2:Y:S01]  /*69290*/  LDL.LU R6, [R1+0x980] ;  /* 0x0009800001067983 */ /* 0x001ea20000300800 */
[C---:B---3--:R-:W-:Y:S01]  /*692a0*/  FMUL R0, R7.reuse, 8388608 ;  /* 0x4b00000007007820 */ /* 0x048fe20000400000 */
[----:B------:R-:W-:-:S04]  /*692b0*/  FSETP.GEU.AND P0, PT, R7, 1.175494350822287508e-38, PT ;  /* 0x008000000700780b */ /* 0x000fc80003f0e000 */
[----:B------:R-:W-:-:S04]  /*692c0*/  FSEL R13, R0, R7, !P0 ;  /* 0x00000007000d7208 */ /* 0x000fc80004000000 */
[----:B------:R-:W-:-:S04]  /*692d0*/  IADD3 R0, R13, -0x3f3504f3, RZ ;  /* 0xc0cafb0d0d007810 */ /* 0x000fc80007ffe0ff */
[----:B------:R-:W-:-:S04]  /*692e0*/  LOP3.LUT R0, R0, 0xff800000, RZ, 0xc0, !PT ;  /* 0xff80000000007812 */ /* 0x000fc800078ec0ff */
[----:B-1----:R0:W1:Y:S01]  /*692f0*/  I2F R4, R0 ;  /* 0x0000000000047306 */ /* 0x0020620000201400 */
[----:B------:R-:W-:Y:S02]  /*69300*/  FSEL R2, RZ, -23, P0 ;  /* 0xc1b80000ff027808 */ /* 0x000fe40000000000 */
[----:B0-----:R-:W-:-:S05]  /*69310*/  IADD3 R0, R13, -R0, RZ ;  /* 0x800000000d007210 */ /* 0x001fca0007ffe0ff */
[----:B------:R-:W-:Y:S02]  /*69320*/  FADD R0, R0, -1 ;  /* 0xbf80000000007421 */ /* 0x000fe40000000000 */
[----:B-1----:R-:W-:Y:S02]  /*69330*/  FFMA.FTZ R4, R4, 1.1920928955078125e-07, R2 ;  /* 0x3400000004047823 */ /* 0x002fe40000010002 */
        /* <DEDUP_REMOVED lines=8> */
[----:B------:R-:W-:Y:S01]  /*693c0*/  FFMA.FTZ R2, R0, R2, -0.72134751081466674805 ;  /* 0xbf38aa3b00027423 */ /* 0x000fe20000010002 */
[----:B------:R-:W-:-:S03]  /*693d0*/  ISETP.GE.U32.AND P0, PT, R13, 0x7f800000, PT ;  /* 0x7f8000000d00780c */ /* 0x000fc60003f06070 */
[----:B------:R-:W-:-:S04]  /*693e0*/  FMUL R2, R0, R2 ;  /* 0x0000000200027220 */ /* 0x000fc80000400000 */
[----:B------:R-:W-:-:S04]  /*693f0*/  FMUL R2, R0, R2 ;  /* 0x0000000200027220 */ /* 0x000fc80000400000 */
[----:B------:R-:W-:-:S04]  /*69400*/  FFMA.FTZ R0, R0, 1.4426950216293334961, R2 ;  /* 0x3fb8aa3b00007823 */ /* 0x000fc80000010002 */
[----:B------:R-:W-:Y:S02]  /*69410*/  FADD R9, R4, R0 ;  /* 0x0000000004097221 */ /* 0x000fe40000000000 */
[----:B------:R-:W-:-:S04]  /*69420*/  @P0 IMAD.MOV.U32 R0, RZ, RZ, 0x7f800000 ;  /* 0x7f800000ff000424 */ /* 0x000fc800078e00ff */
[----:B------:R-:W-:Y:S01]  /*69430*/  @P0 FFMA.FTZ R9, R13, R0, +INF ;  /* 0x7f8000000d090423 */ /* 0x000fe20000010000 */
[----:B------:R-:W-:-:S04]  /*69440*/  FSETP.NEU.AND P1, PT, R5, RZ, PT ;  /* 0x000000ff0500720b */ /* 0x000fc80003f2d000 */
[----:B------:R-:W-:Y:S01]  /*69450*/  STL [R1+0x77c], R9 ;  /* 0x00077c0901007387 */ /* 0x000fe20000100800 */
[C---:B--2---:R-:W-:Y:S01]  /*69460*/  FMUL R0, R6.reuse, 8388608 ;  /* 0x4b00000006007820 */ /* 0x044fe20000400000 */
[----:B------:R-:W-:-:S04]  /*69470*/  FSETP.GEU.AND P0, PT, R6, 1.175494350822287508e-38, PT ;  /* 0x008000000600780b */ /* 0x000fc80003f0e000 */
[----:B------:R-:W-:-:S04]  /*69480*/  FSEL R12, R0, R6, !P0 ;  /* 0x00000006000c7208 */ /* 0x000fc80004000000 */
[----:B------:R-:W-:-:S04]  /*69490*/  IADD3 R0, R12, -0x3f3504f3, RZ ;  /* 0xc0cafb0d0c007810 */ /* 0x000fc80007ffe0ff */
[----:B------:R-:W-:-:S04]  /*694a0*/  LOP3.LUT R0, R0, 0xff800000, RZ, 0xc0, !PT ;  /* 0xff80000000007812 */ /* 0x000fc800078ec0ff */
[----:B------:R0:W1:Y:S01]  /*694b0*/  I2F R2, R0 ;  /* 0x0000000000027306 */ /* 0x0000620000201400 */
        /* <DEDUP_REMOVED lines=19> */
[----:B------:R-:W-:-:S05]  /*695f0*/  @P0 FFMA.FTZ R5, R12, R0, +INF ;  /* 0x7f8000000c050423 */ /* 0x000fca0000010000 */
[----:B------:R0:W-:Y:S04]  /*69600*/  STL [R1+0x778], R5 ;  /* 0x0007780501007387 */ /* 0x0001e80000100800 */
[----:B0-----:R-:W2:Y:S02]  /*69610*/  LDL.LU R5, [R1+0x984] ;  /* 0x0009840001057983 */ /* 0x001ea40000300800 */
        /* <DEDUP_REMOVED lines=21> */
[----:B------:R-:W-:-:S04]  /*69770*/  FFMA.FTZ R0, R0, 1.4426950216293334961, R2 ;  /* 0x3fb8aa3b00007823 */ /* 0x000fc80000010002 */
[----:B------:R-:W-:Y:S02]  /*69780*/  FADD R9, R4, R0 ;  /* 0x0000000004097221 */ /* 0x000fe40000000000 */
[----:B------:R-:W2:Y:S01]  /*69790*/  LDL.LU R4, [R1+0x988] ;  /* 0x0009880001047983 */ /* 0x000ea20000300800 */
[----:B------:R-:W-:-:S04]  /*697a0*/  @P2 LOP3.LUT R24, R24, 0x4, RZ, 0xfc, !PT ;  /* 0x0000000418182812 */ /* 0x000fc800078efcff */
[----:B------:R-:W-:-:S04]  /*697b0*/  LOP3.LUT R24, R24, 0xfffffff7, RZ, 0xc0, !PT ;  /* 0xfffffff718187812 */ /* 0x000fc800078ec0ff */
[----:B------:R-:W-:Y:S02]  /*697c0*/  @P1 LOP3.LUT R24, R24, 0x8, RZ, 0xfc, !PT ;  /* 0x0000000818181812 */ /* 0x000fe400078efcff */
[----:B------:R-:W-:Y:S02]  /*697d0*/  FSETP.NEU.AND P1, PT, R29, RZ, PT ;  /* 0x000000ff1d00720b */ /* 0x000fe40003f2d000 */
[----:B------:R-:W-:Y:S02]  /*697e0*/  LOP3.LUT R24, R24, 0xfeffffff, RZ, 0xc0, !PT ;  /* 0xfeffffff18187812 */ /* 0x000fe400078ec0ff */
[----:B------:R-:W-:-:S09]  /*697f0*/  ISETP.GE.U32.AND P0, PT, R11, 0x7f800000, PT ;  /* 0x7f8000000b00780c */ /* 0x000fd20003f06070 */
[----:B------:R-:W-:Y:S02]  /*69800*/  @P1 LOP3.LUT R24, R24, 0x1000000, RZ, 0xfc, !PT ;  /* 0x0100000018181812 */ /* 0x000fe400078efcff */
[----:B------:R-:W-:Y:S02]  /*69810*/  FSETP.NEU.AND P1, PT, R28, RZ, PT ;  /* 0x000000ff1c00720b */ /* 0x000fe40003f2d000 */
[----:B------:R-:W-:Y:S01]  /*69820*/  LOP3.LUT R24, R24, 0xffbfffff, RZ, 0xc0, !PT ;  /* 0xffbfffff18187812 */ /* 0x000fe200078ec0ff */
[----:B------:R-:W-:-:S04]  /*69830*/  @P0 IMAD.MOV.U32 R0, RZ, RZ, 0x7f800000 ;  /* 0x7f800000ff000424 */ /* 0x000fc800078e00ff */
[----:B------:R-:W-:-:S06]  /*69840*/  @P0 FFMA.FTZ R9, R11, R0, +INF ;  /* 0x7f8000000b090423 */ /* 0x000fcc0000010000 */
[----:B------:R-:W-:Y:S02]  /*69850*/  @P1 LOP3.LUT R24, R24, 0x400000, RZ, 0xfc, !PT ;  /* 0x0040000018181812 */ /* 0x000fe400078efcff */
[----:B------:R-:W-:Y:S02]  /*69860*/  FSETP.NEU.AND P1, PT, R27, RZ, PT ;  /* 0x000000ff1b00720b */ /* 0x000fe40003f2d000 */
[----:B------:R-:W-:-:S11]  /*69870*/  LOP3.LUT R24, R24, 0xff7fffff, RZ, 0xc0, !PT ;  /* 0xff7fffff18187812 */ /* 0x000fd600078ec0ff */
[----:B------:R-:W-:Y:S02]  /*69880*/  @P1 LOP3.LUT R24, R24, 0x800000, RZ, 0xfc, !PT ;  /* 0x0080000018181812 */ /* 0x000fe400078efcff */
[----:B------:R-:W-:Y:S02]  /*69890*/  FSETP.NEU.AND P1, PT, R26, RZ, PT ;  /* 0x000000ff1a00720b */ /* 0x000fe40003f2d000 */
[----:B------:R-:W-:-:S11]  /*698a0*/  LOP3.LUT R24, R24, 0xffefffff, RZ, 0xc0, !PT ;  /* 0xffefffff18187812 */ /* 0x000fd600078ec0ff */
[----:B------:R-:W-:Y:S02]  /*698b0*/  @P1 LOP3.LUT R24, R24, 0x100000, RZ, 0xfc, !PT ;  /* 0x0010000018181812 */ /* 0x000fe400078efcff */
[----:B------:R-:W-:Y:S01]  /*698c0*/  FSETP.NEU.AND P1, PT, R3, RZ, PT ;  /* 0x000000ff0300720b */ /* 0x000fe20003f2d000 */
[----:B------:R0:W-:Y:S01]  /*698d0*/  STL [R1+0x774], R9 ;  /* 0x0007740901007387 */ /* 0x0001e20000100800 */
        /* <DEDUP_REMOVED lines=22> */
[----:B0-----:R-:W-:Y:S02]  /*69a40*/  FADD R9, R3, R0 ;  /* 0x0000000003097221 */ /* 0x001fe40000000000 */
[----:B------:R-:W2:Y:S01]  /*69a50*/  LDL.LU R3, [R1+0x98c] ;  /* 0x00098c0001037983 */ /* 0x000ea20000300800 */
[----:B------:R-:W-:-:S13]  /*69a60*/  ISETP.GE.U32.AND P0, PT, R10, 0x7f800000, PT ;  /* 0x7f8000000a00780c */ /* 0x000fda0003f06070 */
[----:B------:R-:W-:-:S04]  /*69a70*/  @P0 IMAD.MOV.U32 R0, RZ, RZ, 0x7f800000 ;  /* 0x7f800000ff000424 */ /* 0x000fc800078e00ff */
[----:B------:R-:W-:Y:S01]  /*69a80*/  @P0 FFMA.FTZ R9, R10, R0, +INF ;  /* 0x7f8000000a090423 */ /* 0x000fe20000010000 */
[----:B------:R-:W-:-:S04]  /*69a90*/  LOP3.LUT R24, R24, 0xffdfffff, RZ, 0xc0, !PT ;  /* 0xffdfffff18187812 */ /* 0x000fc800078ec0ff */
[----:B------:R0:W-:Y:S01]  /*69aa0*/  STL [R1+0x770], R9 ;  /* 0x0007700901007387 */ /* 0x0001e20000100800 */
[----:B------:R-:W-:Y:S02]  /*69ab0*/  @P1 LOP3.LUT R24, R24, 0x200000, RZ, 0xfc, !PT ;  /* 0x0020000018181812 */ /* 0x000fe400078efcff */
[----:B------:R-:W-:Y:S02]  /*69ac0*/  FSETP.NEU.AND P1, PT, R20, RZ, PT ;  /* 0x000000ff1400720b */ /* 0x000fe40003f2d000 */
[----:B------:R-:W-:-:S11]  /*69ad0*/  LOP3.LUT R24, R24, 0xfffbffff, RZ, 0xc0, !PT ;  /* 0xfffbffff18187812 */ /* 0x000fd600078ec0ff */
[----:B------:R-:W-:Y:S02]  /*69ae0*/  @P1 LOP3.LUT R24, R24, 0x40000, RZ, 0xfc, !PT ;  /* 0x0004000018181812 */ /* 0x000fe400078efcff */
[----:B------:R-:W-:Y:S01]  /*69af0*/  FSETP.NEU.AND P1, PT, R25, RZ, PT ;  /* 0x000000ff1900720b */ /* 0x000fe20003f2d000 */
[C---:B--2---:R-:W-:Y:S01]  /*69b00*/  FMUL R0, R3.reuse, 8388608 ;  /* 0x4b00000003007820 */ /* 0x044fe20000400000 */
[----:B------:R-:W-:-:S04]  /*69b10*/  FSETP.GEU.AND P0, PT, R3, 1.175494350822287508e-38, PT ;  /* 0x008000000300780b */ /* 0x000fc80003f0e000 */
[----:B0-----:R-:W-:-:S04]  /*69b20*/  FSEL R9, R0, R3, !P0 ;  /* 0x0000000300097208 */ /* 0x001fc80004000000 */
        /* <DEDUP_REMOVED lines=19> */
[----:B------:R-:W2:Y:S01]  /*69c60*/  LDL.LU R2, [R1+0x990] ;  /* 0x0009900001027983 */ /* 0x000ea20000300800 */
[----:B------:R-:W-:Y:S01]  /*69c70*/  ISETP.GE.U32.AND P0, PT, R9, 0x7f800000, PT ;  /* 0x7f8000000900780c */ /* 0x000fe20003f06070 */
[----:B------:R-:W-:-:S12]  /*69c80*/  FADD R20, R25, R0 ;  /* 0x0000000019147221 */ /* 0x000fd80000000000 */
[----:B------:R-:W-:-:S04]  /*69c90*/  @P0 IMAD.MOV.U32 R0, RZ, RZ, 0x7f800000 ;  /* 0x7f800000ff000424 */ /* 0x000fc800078e00ff */
[----:B------:R-:W-:Y:S01]  /*69ca0*/  @P0 FFMA.FTZ R20, R9, R0, +INF ;  /* 0x7f80000009140423 */ /* 0x000fe20000010000 */
[----:B------:R-:W-:-:S04]  /*69cb0*/  LOP3.LUT R24, R24, 0xfff7ffff, RZ, 0xc0, !PT ;  /* 0xfff7ffff18187812 */ /* 0x000fc800078ec0ff */
[----:B------:R-:W-:Y:S02]  /*69cc0*/  @P1 LOP3.LUT R24, R24, 0x80000, RZ, 0xfc, !PT ;  /* 0x0008000018181812 */ /* 0x000fe400078efcff */
[----:B------:R-:W-:Y:S02]  /*69cd0*/  FSETP.NEU.AND P1, PT, R19, RZ, PT ;  /* 0x000000ff1300720b */ /* 0x000fe40003f2d000 */
[----:B------:R-:W-:Y:S01]  /*69ce0*/  LOP3.LUT R24, R24, 0xfffeffff, RZ, 0xc0, !PT ;  /* 0xfffeffff18187812 */ /* 0x000fe200078ec0ff */
[----:B------:R-:W-:Y:S10]  /*69cf0*/  STL [R1+0x76c], R20 ;  /* 0x00076c1401007387 */ /* 0x000ff40000100800 */
[----:B------:R-:W-:-:S02]  /*69d00*/  @P1 LOP3.LUT R24, R24, 0x10000, RZ, 0xfc, !PT ;  /* 0x0001000018181812 */ /* 0x000fc400078efcff */
[----:B------:R-:W-:Y:S01]  /*69d10*/  FSETP.NEU.AND P1, PT, R18, RZ, PT ;  /* 0x000000ff1200720b */ /* 0x000fe20003f2d000 */
        /* <DEDUP_REMOVED lines=25> */
[----:B------:R-:W-:Y:S02]  /*69eb0*/  @P0 FFMA.FTZ R18, R27, R0, +INF ;  /* 0x7f8000001b120423 */ /* 0x000fe40000010000 */
[----:B------:R-:W2:Y:S04]  /*69ec0*/  LDL.LU R0, [R1+0x994] ;  /* 0x0009940001007983 */ /* 0x000ea80000300800 */
[----:B------:R0:W-:Y:S04]  /*69ed0*/  STL [R1+0x768], R18 ;  /* 0x0007681201007387 */ /* 0x0001e80000100800 */
[----:B0-----:R-:W3:Y:S01]  /*69ee0*/  LDL.LU R18, [R1+0x998] ;  /* 0x0009980001127983 */ /* 0x001ee20000300800 */
[----:B------:R-:W-:-:S04]  /*69ef0*/  LOP3.LUT R24, R24, 0xfffdffff, RZ, 0xc0, !PT ;  /* 0xfffdffff18187812 */ /* 0x000fc800078ec0ff */
[----:B------:R-:W-:Y:S02]  /*69f00*/  @P1 LOP3.LUT R24, R24, 0x20000, RZ, 0xfc, !PT ;  /* 0x0002000018181812 */ /* 0x000fe400078efcff */
[----:B------:R-:W-:Y:S02]  /*69f10*/  FSETP.NEU.AND P1, PT, R17, RZ, PT ;  /* 0x000000ff1100720b */ /* 0x000fe40003f2d000 */
[----:B------:R-:W-:-:S11]  /*69f20*/  LOP3.LUT R24, R24, 0xffffbfff, RZ, 0xc0, !PT ;  /* 0xffffbfff18187812 */ /* 0x000fd600078ec0ff */
        /* <DEDUP_REMOVED lines=32> */
[----:B------:R-:W-:Y:S02]  /*6a130*/  @P0 IMAD.MOV.U32 R25, RZ, RZ, 0x7f800000 ;  /* 0x7f800000ff190424 */ /* 0x000fe400078e00ff */
[----:B---3--:R-:W-:Y:S02]  /*6a140*/  FMUL R26, R18, 8388608 ;  /* 0x4b000000121a7820 */ /* 0x008fe40000400000 */
[----:B------:R-:W-:Y:S01]  /*6a150*/  @P0 FFMA.FTZ R16, R28, R25, +INF ;  /* 0x7f8000001c100423 */ /* 0x000fe20000010019 */
[----:B------:R-:W-:-:S04]  /*6a160*/  FSETP.GEU.AND P0, PT, R18, 1.175494350822287508e-38, PT ;  /* 0x008000001200780b */ /* 0x000fc80003f0e000 */
[----:B------:R0:W-:Y:S01]  /*6a170*/  STL [R1+0x800], R16 ;  /* 0x0008001001007387 */ /* 0x0001e20000100800 */
[----:B------:R-:W-:-:S03]  /*6a180*/  FSEL R26, R26, R18, !P0 ;  /* 0x000000121a1a7208 */ /* 0x000fc60004000000 */
[----:B------:R-:W2:Y:S01]  /*6a190*/  LDL.LU R17, [R1+0x99c] ;  /* 0x00099c0001117983 */ /* 0x000ea20000300800 */
[----:B------:R-:W-:-:S04]  /*6a1a0*/  IADD3 R25, R26, -0x3f3504f3, RZ ;  /* 0xc0cafb0d1a197810 */ /* 0x000fc80007ffe0ff */
[----:B------:R-:W-:-:S04]  /*6a1b0*/  LOP3.LUT R25, R25, 0xff800000, RZ, 0xc0, !PT ;  /* 0xff80000019197812 */ /* 0x000fc800078ec0ff */
[----:B------:R1:W3:Y:S01]  /*6a1c0*/  I2F R14, R25 ;  /* 0x00000019000e7306 */ /* 0x0002e20000201400 */
[----:B------:R-:W-:Y:S02]  /*6a1d0*/  FSEL R15, RZ, -23, P0 ;  /* 0xc1b80000ff0f7808 */ /* 0x000fe40000000000 */
[----:B-1----:R-:W-:-:S05]  /*6a1e0*/  IADD3 R25, R26, -R25, RZ ;  /* 0x800000191a197210 */ /* 0x002fca0007ffe0ff */
[----:B------:R-:W-:Y:S02]  /*6a1f0*/  FADD R25, R25, -1 ;  /* 0xbf80000019197421 */ /* 0x000fe40000000000 */
[----:B---3--:R-:W-:Y:S02]  /*6a200*/  FFMA.FTZ R14, R14, 1.1920928955078125e-07, R15 ;  /* 0x340000000e0e7823 */ /* 0x008fe4000001000f */
        /* <DEDUP_REMOVED lines=32> */
[----:B-1----:R-:W-:-:S04]  /*6a410*/  FSEL R14, R25, R17, !P0 ;  /* 0x00000011190e7208 */ /* 0x002fc80004000000 */
        /* <DEDUP_REMOVED lines=23> */
[C---:B---3--:R-:W-:Y:S01]  /*6a590*/  FSETP.GEU.AND P0, PT, R16.reuse, 1.175494350822287508e-38, PT ;  /* 0x008000001000780b */ /* 0x048fe20003f0e000 */
[----:B------:R-:W-:-:S03]  /*6a5a0*/  FMUL R25, R16, 8388608 ;  /* 0x4b00000010197820 */ /* 0x000fc60000400000 */
[----:B------:R0:W-:Y:S02]  /*6a5b0*/  STL [R1+0x81c], R12 ;  /* 0x00081c0c01007387 */ /* 0x0001e40000100800 */
[----:B------:R-:W-:Y:S02]  /*6a5c0*/  FSEL R20, R25, R16, !P0 ;  /* 0x0000001019147208 */ /* 0x000fe40004000000 */
[----:B------:R-:W2:Y:S02]  /*6a5d0*/  LDL.LU R15, [R1+0x9a4] ;  /* 0x0009a400010f7983 */ /* 0x000ea40000300800 */
        /* <DEDUP_REMOVED lines=23> */
[----:B------:R-:W-:Y:S04]  /*6a750*/  STL [R1+0x818], R10 ;  /* 0x0008180a01007387 */ /* 0x000fe80000100800 */
[----:B------:R-:W3:Y:S01]  /*6a760*/  LDL.LU R19, [R1+0x9a8] ;  /* 0x0009a80001137983 */ /* 0x000ee20000300800 */
        /* <DEDUP_REMOVED lines=38> */
[C---:B---3--:R-:W-:Y:S01]  /*6a9d0*/  FMUL R25, R19.reuse, 8388608 ;  /* 0x4b00000013197820 */ /* 0x048fe20000400000 */
        /* <DEDUP_REMOVED lines=20> */
[C---:B------:R-:W-:Y:S01]  /*6ab20*/  FMUL R26, R25.reuse, R26 ;  /* 0x0000001a191a7220 */ /* 0x040fe20000400000 */
[----:B------:R1:W-:Y:S03]  /*6ab30*/  STL [R1+0x810], R9 ;  /* 0x0008100901007387 */ /* 0x0003e60000100800 */
[----:B------:R-:W-:Y:S01]  /*6ab40*/  FFMA.FTZ R25, R25, 1.4426950216293334961, R26 ;  /* 0x3fb8aa3b19197823 */ /* 0x000fe2000001001a */
[----:B------:R-:W2:Y:S04]  /*6ab50*/  LDL.LU R13, [R1+0x708] ;  /* 0x00070800010d7983 */ /* 0x000ea80000300800 */
[----:B0-----:R-:W3:Y:S01]  /*6ab60*/  LDL.LU R12, [R1+0x70c] ;  /* 0x00070c00010c7983 */ /* 0x001ee20000300800 */
[----:B-1----:R-:W-:-:S02]  /*6ab70*/  FADD R9, R27, R25 ;  /* 0x000000191b097221 */ /* 0x002fc40000000000 */
[----:B------:R-:W-:-:S04]  /*6ab80*/  @P0 IMAD.MOV.U32 R25, RZ, RZ, 0x7f800000 ;  /* 0x7f800000ff190424 */ /* 0x000fc800078e00ff */
[----:B------:R-:W-:-:S05]  /*6ab90*/  @P0 FFMA.FTZ R9, R29, R25, +INF ;  /* 0x7f8000001d090423 */ /* 0x000fca0000010019 */
[----:B------:R0:W-:Y:S04]  /*6aba0*/  STL [R1+0x808], R9 ;  /* 0x0008080901007387 */ /* 0x0001e80000100800 */
[----:B------:R-:W4:Y:S04]  /*6abb0*/  LDL.LU R22, [R1+0x738] ;  /* 0x0007380001167983 */ /* 0x000f280000300800 */
[----:B------:R-:W5:Y:S04]  /*6abc0*/  LDL.LU R11, [R1+0x73c] ;  /* 0x00073c00010b7983 */ /* 0x000f680000300800 */
[----:B------:R-:W2:Y:S04]  /*6abd0*/  LDL.LU R25, [R1+0x9ac] ;  /* 0x0009ac0001197983 */ /* 0x000ea80000300800 */
[----:B------:R-:W3:Y:S04]  /*6abe0*/  LDL.LU R10, [R1+0x758] ;  /* 0x00075800010a7983 */ /* 0x000ee80000300800 */
[----:B------:R-:W3:Y:S04]  /*6abf0*/  LDL.LU R28, [R1+0x75c] ;  /* 0x00075c00011c7983 */ /* 0x000ee80000300800 */
[----:B------:R-:W3:Y:S04]  /*6ac00*/  LDL.LU R27, [R1+0x748] ;  /* 0x00074800011b7983 */ /* 0x000ee80000300800 */
[----:B------:R-:W3:Y:S01]  /*6ac10*/  LDL.LU R26, [R1+0x74c] ;  /* 0x00074c00011a7983 */ /* 0x000ee20000300800 */
[----:B------:R-:W-:-:S02]  /*6ac20*/  LOP3.LUT R24, R24, 0xffffffdf, RZ, 0xc0, !PT ;  /* 0xffffffdf18187812 */ /* 0x000fc400078ec0ff */
[----:B------:R-:W-:Y:S02]  /*6ac30*/  LOP3.LUT R23, R23, 0xdfffffff, RZ, 0xc0, !PT ;  /* 0xdfffffff17177812 */ /* 0x000fe400078ec0ff */
[----:B------:R-:W-:Y:S02]  /*6ac40*/  @P1 LOP3.LUT R24, R24, 0x20, RZ, 0xfc, !PT ;  /* 0x0000002018181812 */ /* 0x000fe400078efcff */
[----:B------:R-:W-:-:S04]  /*6ac50*/  @P3 LOP3.LUT R23, R23, 0x20000000, RZ, 0xfc, !PT ;  /* 0x2000000017173812 */ /* 0x000fc800078efcff */
[----:B------:R-:W-:Y:S02]  /*6ac60*/  LOP3.LUT R23, R23, 0xfdffffff, RZ, 0xc0, !PT ;  /* 0xfdffffff17177812 */ /* 0x000fe400078ec0ff */
[----:B------:R-:W-:Y:S02]  /*6ac70*/  LOP3.LUT R24, R24, 0xfffffffe, RZ, 0xc0, !PT ;  /* 0xfffffffe18187812 */ /* 0x000fe400078ec0ff */
[C---:B--2---:R-:W-:Y:S01]  /*6ac80*/  FSETP.GEU.AND P1, PT, R25.reuse, 1.175494350822287508e-38, PT ;  /* 0x008000001900780b */ /* 0x044fe20003f2e000 */
[C---:B0-----:R-:W-:Y:S01]  /*6ac90*/  FMUL R9, R25.reuse, 8388608 ;  /* 0x4b00000019097820 */ /* 0x041fe20000400000 */
[----:B------:R-:W-:-:S04]  /*6aca0*/  FSETP.GT.AND P0, PT, |R25|, 8.50705917302346158658e+37, PT ;  /* 0x7e8000001900780b */ /* 0x000fc80003f04200 */
[----:B------:R-:W-:-:S07]  /*6acb0*/  FSEL R9, R9, R25, !P1 ;  /* 0x0000001909097208 */ /* 0x000fce0004800000 */
[----:B------:R-:W-:Y:S02]  /*6acc0*/  @P1 LOP3.LUT R23, R23, 0x2000000, RZ, 0xfc, !PT ;  /* 0x0200000017171812 */ /* 0x000fe400078efcff */
[C---:B------:R-:W-:Y:S01]  /*6acd0*/  FSETP.GEU.AND P1, PT, |R25|.reuse, 1.175494350822287508e-38, PT ;  /* 0x008000001900780b */ /* 0x040fe20003f2e200 */
[----:B------:R-:W-:-:S12]  /*6ace0*/  @P0 FMUL R25, R25, 0.25 ;  /* 0x3e80000019190820 */ /* 0x000fd80000400000 */
[----:B------:R-:W-:-:S06]  /*6acf0*/  @!P1 FMUL R25, R25, 16777216 ;  /* 0x4b80000019199820 */ /* 0x000fcc0000400000 */
[----:B------:R-:W0:Y:S01]  /*6ad00*/  MUFU.RCP R25, R25 ;  /* 0x0000001900197308 */ /* 0x000e220000001000 */
[----:B---3--:R-:W-:Y:S02]  /*6ad10*/  @P0 FMUL R26, R26, 0.25 ;  /* 0x3e8000001a1a0820 */ /* 0x008fe40000400000 */
[----:B------:R-:W-:Y:S02]  /*6ad20*/  @P0 FMUL R27, R27, 0.25 ;  /* 0x3e8000001b1b0820 */ /* 0x000fe40000400000 */
[----:B------:R-:W-:Y:S02]  /*6ad30*/  @!P1 FMUL R26, R26, 16777216 ;  /* 0x4b8000001a1a9820 */ /* 0x000fe40000400000 */
[----:B------:R-:W-:Y:S02]  /*6ad40*/  @P0 FMUL R28, R28, 0.25 ;  /* 0x3e8000001c1c0820 */ /* 0x000fe40000400000 */
[----:B------:R-:W-:Y:S02]  /*6ad50*/  @!P1 FMUL R27, R27, 16777216 ;  /* 0x4b8000001b1b9820 */ /* 0x000fe40000400000 */
[----:B------:R-:W-:Y:S01]  /*6ad60*/  @P0 FMUL R10, R10, 0.25 ;  /* 0x3e8000000a0a0820 */ /* 0x000fe20000400000 */
[----:B------:R1:W-:Y:S01]  /*6ad70*/  STL [R1+0x790], R9 ;  /* 0x0007900901007387 */ /* 0x0003e20000100800 */
[----:B------:R-:W-:-:S02]  /*6ad80*/  @!P1 FMUL R28, R28, 16777216 ;  /* 0x4b8000001c1c9820 */ /* 0x000fc40000400000 */
[----:B0-----:R-:W-:Y:S02]  /*6ad90*/  FMUL R26, R25, R26 ;  /* 0x0000001a191a7220 */ /* 0x001fe40000400000 */
[----:B-----5:R-:W-:Y:S02]  /*6ada0*/  @P0 FMUL R11, R11, 0.25 ;  /* 0x3e8000000b0b0820 */ /* 0x020fe40000400000 */
[----:B------:R-:W-:Y:S01]  /*6adb0*/  FMUL R27, R25, R27 ;  /* 0x0000001b191b7220 */ /* 0x000fe20000400000 */
[----:B-1----:R-:W2:Y:S01]  /*6adc0*/  LDL.LU R9, [R1+0x1920] ;  /* 0x0019200001097983 */ /* 0x002ea20000300800 */
[----:B------:R-:W-:Y:S02]  /*6add0*/  @!P1 FMUL R10, R10, 16777216 ;  /* 0x4b8000000a0a9820 */ /* 0x000fe40000400000 */
[----:B----4-:R-:W-:Y:S01]  /*6ade0*/  @P0 FMUL R22, R22, 0.25 ;  /* 0x3e80000016160820 */ /* 0x010fe20000400000 */
[----:B------:R0:W-:Y:S01]  /*6adf0*/  STL [R1+0x7f8], R26 ;  /* 0x0007f81a01007387 */ /* 0x0001e20000100800 */
[----:B------:R-:W-:-:S03]  /*6ae00*/  @!P1 FMUL R11, R11, 16777216 ;  /* 0x4b8000000b0b9820 */ /* 0x000fc60000400000 */
[----:B------:R1:W-:Y:S01]  /*6ae10*/  STL [R1+0x7ec], R27 ;  /* 0x0007ec1b01007387 */ /* 0x0003e20000100800 */
[----:B------:R-:W-:Y:S02]  /*6ae20*/  @!P1 FMUL R22, R22, 16777216 ;  /* 0x4b80000016169820 */ /* 0x000fe40000400000 */
[C---:B0-----:R-:W-:Y:S02]  /*6ae30*/  FMUL R26, R25.reuse, R28 ;  /* 0x0000001c191a7220 */ /* 0x041fe40000400000 */
[C---:B-1----:R-:W-:Y:S02]  /*6ae40*/  FMUL R27, R25.reuse, R10 ;  /* 0x0000000a191b7220 */ /* 0x042fe40000400000 */
[----:B------:R-:W3:Y:S04]  /*6ae50*/  LDL.LU R10, [R1+0x191c] ;  /* 0x00191c00010a7983 */ /* 0x000ee80000300800 */
[----:B------:R0:W-:Y:S02]  /*6ae60*/  STL [R1+0x7f4], R26 ;  /* 0x0007f41a01007387 */ /* 0x0001e40000100800 */
[----:B0-----:R-:W-:-:S02]  /*6ae70*/  FMUL R26, R25, R11 ;  /* 0x0000000b191a7220 */ /* 0x001fc40000400000 */
[----:B------:R-:W4:Y:S04]  /*6ae80*/  LDL.LU R11, [R1+0x1918] ;  /* 0x00191800010b7983 */ /* 0x000f280000300800 */
[----:B------:R0:W-:Y:S01]  /*6ae90*/  STL [R1+0x7e0], R27 ;  /* 0x0007e01b01007387 */ /* 0x0001e20000100800 */
[----:B------:R-:W-:Y:S02]  /*6aea0*/  @P0 FMUL R12, R12, 0.25 ;  /* 0x3e8000000c0c0820 */ /* 0x000fe40000400000 */
[----:B0-----:R-:W-:Y:S02]  /*6aeb0*/  FMUL R27, R25, R22 ;  /* 0x00000016191b7220 */ /* 0x001fe40000400000 */
[----:B------:R-:W0:Y:S01]  /*6aec0*/  S2R R22, SR_TID.X ;  /* 0x0000000000167919 */ /* 0x000e220000002100 */
[----:B------:R-:W-:-:S02]  /*6aed0*/  @P0 FMUL R13, R13, 0.25 ;  /* 0x3e8000000d0d0820 */ /* 0x000fc40000400000 */
[----:B------:R-:W-:Y:S01]  /*6aee0*/  @!P1 FMUL R12, R12, 16777216 ;  /* 0x4b8000000c0c9820 */ /* 0x000fe20000400000 */
[----:B------:R1:W-:Y:S01]  /*6aef0*/  STL [R1+0x7f0], R26 ;  /* 0x0007f01a01007387 */ /* 0x0003e20000100800 */
[----:B------:R-:W-:Y:S01]  /*6af00*/  @!P1 FMUL R13, R13, 16777216 ;  /* 0x4b8000000d0d9820 */ /* 0x000fe20000400000 */
[----:B------:R-:W-:Y:S02]  /*6af10*/  FSETP.NEU.AND P0, PT, R14, RZ, PT ;  /* 0x000000ff0e00720b */ /* 0x000fe40003f0d000 */
[----:B------:R-:W-:Y:S01]  /*6af20*/  STL [R1+0x7dc], R27 ;  /* 0x0007dc1b01007387 */ /* 0x000fe20000100800 */
[C---:B-1----:R-:W-:Y:S02]  /*6af30*/  FMUL R26, R25.reuse, R12 ;  /* 0x0000000c191a7220 */ /* 0x042fe40000400000 */
[----:B------:R-:W-:Y:S01]  /*6af40*/  FMUL R25, R25, R13 ;  /* 0x0000000d19197220 */ /* 0x000fe20000400000 */
[----:B------:R-:W5:Y:S04]  /*6af50*/  LDL.LU R12, [R1+0x1914] ;  /* 0x00191400010c7983 */ /* 0x000f680000300800 */
[----:B------:R-:W2:Y:S04]  /*6af60*/  LDL.LU R13, [R1+0x1910] ;  /* 0x00191000010d7983 */ /* 0x000ea80000300800 */
[----:B------:R1:W-:Y:S04]  /*6af70*/  STL [R1+0x7e8], R26 ;  /* 0x0007e81a01007387 */ /* 0x0003e80000100800 */
[----:B------:R-:W2:Y:S04]  /*6af80*/  LDL.LU R14, [R1+0x190c] ;  /* 0x00190c00010e7983 */ /* 0x000ea80000300800 */
[----:B------:R1:W-:Y:S01]  /*6af90*/  STL [R1+0x7d8], R25 ;  /* 0x0007d81901007387 */ /* 0x0003e20000100800 */
[----:B------:R-:W-:Y:S01]  /*6afa0*/  LOP3.LUT R23, R23, 0xbfffffff, RZ, 0xc0, !PT ;  /* 0xbfffffff17177812 */ /* 0x000fe200078ec0ff */
[----:B0-----:R-:W-:Y:S01]  /*6afb0*/  IMAD.SHL.U32 R28, R22, 0x8, RZ ;  /* 0x00000008161c7824 */ /* 0x001fe200078e00ff */
[----:B------:R-:W-:-:S02]  /*6afc0*/  FSETP.NEU.AND P1, PT, R21, RZ, PT ;  /* 0x000000ff1500720b */ /* 0x000fc40003f2d000 */
[----:B-1----:R-:W-:Y:S01]  /*6afd0*/  SHF.R.S32.HI R26, RZ, 0x4, R22 ;  /* 0x00000004ff1a7819 */ /* 0x002fe20000011416 */
[----:B------:R-:W0:Y:S01]  /*6afe0*/  S2R R21, SR_CTAID.X ;  /* 0x0000000000157919 */ /* 0x000e220000002500 */
[----:B------:R-:W-:-:S04]  /*6aff0*/  SHF.L.U32 R25, R22, 0x7, RZ ;  /* 0x0000000716197819 */ /* 0x000fc800000006ff */
[----:B------:R-:W-:Y:S02]  /*6b000*/  LOP3.LUT R25, R25, 0xf000, RZ, 0xc0, !PT ;  /* 0x0000f00019197812 */ /* 0x000fe400078ec0ff */
[----:B------:R-:W-:Y:S02]  /*6b010*/  @P0 LOP3.LUT R23, R23, 0x40000000, RZ, 0xfc, !PT ;  /* 0x4000000017170812 */ /* 0x000fe400078efcff */
[----:B------:R-:W-:Y:S02]  /*6b020*/  FSETP.NEU.AND P0, PT, R20, RZ, PT ;  /* 0x000000ff1400720b */ /* 0x000fe40003f0d000 */
[----:B------:R-:W-:Y:S01]  /*6b030*/  SGXT R26, R26, 0x1 ;  /* 0x000000011a1a781a */ /* 0x000fe20000000200 */
[----:B------:R-:W1:Y:S01]  /*6b040*/  S2R R20, SR_CTAID.Y ;  /* 0x0000000000147919 */ /* 0x000e620000002600 */
[----:B------:R-:W-:-:S04]  /*6b050*/  LOP3.LUT R25, R25, 0x78, R28, 0xf8, !PT ;  /* 0x0000007819197812 */ /* 0x000fc800078ef81c */
[----:B------:R-:W-:Y:S02]  /*6b060*/  LOP3.LUT R25, R25, 0x10008, R26, 0x78, !PT ;  /* 0x0001000819197812 */ /* 0x000fe400078e781a */
[C---:B------:R-:W-:Y:S02]  /*6b070*/  SHF.L.U32 R26, R22.reuse, 0x5, RZ ;  /* 0x00000005161a7819 */ /* 0x040fe400000006ff */
[----:B------:R-:W-:Y:S02]  /*6b080*/  LOP3.LUT R27, R22, 0xc, RZ, 0xc0, !PT ;  /* 0x0000000c161b7812 */ /* 0x000fe400078ec0ff */
[----:B------:R-:W-:Y:S02]  /*6b090*/  LOP3.LUT R26, R26, 0x60, RZ, 0xc0, !PT ;  /* 0x000000601a1a7812 */ /* 0x000fe400078ec0ff */
[----:B------:R-:W-:-:S03]  /*6b0a0*/  LOP3.LUT R23, R23, 0x7fffffff, RZ, 0xc0, !PT ;  /* 0x7fffffff17177812 */ /* 0x000fc600078ec0ff */
[----:B------:R-:W-:Y:S01]  /*6b0b0*/  IMAD R26, R27, 0x4000, R26 ;  /* 0x000040001b1a7824 */ /* 0x000fe200078e021a */
[----:B------:R-:W-:Y:S02]  /*6b0c0*/  LOP3.LUT R22, R22, 0xff, RZ, 0xc0, !PT ;  /* 0x000000ff16167812 */ /* 0x000fe400078ec0ff */
[----:B------:R-:W-:Y:S02]  /*6b0d0*/  @P0 LOP3.LUT R23, R23, 0x80000000, RZ, 0xfc, !PT ;  /* 0x8000000017170812 */ /* 0x000fe400078efcff */
[----:B------:R-:W-:Y:S02]  /*6b0e0*/  LEA R26, R27, R26, 0x1 ;  /* 0x0000001a1b1a7211 */ /* 0x000fe400078e08ff */
[----:B------:R-:W-:Y:S02]  /*6b0f0*/  LOP3.LUT R28, R28, 0xf80, RZ, 0xc0, !PT ;  /* 0x00000f801c1c7812 */ /* 0x000fe400078ec0ff */
[----:B0-----:R-:W-:Y:S02]  /*6b100*/  LEA R21, R21, R22, 0x8 ;  /* 0x0000001615157211 */ /* 0x001fe400078e40ff */
[----:B------:R-:W-:Y:S01]  /*6b110*/  FSETP.NEU.AND P0, PT, R29, RZ, PT ;  /* 0x000000ff1d00720b */ /* 0x000fe20003f0d000 */
[----:B------:R-:W-:Y:S01]  /*6b120*/  IMAD.IADD R26, R28, 0x1, R26 ;  /* 0x000000011c1a7824 */ /* 0x000fe200078e021a */
[----:B------:R-:W-:Y:S01]  /*6b130*/  @P1 LOP3.LUT R24, R24, 0x1, RZ, 0xfc, !PT ;  /* 0x0000000118181812 */ /* 0x000fe200078efcff */
[----:B-1----:R-:W-:-:S02]  /*6b140*/  IMAD R20, R20, c[0x0][0x1c0], RZ ;  /* 0x0000700014147a24 */ /* 0x002fc400078e02ff */
[----:B------:R-:W-:Y:S01]  /*6b150*/  IMAD R28, R21, c[0x0][0x1c4], RZ ;  /* 0x00007100151c7a24 */ /* 0x000fe200078e02ff */
[----:B------:R-:W-:Y:S01]  /*6b160*/  LOP3.LUT R24, R24, 0xfffffffd, RZ, 0xc0, !PT ;  /* 0xfffffffd18187812 */ /* 0x000fe200078ec0ff */
[----:B------:R-:W-:-:S03]  /*6b170*/  IMAD.SHL.U32 R21, R20, 0x2, RZ ;  /* 0x0000000214157824 */ /* 0x000fc600078e00ff */
[----:B------:R-:W-:Y:S01]  /*6b180*/  SHF.L.U32 R27, R28, 0x1, RZ ;  /* 0x000000011c1b7819 */ /* 0x000fe200000006ff */
[----:B------:R-:W-:Y:S02]  /*6b190*/  IMAD.HI R20, R20, 0x2, RZ ;  /* 0x0000000214147827 */ /* 0x000fe400078e02ff */
[----:B------:R-:W-:Y:S02]  /*6b1a0*/  @P0 LOP3.LUT R24, R24, 0x2, RZ, 0xfc, !PT ;  /* 0x0000000218180812 */ /* 0x000fe400078efcff */
[----:B------:R-:W-:Y:S01]  /*6b1b0*/  IMAD.HI R28, R28, 0x2, RZ ;  /* 0x000000021c1c7827 */ /* 0x000fe200078e02ff */
[----:B------:R-:W-:Y:S01]  /*6b1c0*/  IADD3 R27, P0, P1, R27, c[0x0][0x178], R21 ;  /* 0x00005e001b1b7a10 */ /* 0x000fe2000791e015 */
[----:B------:R-:W-:Y:S03]  /*6b1d0*/  STL [R1+0x1830], R25 ;  /* 0x0018301901007387 */ /* 0x000fe60000100800 */
[----:B------:R-:W-:Y:S01]  /*6b1e0*/  IADD3.X R28, R28, c[0x0][0x17c], R20, P0, P1 ;  /* 0x00005f001c1c7a10 */ /* 0x000fe200007e2414 */
[----:B------:R-:W-:Y:S04]  /*6b1f0*/  STL [R1+0x1720], R26 ;  /* 0x0017201a01007387 */ /* 0x000fe80000100800 */
[----:B------:R0:W-:Y:S04]  /*6b200*/  STL [R1+0x1890], R24 ;  /* 0x0018901801007387 */ /* 0x0001e80000100800 */
[----:B------:R1:W-:Y:S04]  /*6b210*/  STL [R1+0x1724], R27 ;  /* 0x0017241b01007387 */ /* 0x0003e80000100800 */
[----:B------:R0:W-:Y:S04]  /*6b220*/  STL [R1+0x1728], R28 ;  /* 0x0017281c01007387 */ /* 0x0001e80000100800 */
[----:B------:R-:W2:Y:S04]  /*6b230*/  LDL.LU R20, [R1+0x700] ;  /* 0x0007000001147983 */ /* 0x000ea80000300800 */
[----:B------:R-:W3:Y:S04]  /*6b240*/  LDL.LU R21, [R1+0x704] ;  /* 0x0007040001157983 */ /* 0x000ee80000300800 */
[----:B------:R-:W4:Y:S04]  /*6b250*/  LDL.LU R22, [R1+0x730] ;  /* 0x0007300001167983 */ /* 0x000f280000300800 */
[----:B0-----:R-:W5:Y:S04]  /*6b260*/  LDL.LU R24, [R1+0x734] ;  /* 0x0007340001187983 */ /* 0x001f680000300800 */
[----:B------:R-:W5:Y:S04]  /*6b270*/  LDL.LU R25, [R1+0x750] ;  /* 0x0007500001197983 */ /* 0x000f680000300800 */
[----:B------:R-:W5:Y:S04]  /*6b280*/  LDL.LU R26, [R1+0x754] ;  /* 0x00075400011a7983 */ /* 0x000f680000300800 */
[----:B-1----:R-:W5:Y:S04]  /*6b290*/  LDL.LU R27, [R1+0x740] ;  /* 0x00074000011b7983 */ /* 0x002f680000300800 */
[----:B------:R-:W5:Y:S01]  /*6b2a0*/  LDL.LU R28, [R1+0x744] ;  /* 0x00074400011c7983 */ /* 0x000f620000300800 */
[----:B------:R-:W-:-:S02]  /*6b2b0*/  FSETP.GT.AND P0, PT, |R19|, 8.50705917302346158658e+37, PT ;  /* 0x7e8000001300780b */ /* 0x000fc40003f04200 */
[----:B------:R-:W-:-:S11]  /*6b2c0*/  FSETP.GEU.AND P1, PT, |R19|, 1.175494350822287508e-38, PT ;  /* 0x008000001300780b */ /* 0x000fd60003f2e200 */
[----:B------:R-:W-:Y:S02]  /*6b2d0*/  @P0 FMUL R19, R19, 0.25 ;  /* 0x3e80000013130820 */ /* 0x000fe40000400000 */
[----:B--2---:R-:W-:Y:S02]  /*6b2e0*/  @P0 FMUL R20, R20, 0.25 ;  /* 0x3e80000014140820 */ /* 0x004fe40000400000 */
[----:B---3--:R-:W-:Y:S02]  /*6b2f0*/  @P0 FMUL R21, R21, 0.25 ;  /* 0x3e80000015150820 */ /* 0x008fe40000400000 */
[----:B----4-:R-:W-:Y:S02]  /*6b300*/  @P0 FMUL R22, R22, 0.25 ;  /* 0x3e80000016160820 */ /* 0x010fe40000400000 */
[----:B-----5:R-:W-:Y:S02]  /*6b310*/  @P0 FMUL R24, R24, 0.25 ;  /* 0x3e80000018180820 */ /* 0x020fe40000400000 */
[----:B------:R-:W-:-:S02]  /*6b320*/  @P0 FMUL R25, R25, 0.25 ;  /* 0x3e80000019190820 */ /* 0x000fc40000400000 */
[----:B------:R-:W-:Y:S02]  /*6b330*/  @P0 FMUL R26, R26, 0.25 ;  /* 0x3e8000001a1a0820 */ /* 0x000fe40000400000 */
[----:B------:R-:W-:Y:S02]  /*6b340*/  @P0 FMUL R27, R27, 0.25 ;  /* 0x3e8000001b1b0820 */ /* 0x000fe40000400000 */
[----:B------:R-:W-:-:S05]  /*6b350*/  @P0 FMUL R28, R28, 0.25 ;  /* 0x3e8000001c1c0820 */ /* 0x000fca0000400000 */
        /* <DEDUP_REMOVED lines=9> */
[----:B0-----:R-:W2:Y:S04]  /*6b3f0*/  LDL.LU R19, [R1+0x6c8] ;  /* 0x0006c80001137983 */ /* 0x001ea80000300800 */
[----:B------:R-:W3:Y:S04]  /*6b400*/  LDL.LU R26, [R1+0x6cc] ;  /* 0x0006cc00011a7983 */ /* 0x000ee80000300800 */
[----:B-1----:R-:W4:Y:S04]  /*6b410*/  LDL.LU R20, [R1+0x6d8] ;  /* 0x0006d80001147983 */ /* 0x002f280000300800 */
[----:B------:R-:W5:Y:S04]  /*6b420*/  LDL.LU R27, [R1+0x6dc] ;  /* 0x0006dc00011b7983 */ /* 0x000f680000300800 */
[----:B------:R-:W3:Y:S04]  /*6b430*/  LDL.LU R21, [R1+0x728] ;  /* 0x0007280001157983 */ /* 0x000ee80000300800 */
[----:B------:R-:W5:Y:S04]  /*6b440*/  LDL.LU R28, [R1+0x72c] ;  /* 0x00072c00011c7983 */ /* 0x000f680000300800 */
[----:B------:R-:W5:Y:S04]  /*6b450*/  LDL.LU R22, [R1+0x718] ;  /* 0x0007180001167983 */ /* 0x000f680000300800 */
[----:B------:R-:W5:Y:S01]  /*6b460*/  LDL.LU R24, [R1+0x71c] ;  /* 0x00071c0001187983 */ /* 0x000f620000300800 */
[----:B------:R-:W-:-:S02]  /*6b470*/  FSETP.GT.AND P0, PT, |R15|, 8.50705917302346158658e+37, PT ;  /* 0x7e8000000f00780b */ /* 0x000fc40003f04200 */
[----:B------:R-:W-:-:S04]  /*6b480*/  LOP3.LUT R23, R23, 0xfeffffff, RZ, 0xc0, !PT ;  /* 0xfeffffff17177812 */ /* 0x000fc800078ec0ff */
[----:B------:R-:W-:Y:S02]  /*6b490*/  @P1 LOP3.LUT R23, R23, 0x1000000, RZ, 0xfc, !PT ;  /* 0x0100000017171812 */ /* 0x000fe400078efcff */
[----:B------:R-:W-:-:S05]  /*6b4a0*/  FSETP.GEU.AND P1, PT, |R15|, 1.175494350822287508e-38, PT ;  /* 0x008000000f00780b */ /* 0x000fca0003f2e200 */
[----:B------:R-:W-:Y:S02]  /*6b4b0*/  @P0 FMUL R15, R15, 0.25 ;  /* 0x3e8000000f0f0820 */ /* 0x000fe40000400000 */
[----:B--2---:R-:W-:Y:S02]  /*6b4c0*/  @P0 FMUL R19, R19, 0.25 ;  /* 0x3e80000013130820 */ /* 0x004fe40000400000 */
[----:B----4-:R-:W-:Y:S02]  /*6b4d0*/  @P0 FMUL R20, R20, 0.25 ;  /* 0x3e80000014140820 */ /* 0x010fe40000400000 */
[----:B---3--:R-:W-:Y:S02]  /*6b4e0*/  @P0 FMUL R21, R21, 0.25 ;  /* 0x3e80000015150820 */ /* 0x008fe40000400000 */
[----:B-----5:R-:W-:Y:S02]  /*6b4f0*/  @P0 FMUL R22, R22, 0.25 ;  /* 0x3e80000016160820 */ /* 0x020fe40000400000 */
[----:B------:R-:W-:-:S05]  /*6b500*/  @P0 FMUL R24, R24, 0.25 ;  /* 0x3e80000018180820 */ /* 0x000fca0000400000 */
[----:B------:R-:W-:Y:S04]  /*6b510*/  STL [R1+0x6f8], R24 ;  /* 0x0006f81801007387 */ /* 0x000fe80000100800 */
[----:B------:R-:W-:Y:S04]  /*6b520*/  STL [R1+0x6fc], R22 ;  /* 0x0006fc1601007387 */ /* 0x000fe80000100800 */
[----:B------:R-:W-:Y:S04]  /*6b530*/  STL [R1+0x704], R21 ;  /* 0x0007041501007387 */ /* 0x000fe80000100800 */
[----:B------:R-:W-:Y:S04]  /*6b540*/  STL [R1+0x70c], R20 ;  /* 0x00070c1401007387 */ /* 0x000fe80000100800 */
[----:B------:R0:W-:Y:S04]  /*6b550*/  STL [R1+0x734], R19 ;  /* 0x0007341301007387 */ /* 0x0001e80000100800 */
[----:B0-----:R-:W2:Y:S04]  /*6b560*/  LDL.LU R19, [R1+0x6c0] ;  /* 0x0006c00001137983 */ /* 0x001ea80000300800 */
[----:B------:R0:W-:Y:S04]  /*6b570*/  STL [R1+0x10], R15 ;  /* 0x0000100f01007387 */ /* 0x0001e80000100800 */
[----:B------:R-:W3:Y:S04]  /*6b580*/  LDL.LU R20, [R1+0x6c4] ;  /* 0x0006c40001147983 */ /* 0x000ee80000300800 */
[----:B------:R-:W4:Y:S04]  /*6b590*/  LDL.LU R21, [R1+0x6d0] ;  /* 0x0006d00001157983 */ /* 0x000f280000300800 */
[----:B------:R-:W5:Y:S04]  /*6b5a0*/  LDL.LU R22, [R1+0x6d4] ;  /* 0x0006d40001167983 */ /* 0x000f680000300800 */
[----:B------:R-:W5:Y:S04]  /*6b5b0*/  LDL.LU R24, [R1+0x720] ;  /* 0x0007200001187983 */ /* 0x000f680000300800 */
[----:B------:R-:W5:Y:S04]  /*6b5c0*/  LDL.LU R25, [R1+0x724] ;  /* 0x0007240001197983 */ /* 0x000f680000300800 */
[----:B------:R-:W5:Y:S04]  /*6b5d0*/  LDL.LU R29, [R1+0x710] ;  /* 0x00071000011d7983 */ /* 0x000f680000300800 */
[----:B0-----:R-:W5:Y:S01]  /*6b5e0*/  LDL.LU R15, [R1+0x714] ;  /* 0x00071400010f7983 */ /* 0x001f620000300800 */
[----:B------:R-:W-:-:S02]  /*6b5f0*/  @P0 FMUL R28, R28, 0.25 ;  /* 0x3e8000001c1c0820 */ /* 0x000fc40000400000 */
[----:B------:R-:W-:Y:S02]  /*6b600*/  @P0 FMUL R27, R27, 0.25 ;  /* 0x3e8000001b1b0820 */ /* 0x000fe40000400000 */
[----:B------:R-:W-:Y:S01]  /*6b610*/  @P0 FMUL R26, R26, 0.25 ;  /* 0x3e8000001a1a0820 */ /* 0x000fe20000400000 */
[----:B------:R-:W-:Y:S02]  /*6b620*/  FSETP.GT.AND P0, PT, |R16|, 8.50705917302346158658e+37, PT ;  /* 0x7e8000001000780b */ /* 0x000fe40003f04200 */
[----:B------:R-:W-:-:S04]  /*6b630*/  LOP3.LUT R23, R23, 0xff7fffff, RZ, 0xc0, !PT ;  /* 0xff7fffff17177812 */ /* 0x000fc800078ec0ff */
[----:B------:R-:W-:Y:S02]  /*6b640*/  @P1 LOP3.LUT R23, R23, 0x800000, RZ, 0xfc, !PT ;  /* 0x0080000017171812 */ /* 0x000fe400078efcff */
[----:B------:R-:W-:-:S05]  /*6b650*/  FSETP.GEU.AND P1, PT, |R16|, 1.175494350822287508e-38, PT ;  /* 0x008000001000780b */ /* 0x000fca0003f2e200 */
        /* <DEDUP_REMOVED lines=9> */
[----:B------:R0:W-:Y:S04]  /*6b6f0*/  STL [R1+0x6d8], R15 ;  /* 0x0006d80f01007387 */ /* 0x0001e80000100800 */
[----:B0-----:R-:W2:Y:S04]  /*6b700*/  LDL.LU R15, [R1+0x1908] ;  /* 0x00190800010f7983 */ /* 0x001ea80000300800 */
[----:B------:R-:W-:Y:S04]  /*6b710*/  STL [R1+0x6dc], R29 ;  /* 0x0006dc1d01007387 */ /* 0x000fe80000100800 */
[----:B------:R-:W-:Y:S04]  /*6b720*/  STL [R1+0x6e0], R25 ;  /* 0x0006e01901007387 */ /* 0x000fe80000100800 */
[----:B------:R-:W-:Y:S04]  /*6b730*/  STL [R1+0x6e4], R24 ;  /* 0x0006e41801007387 */ /* 0x000fe80000100800 */
[----:B------:R-:W-:Y:S04]  /*6b740*/  STL [R1+0x6e8], R22 ;  /* 0x0006e81601007387 */ /* 0x000fe80000100800 */
[----:B------:R-:W-:Y:S04]  /*6b750*/  STL [R1+0x6ec], R21 ;  /* 0x0006ec1501007387 */ /* 0x000fe80000100800 */
[----:B------:R-:W-:Y:S04]  /*6b760*/  STL [R1+0x6f0], R20 ;  /* 0x0006f01401007387 */ /* 0x000fe80000100800 */
[----:B------:R0:W-:Y:S04]  /*6b770*/  STL [R1+0x6f4], R19 ;  /* 0x0006f41301007387 */ /* 0x0001e80000100800 */
[----:B0-----:R-:W3:Y:S04]  /*6b780*/  LDL.LU R19, [R1+0x6b8] ;  /* 0x0006b80001137983 */ /* 0x001ee80000300800 */
[----:B------:R0:W-:Y:S04]  /*6b790*/  STL [R1+0x8], R16 ;  /* 0x0000081001007387 */ /* 0x0001e80000100800 */
[----:B------:R-:W4:Y:S04]  /*6b7a0*/  LDL.LU R20, [R1+0x6bc] ;  /* 0x0006bc0001147983 */ /* 0x000f280000300800 */
[----:B------:R-:W5:Y:S04]  /*6b7b0*/  LDL.LU R21, [R1+0x6a8] ;  /* 0x0006a80001157983 */ /* 0x000f680000300800 */
[----:B------:R-:W2:Y:S04]  /*6b7c0*/  LDL.LU R22, [R1+0x6ac] ;  /* 0x0006ac0001167983 */ /* 0x000ea80000300800 */
[----:B------:R-:W2:Y:S04]  /*6b7d0*/  LDL.LU R24, [R1+0x698] ;  /* 0x0006980001187983 */ /* 0x000ea80000300800 */
[----:B------:R-:W2:Y:S04]  /*6b7e0*/  LDL.LU R25, [R1+0x69c] ;  /* 0x00069c0001197983 */ /* 0x000ea80000300800 */
[----:B------:R-:W2:Y:S04]  /*6b7f0*/  LDL.LU R29, [R1+0x688] ;  /* 0x00068800011d7983 */ /* 0x000ea80000300800 */
[----:B0-----:R-:W2:Y:S01]  /*6b800*/  LDL.LU R16, [R1+0x68c] ;  /* 0x00068c0001107983 */ /* 0x001ea20000300800 */
[----:B------:R-:W-:-:S02]  /*6b810*/  FSETP.GT.AND P0, PT, |R17|, 8.50705917302346158658e+37, PT ;  /* 0x7e8000001100780b */ /* 0x000fc40003f04200 */
[----:B------:R-:W-:-:S04]  /*6b820*/  LOP3.LUT R23, R23, 0xffbfffff, RZ, 0xc0, !PT ;  /* 0xffbfffff17177812 */ /* 0x000fc800078ec0ff */
[----:B------:R-:W-:Y:S02]  /*6b830*/  @P1 LOP3.LUT R23, R23, 0x400000, RZ, 0xfc, !PT ;  /* 0x0040000017171812 */ /* 0x000fe400078efcff */
[----:B------:R-:W-:-:S05]  /*6b840*/  FSETP.GEU.AND P1, PT, |R17|, 1.175494350822287508e-38, PT ;  /* 0x008000001100780b */ /* 0x000fca0003f2e200 */
[----:B------:R-:W-:Y:S02]  /*6b850*/  @P0 FMUL R17, R17, 0.25 ;  /* 0x3e80000011110820 */ /* 0x000fe40000400000 */
[----:B---3--:R-:W-:Y:S02]  /*6b860*/  @P0 FMUL R19, R19, 0.25 ;  /* 0x3e80000013130820 */ /* 0x008fe40000400000 */
[----:B----4-:R-:W-:Y:S02]  /*6b870*/  @P0 FMUL R20, R20, 0.25 ;  /* 0x3e80000014140820 */ /* 0x010fe40000400000 */
[----:B-----5:R-:W-:Y:S02]  /*6b880*/  @P0 FMUL R21, R21, 0.25 ;  /* 0x3e80000015150820 */ /* 0x020fe40000400000 */
[----:B--2---:R-:W-:Y:S02]  /*6b890*/  @P0 FMUL R22, R22, 0.25 ;  /* 0x3e80000016160820 */ /* 0x004fe40000400000 */
        /* <DEDUP_REMOVED lines=45> */
[----:B------:R0:W-:Y:S04]  /*6bb70*/  STL [R1], R18 ;  /* 0x0000001201007387 */ /* 0x0001e80000100800 */
        /* <DEDUP_REMOVED lines=27> */
[----:B------:R0:W-:Y:S04]  /*6bd30*/  STL [R1+0x67c], R20 ;  /* 0x00067c1401007387 */ /* 0x0001e80000100800 */
[----:B------:R1:W-:Y:S04]  /*6bd40*/  STL [R1+0x18d4], R0 ;  /* 0x0018d40001007387 */ /* 0x0003e80000100800 */
[----:B------:R3:W-:Y:S04]  /*6bd50*/  STL [R1+0x680], R19 ;  /* 0x0006801301007387 */ /* 0x0007e80000100800 */
[----:B0-----:R-:W4:Y:S04]  /*6bd60*/  LDL.LU R20, [R1+0x670] ;  /* 0x0006700001147983 */ /* 0x001f280000300800 */
[----:B-1----:R-:W5:Y:S04]  /*6bd70*/  LDL.LU R0, [R1+0x674] ;  /* 0x0006740001007983 */ /* 0x002f680000300800 */
[----:B------:R-:W2:Y:S04]  /*6bd80*/  LDL.LU R21, [R1+0x660] ;  /* 0x0006600001157983 */ /* 0x000ea80000300800 */
[----:B------:R-:W2:Y:S04]  /*6bd90*/  LDL.LU R22, [R1+0x664] ;  /* 0x0006640001167983 */ /* 0x000ea80000300800 */
[----:B------:R-:W2:Y:S04]  /*6bda0*/  LDL.LU R24, [R1+0x650] ;  /* 0x0006500001187983 */ /* 0x000ea80000300800 */
[----:B------:R-:W2:Y:S04]  /*6bdb0*/  LDL.LU R25, [R1+0x654] ;  /* 0x0006540001197983 */ /* 0x000ea80000300800 */
[----:B------:R-:W2:Y:S04]  /*6bdc0*/  LDL.LU R29, [R1+0x640] ;  /* 0x00064000011d7983 */ /* 0x000ea80000300800 */
[----:B---3--:R-:W3:Y:S01]  /*6bdd0*/  LDL.LU R19, [R1+0x644] ;  /* 0x0006440001137983 */ /* 0x008ee20000300800 */
[----:B------:R-:W-:-:S02]  /*6bde0*/  FSETP.GT.AND P0, PT, |R2|, 8.50705917302346158658e+37, PT ;  /* 0x7e8000000200780b */ /* 0x000fc40003f04200 */
[----:B------:R-:W-:-:S04]  /*6bdf0*/  LOP3.LUT R23, R23, 0xfff7ffff, RZ, 0xc0, !PT ;  /* 0xfff7ffff17177812 */ /* 0x000fc800078ec0ff */
[----:B------:R-:W-:Y:S02]  /*6be00*/  @P1 LOP3.LUT R23, R23, 0x80000, RZ, 0xfc, !PT ;  /* 0x0008000017171812 */ /* 0x000fe400078efcff */
[----:B------:R-:W-:-:S05]  /*6be10*/  FSETP.GEU.AND P1, PT, |R2|, 1.175494350822287508e-38, PT ;  /* 0x008000000200780b */ /* 0x000fca0003f2e200 */
[----:B------:R-:W-:Y:S02]  /*6be20*/  @P0 FMUL R2, R2, 0.25 ;  /* 0x3e80000002020820 */ /* 0x000fe40000400000 */
[----:B----4-:R-:W-:Y:S02]  /*6be30*/  @P0 FMUL R20, R20, 0.25 ;  /* 0x3e80000014140820 */ /* 0x010fe40000400000 */
[----:B-----5:R-:W-:Y:S02]  /*6be40*/  @P0 FMUL R0, R0, 0.25 ;  /* 0x3e80000000000820 */ /* 0x020fe40000400000 */
[----:B--2---:R-:W-:Y:S02]  /*6be50*/  @P0 FMUL R21, R21, 0.25 ;  /* 0x3e80000015150820 */ /* 0x004fe40000400000 */
[----:B------:R-:W-:Y:S02]  /*6be60*/  @P0 FMUL R22, R22, 0.25 ;  /* 0x3e80000016160820 */ /* 0x000fe40000400000 */
[----:B------:R-:W-:-:S02]  /*6be70*/  @P0 FMUL R24, R24, 0.25 ;  /* 0x3e80000018180820 */ /* 0x000fc40000400000 */
[----:B------:R-:W-:Y:S02]  /*6be80*/  @P0 FMUL R25, R25, 0.25 ;  /* 0x3e80000019190820 */ /* 0x000fe40000400000 */
[----:B------:R-:W-:Y:S02]  /*6be90*/  @P0 FMUL R29, R29, 0.25 ;  /* 0x3e8000001d1d0820 */ /* 0x000fe40000400000 */
[----:B---3--:R-:W-:-:S05]  /*6bea0*/  @P0 FMUL R19, R19, 0.25 ;  /* 0x3e80000013130820 */ /* 0x008fca0000400000 */
        /* <DEDUP_REMOVED lines=42> */
[----:B------:R-:W4:Y:S04]  /*6c150*/  LDL.LU R2, [R1+0x634] ;  /* 0x0006340001027983 */ /* 0x000f280000300800 */
[----:B------:R-:W5:Y:S04]  /*6c160*/  LDL.LU R3, [R1+0x620] ;  /* 0x0006200001037983 */ /* 0x000f680000300800 */
[----:B------:R-:W2:Y:S04]  /*6c170*/  LDL.LU R22, [R1+0x624] ;  /* 0x0006240001167983 */ /* 0x000ea80000300800 */
[----:B------:R-:W2:Y:S04]  /*6c180*/  LDL.LU R24, [R1+0x610] ;  /* 0x0006100001187983 */ /* 0x000ea80000300800 */
[----:B------:R-:W2:Y:S04]  /*6c190*/  LDL.LU R25, [R1+0x614] ;  /* 0x0006140001197983 */ /* 0x000ea80000300800 */
[----:B------:R-:W2:Y:S04]  /*6c1a0*/  LDL.LU R29, [R1+0x600] ;  /* 0x00060000011d7983 */ /* 0x000ea80000300800 */
[----:B------:R-:W2:Y:S01]  /*6c1b0*/  LDL.LU R21, [R1+0x604] ;  /* 0x0006040001157983 */ /* 0x000ea20000300800 */
        /* <DEDUP_REMOVED lines=115> */
[----:B0-----:R-:W2:Y:S04]  /*6c8f0*/  LDL.LU R0, [R1+0x5b0] ;  /* 0x0005b00001007983 */ /* 0x001ea80000300800 */
[----:B------:R-:W3:Y:S04]  /*6c900*/  LDL.LU R2, [R1+0x5b4] ;  /* 0x0005b40001027983 */ /* 0x000ee80000300800 */
[----:B------:R-:W4:Y:S04]  /*6c910*/  LDL.LU R3, [R1+0x5a0] ;  /* 0x0005a00001037983 */ /* 0x000f280000300800 */
[----:B------:R-:W5:Y:S04]  /*6c920*/  LDL.LU R4, [R1+0x5a4] ;  /* 0x0005a40001047983 */ /* 0x000f680000300800 */
[----:B------:R-:W5:Y:S04]  /*6c930*/  LDL.LU R5, [R1+0x320] ;  /* 0x0003200001057983 */ /* 0x000f680000300800 */
        /* <DEDUP_REMOVED lines=153> */
[----:B------:R-:W-:-:S13]  /*6d2d0*/  FSETP.GT.AND P0, PT, |R13|, 8.50705917302346158658e+37, PT ;  /* 0x7e8000000d00780b */ /* 0x000fda0003f04200 */
[----:B--2---:R-:W-:Y:S02]  /*6d2e0*/  @P0 FMUL R0, R0, 0.25 ;  /* 0x3e80000000000820 */ /* 0x004fe40000400000 */
[----:B---3--:R-:W-:Y:S02]  /*6d2f0*/  @P0 FMUL R2, R2, 0.25 ;  /* 0x3e80000002020820 */ /* 0x008fe40000400000 */
[----:B----4-:R-:W-:Y:S02]  /*6d300*/  @P0 FMUL R3, R3, 0.25 ;  /* 0x3e80000003030820 */ /* 0x010fe40000400000 */
[----:B-----5:R-:W-:Y:S02]  /*6d310*/  @P0 FMUL R4, R4, 0.25 ;  /* 0x3e80000004040820 */ /* 0x020fe40000400000 */
[----:B------:R-:W-:Y:S02]  /*6d320*/  @P0 FMUL R5, R5, 0.25 ;  /* 0x3e80000005050820 */ /* 0x000fe40000400000 */
[----:B------:R-:W-:-:S02]  /*6d330*/  @P0 FMUL R6, R6, 0.25 ;  /* 0x3e80000006060820 */ /* 0x000fc40000400000 */
        /* <DEDUP_REMOVED lines=18> */
[----:B------:R-:W-:-:S04]  /*6d460*/  LOP3.LUT R23, R23, 0xfffffeff, RZ, 0xc0, !PT ;  /* 0xfffffeff17177812 */ /* 0x000fc800078ec0ff */
[----:B------:R-:W-:Y:S02]  /*6d470*/  @P1 LOP3.LUT R23, R23, 0x100, RZ, 0xfc, !PT ;  /* 0x0000010017171812 */ /* 0x000fe400078efcff */
[C---:B------:R-:W-:Y:S01]  /*6d480*/  FSETP.GEU.AND P1, PT, |R13|.reuse, 1.175494350822287508e-38, PT ;  /* 0x008000000d00780b */ /* 0x040fe20003f2e200 */
[----:B------:R-:W-:Y:S01]  /*6d490*/  @P0 FMUL R13, R13, 0.25 ;  /* 0x3e8000000d0d0820 */ /* 0x000fe20000400000 */
        /* <DEDUP_REMOVED lines=29> */
[----:B------:R-:W-:Y:S02]  /*6d670*/  FSETP.GT.AND P0, PT, |R15|, 8.50705917302346158658e+37, PT ;  /* 0x7e8000000f00780b */ /* 0x000fe40003f04200 */
[----:B------:R-:W-:-:S09]  /*6d680*/  LOP3.LUT R23, R23, 0xffffffbf, RZ, 0xc0, !PT ;  /* 0xffffffbf17177812 */ /* 0x000fd200078ec0ff */
[----:B------:R-:W-:Y:S02]  /*6d690*/  @P1 LOP3.LUT R23, R23, 0x40, RZ, 0xfc, !PT ;  /* 0x0000004017171812 */ /* 0x000fe400078efcff */
[C---:B------:R-:W-:Y:S01]  /*6d6a0*/  FSETP.GEU.AND P1, PT, |R15|.reuse, 1.175494350822287508e-38, PT ;  /* 0x008000000f00780b */ /* 0x040fe20003f2e200 */
[----:B------:R-:W-:Y:S02]  /*6d6b0*/  @P0 FMUL R15, R15, 0.25 ;  /* 0x3e8000000f0f0820 */ /* 0x000fe40000400000 */
[----:B--2---:R-:W-:Y:S02]  /*6d6c0*/  @P0 FMUL R0, R0, 0.25 ;  /* 0x3e80000000000820 */ /* 0x004fe40000400000 */
[----:B---3--:R-:W-:Y:S02]  /*6d6d0*/  @P0 FMUL R2, R2, 0.25 ;  /* 0x3e80000002020820 */ /* 0x008fe40000400000 */
[----:B----4-:R-:W-:Y:S02]  /*6d6e0*/  @P0 FMUL R3, R3, 0.25 ;  /* 0x3e80000003030820 */ /* 0x010fe40000400000 */
[----:B-----5:R-:W-:-:S02]  /*6d6f0*/  @P0 FMUL R4, R4, 0.25 ;  /* 0x3e80000004040820 */ /* 0x020fc40000400000 */
[----:B------:R-:W-:Y:S02]  /*6d700*/  @P0 FMUL R5, R5, 0.25 ;  /* 0x3e80000005050820 */ /* 0x000fe40000400000 */
        /* <DEDUP_REMOVED lines=100> */
[----:B------:R-:W-:Y:S04]  /*6dd50*/  STL [R1+0x1894], R18 ;  /* 0x0018941201007387 */ /* 0x000fe80000100800 */
        /* <DEDUP_REMOVED lines=30> */
[----:B------:R-:W2:Y:S04]  /*6df40*/  LDL.LU R24, [R1+0x3a0] ;  /* 0x0003a00001187983 */ /* 0x000ea80000300800 */
[----:B0-----:R-:W3:Y:S04]  /*6df50*/  LDL.LU R0, [R1+0x3a4] ;  /* 0x0003a40001007983 */ /* 0x001ee80000300800 */
        /* <DEDUP_REMOVED lines=8> */
[C---:B------:R-:W-:Y:S02]  /*6dfe0*/  FSETP.GT.AND P1, PT, |R20|.reuse, 8.50705917302346158658e+37, PT ;  /* 0x7e8000001400780b */ /* 0x040fe40003f24200 */
        /* <DEDUP_REMOVED lines=46> */
[----:B------:R-:W-:Y:S04]  /*6e2d0*/  STL [R1+0x18a4], R21 ;  /* 0x0018a41501007387 */ /* 0x000fe80000100800 */
[----:B0-----:R-:W2:Y:S04]  /*6e2e0*/  LDL.LU R2, [R1+0x410] ;  /* 0x0004100001027983 */ /* 0x001ea80000300800 */
[----:B------:R-:W3:Y:S04]  /*6e2f0*/  LDL.LU R3, [R1+0x414] ;  /* 0x0004140001037983 */ /* 0x000ee80000300800 */
[----:B-1----:R-:W4:Y:S04]  /*6e300*/  LDL R0, [R1+0x1a0] ;  /* 0x0001a00001007983 */ /* 0x002f280000100800 */
[----:B------:R-:W5:Y:S04]  /*6e310*/  LDL.LU R4, [R1+0x440] ;  /* 0x0004400001047983 */ /* 0x000f680000300800 */
[----:B------:R-:W4:Y:S04]  /*6e320*/  LDL.LU R5, [R1+0x444] ;  /* 0x0004440001057983 */ /* 0x000f280000300800 */
[----:B------:R-:W4:Y:S04]  /*6e330*/  LDL.LU R6, [R1+0x450] ;  /* 0x0004500001067983 */ /* 0x000f280000300800 */
[----:B------:R-:W4:Y:S04]  /*6e340*/  LDL.LU R7, [R1+0x454] ;  /* 0x0004540001077983 */ /* 0x000f280000300800 */
[----:B------:R-:W4:Y:S04]  /*6e350*/  LDL.LU R8, [R1+0x460] ;  /* 0x0004600001087983 */ /* 0x000f280000300800 */
[----:B------:R-:W4:Y:S01]  /*6e360*/  LDL.LU R9, [R1+0x464] ;  /* 0x0004640001097983 */ /* 0x000f220000300800 */
[----:B------:R-:W-:-:S02]  /*6e370*/  FSETP.GT.AND P3, PT, |R22|, 8.50705917302346158658e+37, PT ;  /* 0x7e8000001600780b */ /* 0x000fc40003f64200 */
[----:B------:R-:W-:-:S11]  /*6e380*/  FSETP.GEU.AND P2, PT, |R22|, 1.175494350822287508e-38, PT ;  /* 0x008000001600780b */ /* 0x000fd60003f4e200 */
[----:B------:R-:W-:Y:S02]  /*6e390*/  @P3 FMUL R22, R22, 0.25 ;  /* 0x3e80000016163820 */ /* 0x000fe40000400000 */
[----:B--2---:R-:W-:Y:S02]  /*6e3a0*/  @P3 FMUL R2, R2, 0.25 ;  /* 0x3e80000002023820 */ /* 0x004fe40000400000 */
[----:B---3--:R-:W-:Y:S02]  /*6e3b0*/  @P3 FMUL R3, R3, 0.25 ;  /* 0x3e80000003033820 */ /* 0x008fe40000400000 */
[----:B-----5:R-:W-:Y:S02]  /*6e3c0*/  @P3 FMUL R4, R4, 0.25 ;  /* 0x3e80000004043820 */ /* 0x020fe40000400000 */
[----:B----4-:R-:W-:Y:S02]  /*6e3d0*/  @P3 FMUL R5, R5, 0.25 ;  /* 0x3e80000005053820 */ /* 0x010fe40000400000 */
        /* <DEDUP_REMOVED lines=9> */
[----:B------:R-:W2:Y:S04]  /*6e470*/  LDL R25, [R1+0x1ac] ;  /* 0x0001ac0001197983 */ /* 0x000ea80000100800 */
[----:B------:R-:W-:Y:S04]  /*6e480*/  STL [R1+0x11c], R4 ;  /* 0x00011c0401007387 */ /* 0x000fe80000100800 */
[----:B------:R-:W-:Y:S04]  /*6e490*/  STL [R1+0x118], R3 ;  /* 0x0001180301007387 */ /* 0x000fe80000100800 */
[----:B------:R0:W-:Y:S04]  /*6e4a0*/  STL [R1+0x68], R2 ;  /* 0x0000680201007387 */ /* 0x0001e80000100800 */
[----:B------:R-:W-:Y:S04]  /*6e4b0*/  STL [R1+0x18a8], R22 ;  /* 0x0018a81601007387 */ /* 0x000fe80000100800 */
        /* <DEDUP_REMOVED lines=9> */
[----:B------:R-:W-:-:S11]  /*6e550*/  FSETP.GEU.AND P3, PT, |R0|, 1.175494350822287508e-38, PT ;  /* 0x008000000000780b */ /* 0x000fd60003f6e200 */
        /* <DEDUP_REMOVED lines=17> */
[----:B------:R0:W-:Y:S04]  /*6e670*/  @P4 STL [R1+0x1a0], R0 ;  /* 0x0001a00001004387 */ /* 0x0001e80000100800 */
[----:B0-----:R-:W2:Y:S04]  /*6e680*/  LDL R0, [R1+0x1b0] ;  /* 0x0001b00001007983 */ /* 0x001ea80000100800 */
[----:B------:R-:W3:Y:S04]  /*6e690*/  LDL.LU R2, [R1+0x470] ;  /* 0x0004700001027983 */ /* 0x000ee80000300800 */
        /* <DEDUP_REMOVED lines=26> */
[----:B------:R-:W2:Y:S04]  /*6e840*/  LDL R15, [R1+0x1a4] ;  /* 0x0001a400010f7983 */ /* 0x000ea80000100800 */
[----:B0-----:R-:W3:Y:S04]  /*6e850*/  LDL.LU R2, [R1+0x488] ;  /* 0x0004880001027983 */ /* 0x001ee80000300800 */
[----:B------:R0:W-:Y:S04]  /*6e860*/  @P5 STL [R1+0x1ac], R25 ;  /* 0x0001ac1901005387 */ /* 0x0001e80000100800 */
[----:B------:R-:W4:Y:S04]  /*6e870*/  LDL.LU R3, [R1+0x48c] ;  /* 0x00048c0001037983 */ /* 0x000f280000300800 */
[----:B0-----:R-:W5:Y:S04]  /*6e880*/  LDL.LU R25, [R1+0x4a8] ;  /* 0x0004a80001197983 */ /* 0x001f680000300800 */
        /* <DEDUP_REMOVED lines=23> */
[----:B------:R-:W2:Y:S04]  /*6ea00*/  LDL.LU R21, [R1+0x480] ;  /* 0x0004800001157983 */ /* 0x000ea80000300800 */
[----:B------:R0:W-:Y:S04]  /*6ea10*/  STL [R1+0x1c], R2 ;  /* 0x00001c0201007387 */ /* 0x0001e80000100800 */
[----:B------:R-:W3:Y:S04]  /*6ea20*/  LDL.LU R20, [R1+0x484] ;  /* 0x0004840001147983 */ /* 0x000ee80000300800 */
[----:B------:R1:W-:Y:S04]  /*6ea30*/  @P6 STL [R1+0x1b0], R0 ;  /* 0x0001b00001006387 */ /* 0x0003e80000100800 */
[----:B0-----:R-:W4:Y:S04]  /*6ea40*/  LDL.LU R2, [R1+0x4a0] ;  /* 0x0004a00001027983 */ /* 0x001f280000300800 */
[----:B------:R-:W5:Y:S04]  /*6ea50*/  LDL.LU R19, [R1+0x4a4] ;  /* 0x0004a40001137983 */ /* 0x000f680000300800 */
[----:B------:R-:W5:Y:S04]  /*6ea60*/  LDL R12, [R1+0x738] ;  /* 0x00073800010c7983 */ /* 0x000f680000100800 */
[----:B-1----:R-:W5:Y:S04]  /*6ea70*/  LDL R0, [R1+0x73c] ;  /* 0x00073c0001007983 */ /* 0x002f680000100800 */
[----:B------:R-:W5:Y:S04]  /*6ea80*/  LDL R11, [R1+0x748] ;  /* 0x00074800010b7983 */ /* 0x000f680000100800 */
[----:B------:R-:W5:Y:S04]  /*6ea90*/  LDL R10, [R1+0x74c] ;  /* 0x00074c00010a7983 */ /* 0x000f680000100800 */
[----:B------:R-:W5:Y:S04]  /*6eaa0*/  LDL R9, [R1+0x758] ;  /* 0x0007580001097983 */ /* 0x000f680000100800 */
[----:B------:R-:W5:Y:S04]  /*6eab0*/  LDL R8, [R1+0x75c] ;  /* 0x00075c0001087983 */ /* 0x000f680000100800 */
[----:B------:R-:W5:Y:S04]  /*6eac0*/  LDL.LU R4, [R1+0x4d0] ;  /* 0x0004d00001047983 */ /* 0x000f680000300800 */
[----:B------:R-:W5:Y:S04]  /*6ead0*/  LDL.LU R6, [R1+0x4d4] ;  /* 0x0004d40001067983 */ /* 0x000f680000300800 */
[----:B------:R-:W5:Y:S04]  /*6eae0*/  LDL R7, [R1+0x760] ;  /* 0x0007600001077983 */ /* 0x000f680000100800 */
[----:B------:R-:W5:Y:S04]  /*6eaf0*/  LDL R5, [R1+0x764] ;  /* 0x0007640001057983 */ /* 0x000f680000100800 */
[----:B------:R-:W5:Y:S04]  /*6eb00*/  LDL.LU R18, [R1+0x4e0] ;  /* 0x0004e00001127983 */ /* 0x000f680000300800 */
[----:B------:R-:W5:Y:S01]  /*6eb10*/  LDL.LU R24, [R1+0x4e4] ;  /* 0x0004e40001187983 */ /* 0x000f620000300800 */
[----:B------:R-:W-:-:S03]  /*6eb20*/  LOP3.LUT R29, R29, 0xfffff7ff, RZ, 0xc0, !PT ;  /* 0xfffff7ff1d1d7812 */ /* 0x000fc600078ec0ff */
[----:B------:R-:W5:Y:S01]  /*6eb30*/  LDL R3, [R1+0xc] ;  /* 0x00000c0001037983 */ /* 0x000f620000100800 */
[----:B------:R-:W-:-:S04]  /*6eb40*/  @P0 LOP3.LUT R29, R29, 0x800, RZ, 0xfc, !PT ;  /* 0x000008001d1d0812 */ /* 0x000fc800078efcff */
[----:B------:R-:W-:-:S04]  /*6eb50*/  LOP3.LUT R29, R29, 0xffffefff, RZ, 0xc0, !PT ;  /* 0xffffefff1d1d7812 */ /* 0x000fc800078ec0ff */
[----:B------:R-:W-:-:S04]  /*6eb60*/  @P1 LOP3.LUT R29, R29, 0x1000, RZ, 0xfc, !PT ;  /* 0x000010001d1d1812 */ /* 0x000fc800078efcff */
[----:B------:R-:W-:-:S04]  /*6eb70*/  LOP3.LUT R29, R29, 0xffffdfff, RZ, 0xc0, !PT ;  /* 0xffffdfff1d1d7812 */ /* 0x000fc800078ec0ff */
[----:B------:R-:W-:-:S04]  /*6eb80*/  @P2 LOP3.LUT R29, R29, 0x2000, RZ, 0xfc, !PT ;  /* 0x000020001d1d2812 */ /* 0x000fc800078efcff */
[----:B------:R-:W-:-:S04]  /*6eb90*/  LOP3.LUT R29, R29, 0xffffbfff, RZ, 0xc0, !PT ;  /* 0xffffbfff1d1d7812 */ /* 0x000fc800078ec0ff */
[----:B------:R-:W-:Y:S02]  /*6eba0*/  @P3 LOP3.LUT R29, R29, 0x4000, RZ, 0xfc, !PT ;  /* 0x000040001d1d3812 */ /* 0x000fe400078efcff */
[----:B------:R-:W-:Y:S02]  /*6ebb0*/  FSETP.GT.AND P3, PT, |R15|, 8.50705917302346158658e+37, PT ;  /* 0x7e8000000f00780b */ /* 0x000fe40003f64200 */
[----:B------:R-:W-:Y:S02]  /*6ebc0*/  LOP3.LUT P2, RZ, R23, 0x1000000, RZ, 0xc0, !PT ;  /* 0x0100000017ff7812 */ /* 0x000fe4000784c0ff */
[----:B------:R-:W-:-:S09]  /*6ebd0*/  FSETP.GEU.AND P6, PT, |R15|, 1.175494350822287508e-38, PT ;  /* 0x008000000f00780b */ /* 0x000fd20003fce200 */
[----:B------:R-:W-:Y:S02]  /*6ebe0*/  @P3 FMUL R15, R15, 0.25 ;  /* 0x3e8000000f0f3820 */ /* 0x000fe40000400000 */
[----:B--2---:R-:W-:Y:S02]  /*6ebf0*/  @P3 FMUL R21, R21, 0.25 ;  /* 0x3e80000015153820 */ /* 0x004fe40000400000 */
[----:B---3--:R-:W-:Y:S02]  /*6ec00*/  @P3 FMUL R20, R20, 0.25 ;  /* 0x3e80000014143820 */ /* 0x008fe40000400000 */
[----:B----4-:R-:W-:Y:S02]  /*6ec10*/  @P3 FMUL R2, R2, 0.25 ;  /* 0x3e80000002023820 */ /* 0x010fe40000400000 */
[----:B-----5:R-:W-:Y:S02]  /*6ec20*/  @P3 FMUL R19, R19, 0.25 ;  /* 0x3e80000013133820 */ /* 0x020fe40000400000 */
[----:B------:R-:W-:-:S02]  /*6ec30*/  @!P2 FMUL R0, R0, 16777216 ;  /* 0x4b8000000000a820 */ /* 0x000fc40000400000 */
[----:B------:R-:W-:Y:S02]  /*6ec40*/  @P3 FMUL R4, R4, 0.25 ;  /* 0x3e80000004043820 */ /* 0x000fe40000400000 */
[----:B------:R-:W-:Y:S02]  /*6ec50*/  @P3 FMUL R6, R6, 0.25 ;  /* 0x3e80000006063820 */ /* 0x000fe40000400000 */
[----:B------:R-:W-:Y:S02]  /*6ec60*/  @P3 FMUL R18, R18, 0.25 ;  /* 0x3e80000012123820 */ /* 0x000fe40000400000 */
[----:B------:R-:W-:-:S05]  /*6ec70*/  @P3 FMUL R24, R24, 0.25 ;  /* 0x3e80000018183820 */ /* 0x000fca0000400000 */
[----:B------:R-:W-:Y:S04]  /*6ec80*/  STL [R1+0x3c], R24 ;  /* 0x00003c1801007387 */ /* 0x000fe80000100800 */
[----:B------:R-:W-:Y:S04]  /*6ec90*/  STL [R1+0x38], R18 ;  /* 0x0000381201007387 */ /* 0x000fe80000100800 */
[----:B------:R0:W-:Y:S04]  /*6eca0*/  STL [R1+0x34], R6 ;  /* 0x0000340601007387 */ /* 0x0001e80000100800 */
[----:B0-----:R-:W2:Y:S04]  /*6ecb0*/  LDL R6, [R1+0x6f8] ;  /* 0x0006f80001067983 */ /* 0x001ea80000100800 */
[----:B------:R0:W-:Y:S04]  /*6ecc0*/  STL [R1+0x30], R4 ;  /* 0x0000300401007387 */ /* 0x0001e80000100800 */
[----:B0-----:R-:W3:Y:S04]  /*6ecd0*/  LDL R4, [R1+0x6fc] ;  /* 0x0006fc0001047983 */ /* 0x001ee80000100800 */
[----:B------:R0:W-:Y:S04]  /*6ece0*/  STL [R1+0x24], R2 ;  /* 0x0000240201007387 */ /* 0x0001e80000100800 */
[----:B0-----:R-:W4:Y:S04]  /*6ecf0*/  LDL R2, [R1+0x704] ;  /* 0x0007040001027983 */ /* 0x001f280000100800 */
[----:B------:R-:W-:Y:S04]  /*6ed00*/  STL [R1+0x28], R19 ;  /* 0x0000281301007387 */ /* 0x000fe80000100800 */
[----:B------:R-:W-:Y:S04]  /*6ed10*/  STL [R1+0x18], R20 ;  /* 0x0000181401007387 */ /* 0x000fe80000100800 */
[----:B------:R-:W-:Y:S04]  /*6ed20*/  STL [R1+0x14], R21 ;  /* 0x0000141501007387 */ /* 0x000fe80000100800 */
[----:B------:R-:W-:Y:S04]  /*6ed30*/  @P3 STL [R1+0x1a4], R15 ;  /* 0x0001a40f01003387 */ /* 0x000fe80000100800 */
[----:B------:R0:W-:Y:S04]  /*6ed40*/  @!P2 STL [R1+0x73c], R0 ;  /* 0x00073c000100a387 */ /* 0x0001e80000100800 */
[----:B0-----:R-:W5:Y:S01]  /*6ed50*/  LDL R0, [R1+0x70c] ;  /* 0x00070c0001007983 */ /* 0x001f620000100800 */
[----:B------:R-:W-:-:S02]  /*6ed60*/  @!P2 FMUL R12, R12, 16777216 ;  /* 0x4b8000000c0ca820 */ /* 0x000fc40000400000 */
[----:B------:R-:W-:Y:S02]  /*6ed70*/  @!P2 FMUL R11, R11, 16777216 ;  /* 0x4b8000000b0ba820 */ /* 0x000fe40000400000 */
[----:B------:R-:W-:Y:S02]  /*6ed80*/  @!P2 FMUL R9, R9, 16777216 ;  /* 0x4b8000000909a820 */ /* 0x000fe40000400000 */
[----:B------:R-:W-:Y:S01]  /*6ed90*/  @!P2 FMUL R10, R10, 16777216 ;  /* 0x4b8000000a0aa820 */ /* 0x000fe20000400000 */
[----:B------:R-:W-:Y:S01]  /*6eda0*/  @!P2 STL [R1+0x738], R12 ;  /* 0x0007380c0100a387 */ /* 0x000fe20000100800 */
[----:B------:R-:W-:Y:S01]  /*6edb0*/  @!P2 FMUL R8, R8, 16777216 ;  /* 0x4b8000000808a820 */ /* 0x000fe20000400000 */
[----:B------:R-:W-:Y:S01]  /*6edc0*/  LOP3.LUT P1, RZ, R23, 0x800000, RZ, 0xc0, !PT ;  /* 0x0080000017ff7812 */ /* 0x000fe2000782c0ff */
[----:B------:R-:W-:Y:S01]  /*6edd0*/  @!P2 FMUL R7, R7, 16777216 ;  /* 0x4b8000000707a820 */ /* 0x000fe20000400000 */
[----:B------:R-:W-:Y:S04]  /*6ede0*/  @!P2 STL [R1+0x748], R11 ;  /* 0x0007480b0100a387 */ /* 0x000fe80000100800 */
[----:B------:R0:W-:Y:S01]  /*6edf0*/  @!P2 STL [R1+0x758], R9 ;  /* 0x000758090100a387 */ /* 0x0001e20000100800 */
[----:B------:R-:W-:-:S03]  /*6ee00*/  @!P2 FMUL R5, R5, 16777216 ;  /* 0x4b8000000505a820 */ /* 0x000fc60000400000 */
[----:B------:R-:W-:Y:S04]  /*6ee10*/  @!P2 STL [R1+0x74c], R10 ;  /* 0x00074c0a0100a387 */ /* 0x000fe80000100800 */
[----:B------:R-:W5:Y:S04]  /*6ee20*/  LDL R25, [R1+0x10] ;  /* 0x0000100001197983 */ /* 0x000f680000100800 */
[----:B0-----:R-:W5:Y:S04]  /*6ee30*/  LDL R9, [R1+0x734] ;  /* 0x0007340001097983 */ /* 0x001f680000100800 */
[----:B------:R-:W-:Y:S04]  /*6ee40*/  @!P2 STL [R1+0x75c], R8 ;  /* 0x00075c080100a387 */ /* 0x000fe80000100800 */
[----:B------:R-:W5:Y:S04]  /*6ee50*/  LDL R24, [R1+0x6d8] ;  /* 0x0006d80001187983 */ /* 0x000f680000100800 */
[----:B------:R0:W-:Y:S01]  /*6ee60*/  @!P2 STL [R1+0x760], R7 ;  /* 0x000760070100a387 */ /* 0x0001e20000100800 */
[----:B------:R-:W-:-:S03]  /*6ee70*/  @!P2 FMUL R3, R3, 16777216 ;  /* 0x4b8000000303a820 */ /* 0x000fc60000400000 */
[----:B0-----:R-:W5:Y:S04]  /*6ee80*/  LDL R7, [R1+0x6dc] ;  /* 0x0006dc0001077983 */ /* 0x001f680000100800 */
[----:B------:R0:W-:Y:S04]  /*6ee90*/  @!P2 STL [R1+0x764], R5 ;  /* 0x000764050100a387 */ /* 0x0001e80000100800 */
[----:B------:R-:W5:Y:S04]  /*6eea0*/  LDL R18, [R1+0x6e0] ;  /* 0x0006e00001127983 */ /* 0x000f680000100800 */
[----:B------:R-:W5:Y:S01]  /*6eeb0*/  LDL R15, [R1+0x6e4] ;  /* 0x0006e400010f7983 */ /* 0x000f620000100800 */
[----:B------:R-:W-:-:S03]  /*6eec0*/  @!P1 FMUL R28, R28, 16777216 ;  /* 0x4b8000001c1c9820 */ /* 0x000fc60000400000 */
[----:B------:R-:W5:Y:S04]  /*6eed0*/  LDL R12, [R1+0x6e8] ;  /* 0x0006e800010c7983 */ /* 0x000f680000100800 */
[----:B------:R1:W-:Y:S04]  /*6eee0*/  @!P2 STL [R1+0xc], R3 ;  /* 0x00000c030100a387 */ /* 0x0003e80000100800 */
[----:B0-----:R-:W5:Y:S04]  /*6eef0*/  LDL R5, [R1+0x6ec] ;  /* 0x0006ec0001057983 */ /* 0x001f680000100800 */
[----:B------:R-:W5:Y:S04]  /*6ef00*/  LDL R11, [R1+0x6f4] ;  /* 0x0006f400010b7983 */ /* 0x000f680000100800 */
[----:B-1----:R-:W5:Y:S01]  /*6ef10*/  LDL R3, [R1+0x6f0] ;  /* 0x0006f00001037983 */ /* 0x002f620000100800 */
[----:B------:R-:W-:-:S02]  /*6ef20*/  @!P1 FMUL R27, R27, 16777216 ;  /* 0x4b8000001b1b9820 */ /* 0x000fc40000400000 */
[----:B--2---:R-:W-:Y:S02]  /*6ef30*/  @!P1 FMUL R6, R6, 16777216 ;  /* 0x4b80000006069820 */ /* 0x004fe40000400000 */
[----:B---3--:R-:W-:-:S05]  /*6ef40*/  @!P1 FMUL R4, R4, 16777216 ;  /* 0x4b80000004049820 */ /* 0x008fca0000400000 */
[----:B------:R0:W-:Y:S04]  /*6ef50*/  @!P1 STL [R1+0x6fc], R4 ;  /* 0x0006fc0401009387 */ /* 0x0001e80000100800 */
[----:B------:R1:W-:Y:S04]  /*6ef60*/  @!P1 STL [R1+0x6f8], R6 ;  /* 0x0006f80601009387 */ /* 0x0003e80000100800 */
[----:B0-----:R-:W2:Y:S01]  /*6ef70*/  LDL R4, [R1+0x8] ;  /* 0x0000080001047983 */ /* 0x001ea20000100800 */
[----:B----4-:R-:W-:-:S03]  /*6ef80*/  @!P1 FMUL R2, R2, 16777216 ;  /* 0x4b80000002029820 */ /* 0x010fc60000400000 */
[----:B------:R-:W-:Y:S04]  /*6ef90*/  STL [R1+0x186c], R28 ;  /* 0x00186c1c01007387 */ /* 0x000fe80000100800 */
[----:B------:R-:W3:Y:S04]  /*6efa0*/  LDL R10, [R1+0x6b8] ;  /* 0x0006b800010a7983 */ /* 0x000ee80000100800 */
[----:B------:R-:W4:Y:S04]  /*6efb0*/  LDL R8, [R1+0x6bc] ;  /* 0x0006bc0001087983 */ /* 0x000f280000100800 */
[----:B-1----:R-:W4:Y:S04]  /*6efc0*/  LDL R6, [R1+0x6c0] ;  /* 0x0006c00001067983 */ /* 0x002f280000100800 */
[----:B------:R0:W-:Y:S01]  /*6efd0*/  @!P1 STL [R1+0x704], R2 ;  /* 0x0007040201009387 */ /* 0x0001e20000100800 */
[----:B-----5:R-:W-:-:S03]  /*6efe0*/  @!P1 FMUL R0, R0, 16777216 ;  /* 0x4b80000000009820 */ /* 0x020fc60000400000 */
[----:B0-----:R-:W5:Y:S04]  /*6eff0*/  LDL R2, [R1+0x6c4] ;  /* 0x0006c40001027983 */ /* 0x001f680000100800 */
[----:B------:R-:W-:Y:S04]  /*6f000*/  STL [R1+0x1870], R27 ;  /* 0x0018701b01007387 */ /* 0x000fe80000100800 */
[----:B------:R0:W-:Y:S04]  /*6f010*/  @!P1 STL [R1+0x70c], R0 ;  /* 0x00070c0001009387 */ /* 0x0001e80000100800 */
[----:B0-----:R-:W5:Y:S01]  /*6f020*/  LDL R0, [R1+0x6c8] ;  /* 0x0006c80001007983 */ /* 0x001f620000100800 */
[----:B------:R-:W-:Y:S01]  /*6f030*/  LOP3.LUT P0, RZ, R23, 0x400000, RZ, 0xc0, !PT ;  /* 0x0040000017ff7812 */ /* 0x000fe2000780c0ff */
[----:B------:R-:W-:-:S02]  /*6f040*/  @!P1 FMUL R26, R26, 16777216 ;  /* 0x4b8000001a1a9820 */ /* 0x000fc40000400000 */
[----:B------:R-:W-:Y:S02]  /*6f050*/  @!P1 FMUL R25, R25, 16777216 ;  /* 0x4b80000019199820 */ /* 0x000fe40000400000 */
[----:B------:R-:W-:Y:S01]  /*6f060*/  @!P1 FMUL R9, R9, 16777216 ;  /* 0x4b80000009099820 */ /* 0x000fe20000400000 */
[----:B------:R0:W-:Y:S01]  /*6f070*/  STL [R1+0x1868], R26 ;  /* 0x0018681a01007387 */ /* 0x0001e20000100800 */
[----:B------:R-:W-:-:S06]  /*6f080*/  LOP3.LUT P3, RZ, R23, 0x200000, RZ, 0xc0, !PT ;  /* 0x0020000017ff7812 */ /* 0x000fcc000786c0ff */
[----:B------:R-:W-:Y:S01]  /*6f090*/  @!P0 FMUL R24, R24, 16777216 ;  /* 0x4b80000018188820 */ /* 0x000fe20000400000 */
[----:B0-----:R-:W5:Y:S04]  /*6f0a0*/  LDL.LU R26, [R1+0x4] ;  /* 0x00000400011a7983 */ /* 0x001f680000300800 */
[----:B------:R0:W-:Y:S01]  /*6f0b0*/  @!P1 STL [R1+0x734], R9 ;  /* 0x0007340901009387 */ /* 0x0001e20000100800 */
[----:B------:R-:W-:-:S03]  /*6f0c0*/  @!P0 FMUL R7, R7, 16777216 ;  /* 0x4b80000007078820 */ /* 0x000fc60000400000 */
[----:B0-----:R-:W5:Y:S04]  /*6f0d0*/  LDL R9, [R1+0x6cc] ;  /* 0x0006cc0001097983 */ /* 0x001f680000100800 */
[----:B------:R-:W-:Y:S01]  /*6f0e0*/  @!P1 STL [R1+0x10], R25 ;  /* 0x0000101901009387 */ /* 0x000fe20000100800 */
[----:B------:R-:W-:-:S03]  /*6f0f0*/  @!P0 FMUL R18, R18, 16777216 ;  /* 0x4b80000012128820 */ /* 0x000fc60000400000 */
[----:B------:R0:W-:Y:S01]  /*6f100*/  @!P0 STL [R1+0x6dc], R7 ;  /* 0x0006dc0701008387 */ /* 0x0001e20000100800 */
[----:B------:R-:W-:Y:S02]  /*6f110*/  @!P0 FMUL R15, R15, 16777216 ;  /* 0x4b8000000f0f8820 */ /* 0x000fe40000400000 */
[----:B------:R-:W-:Y:S01]  /*6f120*/  @!P0 FMUL R12, R12, 16777216 ;  /* 0x4b8000000c0c8820 */ /* 0x000fe20000400000 */
[----:B0-----:R-:W5:Y:S04]  /*6f130*/  LDL R7, [R1+0x6d0] ;  /* 0x0006d00001077983 */ /* 0x001f680000100800 */
[----:B------:R0:W-:Y:S01]  /*6f140*/  @!P0 STL [R1+0x6d8], R24 ;  /* 0x0006d81801008387 */ /* 0x0001e20000100800 */
[----:B------:R-:W-:-:S03]  /*6f150*/  @!P0 FMUL R5, R5, 16777216 ;  /* 0x4b80000005058820 */ /* 0x000fc60000400000 */
[----:B------:R-:W5:Y:S04]  /*6f160*/  LDL R25, [R1+0x6d4] ;  /* 0x0006d40001197983 */ /* 0x000f680000100800 */
[----:B------:R1:W-:Y:S01]  /*6f170*/  @!P0 STL [R1+0x6e0], R18 ;  /* 0x0006e01201008387 */ /* 0x0003e20000100800 */
[----:B------:R-:W-:-:S03]  /*6f180*/  @!P0 FMUL R3, R3, 16777216 ;  /* 0x4b80000003038820 */ /* 0x000fc60000400000 */
[----:B------:R-:W-:Y:S04]  /*6f190*/  @!P0 STL [R1+0x6e4], R15 ;  /* 0x0006e40f01008387 */ /* 0x000fe80000100800 */
[----:B0-----:R-:W5:Y:S01]  /*6f1a0*/  LDL R24, [R1+0x684] ;  /* 0x0006840001187983 */ /* 0x001f620000100800 */
[----:B------:R-:W-:-:S03]  /*6f1b0*/  @!P0 FMUL R11, R11, 16777216 ;  /* 0x4b8000000b0b8820 */ /* 0x000fc60000400000 */
[----:B------:R-:W-:Y:S04]  /*6f1c0*/  @!P0 STL [R1+0x6e8], R12 ;  /* 0x0006e80c01008387 */ /* 0x000fe80000100800 */
[----:B-1----:R-:W5:Y:S04]  /*6f1d0*/  LDL R18, [R1+0x688] ;  /* 0x0006880001127983 */ /* 0x002f680000100800 */
[----:B------:R0:W-:Y:S04]  /*6f1e0*/  @!P0 STL [R1+0x6ec], R5 ;  /* 0x0006ec0501008387 */ /* 0x0001e80000100800 */
[----:B0-----:R-:W5:Y:S04]  /*6f1f0*/  LDL R5, [R1+0x68c] ;  /* 0x00068c0001057983 */ /* 0x001f680000100800 */
[----:B------:R0:W-:Y:S04]  /*6f200*/  @!P0 STL [R1+0x6f0], R3 ;  /* 0x0006f00301008387 */ /* 0x0001e80000100800 */
[----:B0-----:R-:W5:Y:S01]  /*6f210*/  LDL R3, [R1+0x690] ;  /* 0x0006900001037983 */ /* 0x001f620000100800 */
[----:B--2---:R-:W-:-:S05]  /*6f220*/  @!P0 FMUL R4, R4, 16777216 ;  /* 0x4b80000004048820 */ /* 0x004fca0000400000 */
[----:B------:R0:W-:Y:S01]  /*6f230*/  @!P0 STL [R1+0x8], R4 ;  /* 0x0000080401008387 */ /* 0x0001e20000100800 */
[----:B---3--:R-:W-:Y:S02]  /*6f240*/  @!P3 FMUL R10, R10, 16777216 ;  /* 0x4b8000000a0ab820 */ /* 0x008fe40000400000 */
[----:B----4-:R-:W-:Y:S01]  /*6f250*/  @!P3 FMUL R8, R8, 16777216 ;  /* 0x4b8000000808b820 */ /* 0x010fe20000400000 */
[----:B0-----:R-:W2:Y:S01]  /*6f260*/  LDL R4, [R1+0x698] ;  /* 0x0006980001047983 */ /* 0x001ea20000100800 */
[----:B------:R-:W-:-:S03]  /*6f270*/  @!P3 FMUL R6, R6, 16777216 ;  /* 0x4b8000000606b820 */ /* 0x000fc60000400000 */
[----:B------:R0:W-:Y:S04]  /*6f280*/  @!P0 STL [R1+0x6f4], R11 ;  /* 0x0006f40b01008387 */ /* 0x0001e80000100800 */
[----:B------:R1:W-:Y:S04]  /*6f290*/  @!P3 STL [R1+0x6b8], R10 ;  /* 0x0006b80a0100b387 */ /* 0x0003e80000100800 */
[----:B0-----:R-:W3:Y:S01]  /*6f2a0*/  LDL R11, [R1+0x69c] ;  /* 0x00069c00010b7983 */ /* 0x001ee20000100800 */
[----:B-----5:R-:W-:-:S03]  /*6f2b0*/  @!P3 FMUL R2, R2, 16777216 ;  /* 0x4b8000000202b820 */ /* 0x020fc60000400000 */
[----:B------:R0:W-:Y:S04]  /*6f2c0*/  @!P3 STL [R1+0x6bc], R8 ;  /* 0x0006bc080100b387 */ /* 0x0001e80000100800 */
[----:B-1----:R-:W4:Y:S04]  /*6f2d0*/  LDL R10, [R1+0x6a8] ;  /* 0x0006a800010a7983 */ /* 0x002f280000100800 */
[----:B------:R1:W-:Y:S04]  /*6f2e0*/  @!P3 STL [R1+0x6c0], R6 ;  /* 0x0006c0060100b387 */ /* 0x0003e80000100800 */
[----:B0-----:R-:W5:Y:S01]  /*6f2f0*/  LDL R8, [R1+0x6ac] ;  /* 0x0006ac0001087983 */ /* 0x001f620000100800 */
[----:B------:R-:W-:-:S03]  /*6f300*/  @!P3 FMUL R0, R0, 16777216 ;  /* 0x4b8000000000b820 */ /* 0x000fc60000400000 */
[----:B------:R0:W-:Y:S04]  /*6f310*/  @!P3 STL [R1+0x6c4], R2 ;  /* 0x0006c4020100b387 */ /* 0x0001e80000100800 */
[----:B-1----:R-:W5:Y:S04]  /*6f320*/  LDL R6, [R1] ;  /* 0x0000000001067983 */ /* 0x002f680000100800 */
[----:B------:R1:W-:Y:S04]  /*6f330*/  @!P3 STL [R1+0x6c8], R0 ;  /* 0x0006c8000100b387 */ /* 0x0003e80000100800 */
[----:B0-----:R-:W5:Y:S01]  /*6f340*/  LDL R2, [R1+0x59c] ;  /* 0x00059c0001027983 */ /* 0x001f620000100800 */
[----:B------:R-:W-:-:S03]  /*6f350*/  LOP3.LUT P2, RZ, R23, 0x100000, RZ, 0xc0, !PT ;  /* 0x0010000017ff7812 */ /* 0x000fc6000784c0ff */
[----:B------:R-:W5:Y:S04]  /*6f360*/  LDL R27, [R1+0x658] ;  /* 0x00065800011b7983 */ /* 0x000f680000100800 */
[----:B-1----:R-:W5:Y:S01]  /*6f370*/  LDL R0, [R1+0x594] ;  /* 0x0005940001007983 */ /* 0x002f620000100800 */
[----:B------:R-:W-:-:S03]  /*6f380*/  @!P3 FMUL R26, R26, 16777216 ;  /* 0x4b8000001a1ab820 */ /* 0x000fc60000400000 */
[----:B------:R-:W5:Y:S04]  /*6f390*/  LDL R15, [R1+0x668] ;  /* 0x00066800010f7983 */ /* 0x000f680000100800 */
[----:B------:R-:W5:Y:S01]  /*6f3a0*/  LDL R12, [R1+0x678] ;  /* 0x00067800010c7983 */ /* 0x000f620000100800 */
[----:B------:R-:W-:-:S05]  /*6f3b0*/  @!P3 FMUL R9, R9, 16777216 ;  /* 0x4b8000000909b820 */ /* 0x000fca0000400000 */
[----:B------:R0:W-:Y:S01]  /*6f3c0*/  @!P3 STL [R1+0x6cc], R9 ;  /* 0x0006cc090100b387 */ /* 0x0001e20000100800 */
[----:B------:R-:W-:-:S03]  /*6f3d0*/  LOP3.LUT P1, RZ, R23, 0x80000, RZ, 0xc0, !PT ;  /* 0x0008000017ff7812 */ /* 0x000fc6000782c0ff */
[----:B0-----:R-:W5:Y:S01]  /*6f3e0*/  LDL R9, [R1+0x67c] ;  /* 0x00067c0001097983 */ /* 0x001f620000100800 */
[----:B------:R-:W-:-:S05]  /*6f3f0*/  @!P3 FMUL R7, R7, 16777216 ;  /* 0x4b8000000707b820 */ /* 0x000fca0000400000 */
[----:B------:R0:W-:Y:S01]  /*6f400*/  @!P3 STL [R1+0x6d0], R7 ;  /* 0x0006d0070100b387 */ /* 0x0001e20000100800 */
[----:B------:R-:W-:-:S03]  /*6f410*/  @!P3 FMUL R25, R25, 16777216 ;  /* 0x4b8000001919b820 */ /* 0x000fc60000400000 */
[----:B0-----:R-:W5:Y:S01]  /*6f420*/  LDL R7, [R1+0x680] ;  /* 0x0006800001077983 */ /* 0x001f620000100800 */
[----:B------:R-:W-:-:S03]  /*6f430*/  @!P2 FMUL R24, R24, 16777216 ;  /* 0x4b8000001818a820 */ /* 0x000fc60000400000 */
[----:B------:R0:W-:Y:S01]  /*6f440*/  STL [R1+0x1874], R26 ;  /* 0x0018741a01007387 */ /* 0x0001e20000100800 */
[----:B------:R-:W-:-:S03]  /*6f450*/  @!P2 FMUL R18, R18, 16777216 ;  /* 0x4b8000001212a820 */ /* 0x000fc60000400000 */
[----:B0-----:R-:W5:Y:S04]  /*6f460*/  LDL R26, [R1+0x598] ;  /* 0x00059800011a7983 */ /* 0x001f680000100800 */
[----:B------:R0:W-:Y:S04]  /*6f470*/  @!P3 STL [R1+0x6d4], R25 ;  /* 0x0006d4190100b387 */ /* 0x0001e80000100800 */
[----:B------:R1:W-:Y:S01]  /*6f480*/  @!P2 STL [R1+0x684], R24 ;  /* 0x000684180100a387 */ /* 0x0003e20000100800 */
[----:B------:R-:W-:-:S03]  /*6f490*/  @!P2 FMUL R5, R5, 16777216 ;  /* 0x4b8000000505a820 */ /* 0x000fc60000400000 */
[----:B------:R-:W5:Y:S04]  /*6f4a0*/  LDL R28, [R1+0x574] ;  /* 0x00057400011c7983 */ /* 0x000f680000100800 */
[----:B------:R1:W-:Y:S04]  /*6f4b0*/  @!P2 STL [R1+0x688], R18 ;  /* 0x000688120100a387 */ /* 0x0003e80000100800 */
[----:B0-----:R-:W5:Y:S01]  /*6f4c0*/  LDL R25, [R1+0x578] ;  /* 0x0005780001197983 */ /* 0x001f620000100800 */
[----:B------:R-:W-:-:S03]  /*6f4d0*/  @!P2 FMUL R3, R3, 16777216 ;  /* 0x4b8000000303a820 */ /* 0x000fc60000400000 */
[----:B------:R-:W-:Y:S04]  /*6f4e0*/  @!P2 STL [R1+0x68c], R5 ;  /* 0x00068c050100a387 */ /* 0x000fe80000100800 */
[----:B------:R0:W-:Y:S04]  /*6f4f0*/  @!P2 STL [R1+0x690], R3 ;  /* 0x000690030100a387 */ /* 0x0001e80000100800 */
[----:B-1----:R-:W5:Y:S04]  /*6f500*/  LDL R24, [R1+0x580] ;  /* 0x0005800001187983 */ /* 0x002f680000100800 */
[----:B------:R-:W5:Y:S04]  /*6f510*/  LDL R18, [R1+0x584] ;  /* 0x0005840001127983 */ /* 0x000f680000100800 */
[----:B0-----:R-:W5:Y:S04]  /*6f520*/  LDL R3, [R1+0x57c] ;  /* 0x00057c0001037983 */ /* 0x001f680000100800 */
[----:B------:R-:W5:Y:S01]  /*6f530*/  LDL R5, [R1+0x588] ;  /* 0x0005880001057983 */ /* 0x000f620000100800 */
[----:B--2---:R-:W-:-:S05]  /*6f540*/  @!P2 FMUL R4, R4, 16777216 ;  /* 0x4b8000000404a820 */ /* 0x004fca0000400000 */
[----:B------:R0:W-:Y:S01]  /*6f550*/  @!P2 STL [R1+0x698], R4 ;  /* 0x000698040100a387 */ /* 0x0001e20000100800 */
[----:B---3--:R-:W-:-:S03]  /*6f560*/  @!P2 FMUL R11, R11, 16777216 ;  /* 0x4b8000000b0ba820 */ /* 0x008fc60000400000 */
[----:B0-----:R-:W2:Y:S04]  /*6f570*/  LDL R4, [R1+0x58c] ;  /* 0x00058c0001047983 */ /* 0x001ea80000100800 */
[----:B------:R0:W-:Y:S01]  /*6f580*/  @!P2 STL [R1+0x69c], R11 ;  /* 0x00069c0b0100a387 */ /* 0x0001e20000100800 */
[----:B----4-:R-:W-:-:S03]  /*6f590*/  @!P2 FMUL R10, R10, 16777216 ;  /* 0x4b8000000a0aa820 */ /* 0x010fc60000400000 */
[----:B0-----:R-:W3:Y:S01]  /*6f5a0*/  LDL.LU R11, [R1+0x18e4] ;  /* 0x0018e400010b7983 */ /* 0x001ee20000300800 */
[----:B-----5:R-:W-:-:S03]  /*6f5b0*/  @!P2 FMUL R8, R8, 16777216 ;  /* 0x4b8000000808a820 */ /* 0x020fc60000400000 */
[----:B------:R0:W-:Y:S01]  /*6f5c0*/  @!P2 STL [R1+0x6a8], R10 ;  /* 0x0006a80a0100a387 */ /* 0x0001e20000100800 */
[----:B------:R-:W-:-:S03]  /*6f5d0*/  @!P2 FMUL R6, R6, 16777216 ;  /* 0x4b8000000606a820 */ /* 0x000fc60000400000 */
[----:B0-----:R-:W4:Y:S04]  /*6f5e0*/  LDL.LU R10, [R1+0x18e0] ;  /* 0x0018e000010a7983 */ /* 0x001f280000300800 */
[----:B------:R0:W-:Y:S01]  /*6f5f0*/  @!P2 STL [R1+0x6ac], R8 ;  /* 0x0006ac080100a387 */ /* 0x0001e20000100800 */
[----:B------:R-:W-:-:S03]  /*6f600*/  @!P1 FMUL R0, R0, 16777216 ;  /* 0x4b80000000009820 */ /* 0x000fc60000400000 */
[----:B0-----:R-:W5:Y:S04]  /*6f610*/  LDL.LU R8, [R1+0x18dc] ;  /* 0x0018dc0001087983 */ /* 0x001f680000300800 */
[----:B------:R0:W-:Y:S01]  /*6f620*/  @!P2 STL [R1], R6 ;  /* 0x000000060100a387 */ /* 0x0001e20000100800 */
[----:B------:R-:W-:-:S03]  /*6f630*/  @!P1 FMUL R2, R2, 16777216 ;  /* 0x4b80000002029820 */ /* 0x000fc60000400000 */
[----:B0-----:R-:W3:Y:S04]  /*6f640*/  LDL.LU R6, [R1+0x18d8] ;  /* 0x0018d80001067983 */ /* 0x001ee80000300800 */
[----:B------:R0:W-:Y:S04]  /*6f650*/  @!P1 STL [R1+0x594], R0 ;  /* 0x0005940001009387 */ /* 0x0001e80000100800 */
[----:B0-----:R-:W3:Y:S04]  /*6f660*/  LDL.LU R0, [R1+0x18d4] ;  /* 0x0018d40001007983 */ /* 0x001ee80000300800 */
[----:B------:R0:W-:Y:S04]  /*6f670*/  @!P1 STL [R1+0x59c], R2 ;  /* 0x00059c0201009387 */ /* 0x0001e80000100800 */
[----:B0-----:R-:W4:Y:S01]  /*6f680*/  LDL R2, [R1+0x590] ;  /* 0x0005900001027983 */ /* 0x001f220000100800 */
[----:B------:R-:W-:Y:S01]  /*6f690*/  LOP3.LUT P0, RZ, R23, 0x40000, RZ, 0xc0, !PT ;  /* 0x0004000017ff7812 */ /* 0x000fe2000780c0ff */
[----:B------:R-:W-:-:S02]  /*6f6a0*/  @!P1 FMUL R27, R27, 16777216 ;  /* 0x4b8000001b1b9820 */ /* 0x000fc40000400000 */
[----:B------:R-:W-:Y:S02]  /*6f6b0*/  @!P1 FMUL R9, R9, 16777216 ;  /* 0x4b80000009099820 */ /* 0x000fe40000400000 */
[----:B------:R-:W-:Y:S02]  /*6f6c0*/  @!P1 FMUL R15, R15, 16777216 ;  /* 0x4b8000000f0f9820 */ /* 0x000fe40000400000 */
[----:B------:R-:W-:Y:S02]  /*6f6d0*/  @!P1 FMUL R12, R12, 16777216 ;  /* 0x4b8000000c0c9820 */ /* 0x000fe40000400000 */
[----:B------:R-:W-:Y:S02]  /*6f6e0*/  @!P1 FMUL R7, R7, 16777216 ;  /* 0x4b80000007079820 */ /* 0x000fe40000400000 */
[----:B------:R-:W-:-:S05]  /*6f6f0*/  @!P1 FMUL R26, R26, 16777216 ;  /* 0x4b8000001a1a9820 */ /* 0x000fca0000400000 */
[----:B------:R-:W-:Y:S04]  /*6f700*/  @!P1 STL [R1+0x598], R26 ;  /* 0x0005981a01009387 */ /* 0x000fe80000100800 */
[----:B------:R-:W-:Y:S04]  /*6f710*/  @!P1 STL [R1+0x658], R27 ;  /* 0x0006581b01009387 */ /* 0x000fe80000100800 */
[----:B------:R0:W-:Y:S04]  /*6f720*/  @!P1 STL [R1+0x67c], R9 ;  /* 0x00067c0901009387 */ /* 0x0001e80000100800 */
[----:B------:R1:W-:Y:S01]  /*6f730*/  @!P1 STL [R1+0x668], R15 ;  /* 0x0006680f01009387 */ /* 0x0003e20000100800 */
[----:B------:R-:W-:-:S03]  /*6f740*/  @!P0 FMUL R28, R28, 16777216 ;  /* 0x4b8000001c1c8820 */ /* 0x000fc60000400000 */
[----:B0-----:R-:W5:Y:S04]  /*6f750*/  LDL R9, [R1+0x554] ;  /* 0x0005540001097983 */ /* 0x001f680000100800 */
[----:B------:R0:W-:Y:S01]  /*6f760*/  @!P1 STL [R1+0x678], R12 ;  /* 0x0006780c01009387 */ /* 0x0001e20000100800 */
[----:B------:R-:W-:-:S03]  /*6f770*/  @!P0 FMUL R25, R25, 16777216 ;  /* 0x4b80000019198820 */ /* 0x000fc60000400000 */
[----:B------:R-:W5:Y:S04]  /*6f780*/  LDL R26, [R1+0x560] ;  /* 0x00056000011a7983 */ /* 0x000f680000100800 */
[----:B-1----:R-:W5:Y:S04]  /*6f790*/  LDL R15, [R1+0x564] ;  /* 0x00056400010f7983 */ /* 0x002f680000100800 */
[----:B0-----:R-:W5:Y:S01]  /*6f7a0*/  LDL R12, [R1+0x568] ;  /* 0x00056800010c7983 */ /* 0x001f620000100800 */
[----:B------:R-:W-:-:S03]  /*6f7b0*/  @!P0 FMUL R3, R3, 16777216 ;  /* 0x4b80000003038820 */ /* 0x000fc60000400000 */
[----:B------:R0:W-:Y:S01]  /*6f7c0*/  @!P1 STL [R1+0x680], R7 ;  /* 0x0006800701009387 */ /* 0x0001e20000100800 */
[----:B------:R-:W-:Y:S02]  /*6f7d0*/  @!P0 FMUL R24, R24, 16777216 ;  /* 0x4b80000018188820 */ /* 0x000fe40000400000 */
[----:B------:R-:W-:Y:S02]  /*6f7e0*/  @!P0 FMUL R5, R5, 16777216 ;  /* 0x4b80000005058820 */ /* 0x000fe40000400000 */
[----:B------:R-:W-:Y:S01]  /*6f7f0*/  @!P0 FMUL R18, R18, 16777216 ;  /* 0x4b80000012128820 */ /* 0x000fe20000400000 */
[----:B0-----:R-:W5:Y:S01]  /*6f800*/  LDL R7, [R1+0x56c] ;  /* 0x00056c0001077983 */ /* 0x001f620000100800 */
[----:B--2---:R-:W-:Y:S02]  /*6f810*/  @!P0 FMUL R4, R4, 16777216 ;  /* 0x4b80000004048820 */ /* 0x004fe40000400000 */
[----:B---3--:R-:W-:-:S05]  /*6f820*/  @!P1 FMUL R0, R0, 16777216 ;  /* 0x4b80000000009820 */ /* 0x008fca0000400000 */
[----:B------:R0:W-:Y:S04]  /*6f830*/  STL [R1+0x1878], R0 ;  /* 0x0018780001007387 */ /* 0x0001e80000100800 */
[----:B0-----:R-:W2:Y:S04]  /*6f840*/  LDL R0, [R1+0x55c] ;  /* 0x00055c0001007983 */ /* 0x001ea80000100800 */
[----:B------:R0:W-:Y:S04]  /*6f850*/  @!P0 STL [R1+0x57c], R3 ;  /* 0x00057c0301008387 */ /* 0x0001e80000100800 */
[----:B------:R-:W-:Y:S01]  /*6f860*/  @!P0 STL [R1+0x574], R28 ;  /* 0x0005741c01008387 */ /* 0x000fe20000100800 */
[----:B----4-:R-:W-:-:S03]  /*6f870*/  @!P0 FMUL R2, R2, 16777216 ;  /* 0x4b80000002028820 */ /* 0x010fc60000400000 */
[----:B0-----:R-:W3:Y:S04]  /*6f880*/  LDL R3, [R1+0x570] ;  /* 0x0005700001037983 */ /* 0x001ee80000100800 */
[----:B------:R-:W-:Y:S04]  /*6f890*/  @!P0 STL [R1+0x578], R25 ;  /* 0x0005781901008387 */ /* 0x000fe80000100800 */
[----:B------:R-:W-:Y:S04]  /*6f8a0*/  @!P0 STL [R1+0x580], R24 ;  /* 0x0005801801008387 */ /* 0x000fe80000100800 */
[----:B------:R0:W-:Y:S04]  /*6f8b0*/  @!P0 STL [R1+0x588], R5 ;  /* 0x0005880501008387 */ /* 0x0001e80000100800 */
[----:B------:R1:W-:Y:S04]  /*6f8c0*/  @!P0 STL [R1+0x584], R18 ;  /* 0x0005841201008387 */ /* 0x0003e80000100800 */
[----:B0-----:R-:W4:Y:S04]  /*6f8d0*/  LDL R5, [R1+0x534] ;  /* 0x0005340001057983 */ /* 0x001f280000100800 */
[----:B------:R0:W-:Y:S01]  /*6f8e0*/  @!P0 STL [R1+0x58c], R4 ;  /* 0x00058c0401008387 */ /* 0x0001e20000100800 */
[----:B-1----:R-:W-:-:S03]  /*6f8f0*/  IMAD.MOV.U32 R18, RZ, RZ, R16 ;  /* 0x000000ffff127224 */ /* 0x002fc600078e0010 */
[----:B------:R-:W2:Y:S04]  /*6f900*/  LDL R27, [R1+0x53c] ;  /* 0x00053c00011b7983 */ /* 0x000ea80000100800 */
[----:B------:R-:W2:Y:S04]  /*6f910*/  LDL R28, [R1+0x540] ;  /* 0x00054000011c7983 */ /* 0x000ea80000100800 */
[----:B0-----:R-:W2:Y:S04]  /*6f920*/  LDL R4, [R1+0x538] ;  /* 0x0005380001047983 */ /* 0x001ea80000100800 */
[----:B------:R-:W2:Y:S04]  /*6f930*/  LDL R25, [R1+0x544] ;  /* 0x0005440001197983 */ /* 0x000ea80000100800 */
[----:B------:R-:W2:Y:S04]  /*6f940*/  LDL R24, [R1+0x548] ;  /* 0x0005480001187983 */ /* 0x000ea80000100800 */
[----:B------:R-:W2:Y:S04]  /*6f950*/  LDL R16, [R1+0x54c] ;  /* 0x00054c0001107983 */ /* 0x000ea80000100800 */
[----:B------:R0:W-:Y:S04]  /*6f960*/  @!P0 STL [R1+0x590], R2 ;  /* 0x0005900201008387 */ /* 0x0001e80000100800 */
[----:B0-----:R-:W2:Y:S01]  /*6f970*/  LDL.LU R2, [R1+0x18d0] ;  /* 0x0018d00001027983 */ /* 0x001ea20000300800 */
[----:B------:R-:W-:Y:S01]  /*6f980*/  LOP3.LUT P3, RZ, R23, 0x20000, RZ, 0xc0, !PT ;  /* 0x0002000017ff7812 */ /* 0x000fe2000786c0ff */
[----:B--2---:R-:W-:-:S05]  /*6f990*/  @!P0 FMUL R2, R2, 16777216 ;  /* 0x4b80000002028820 */ /* 0x004fca0000400000 */
[----:B------:R0:W-:Y:S04]  /*6f9a0*/  STL [R1+0x1864], R2 ;  /* 0x0018640201007387 */ /* 0x0001e80000100800 */
[----:B0-----:R-:W2:Y:S03]  /*6f9b0*/  LDL R2, [R1+0x558] ;  /* 0x0005580001027983 */ /* 0x001ea60000100800 */
[----:B-----5:R-:W-:Y:S02]  /*6f9c0*/  @!P3 FMUL R9, R9, 16777216 ;  /* 0x4b8000000909b820 */ /* 0x020fe40000400000 */
[----:B------:R-:W-:Y:S02]  /*6f9d0*/  @!P3 FMUL R0, R0, 16777216 ;  /* 0x4b8000000000b820 */ /* 0x000fe40000400000 */
[----:B------:R-:W-:Y:S01]  /*6f9e0*/  @!P3 FMUL R15, R15, 16777216 ;  /* 0x4b8000000f0fb820 */ /* 0x000fe20000400000 */
[----:B------:R0:W-:Y:S01]  /*6f9f0*/  @!P3 STL [R1+0x554], R9 ;  /* 0x000554090100b387 */ /* 0x0001e20000100800 */
[----:B------:R-:W-:-:S02]  /*6fa00*/  @!P3 FMUL R26, R26, 16777216 ;  /* 0x4b8000001a1ab820 */ /* 0x000fc40000400000 */
[----:B------:R-:W-:Y:S02]  /*6fa10*/  @!P3 FMUL R12, R12, 16777216 ;  /* 0x4b8000000c0cb820 */ /* 0x000fe40000400000 */
[----:B------:R-:W-:Y:S01]  /*6fa20*/  @!P3 FMUL R7, R7, 16777216 ;  /* 0x4b8000000707b820 */ /* 0x000fe20000400000 */
[----:B0-----:R-:W5:Y:S01]  /*6fa30*/  LDL R9, [R1+0x550] ;  /* 0x0005500001097983 */ /* 0x001f620000100800 */
[----:B---3--:R-:W-:Y:S02]  /*6fa40*/  @!P3 FMUL R3, R3, 16777216 ;  /* 0x4b8000000303b820 */ /* 0x008fe40000400000 */
[----:B--2---:R-:W-:-:S05]  /*6fa50*/  @!P3 FMUL R2, R2, 16777216 ;  /* 0x4b8000000202b820 */ /* 0x004fca0000400000 */
[----:B------:R0:W-:Y:S04]  /*6fa60*/  @!P3 STL [R1+0x558], R2 ;  /* 0x000558020100b387 */ /* 0x0001e80000100800 */
[----:B------:R-:W-:Y:S04]  /*6fa70*/  @!P3 STL [R1+0x55c], R0 ;  /* 0x00055c000100b387 */ /* 0x000fe80000100800 */
[----:B------:R1:W-:Y:S04]  /*6fa80*/  @!P3 STL [R1+0x564], R15 ;  /* 0x0005640f0100b387 */ /* 0x0003e80000100800 */
[----:B------:R2:W-:Y:S04]  /*6fa90*/  @!P3 STL [R1+0x560], R26 ;  /* 0x0005601a0100b387 */ /* 0x0005e80000100800 */
[----:B0-----:R-:W3:Y:S04]  /*6faa0*/  LDL R2, [R1+0x520] ;  /* 0x0005200001027983 */ /* 0x001ee80000100800 */
[----:B-1----:R-:W3:Y:S04]  /*6fab0*/  LDL R15, [R1+0x514] ;  /* 0x00051400010f7983 */ /* 0x002ee80000100800 */
[----:B------:R0:W-:Y:S04]  /*6fac0*/  @!P3 STL [R1+0x568], R12 ;  /* 0x0005680c0100b387 */ /* 0x0001e80000100800 */
[----:B------:R-:W3:Y:S04]  /*6fad0*/  LDL R0, [R1+0x524] ;  /* 0x0005240001007983 */ /* 0x000ee80000100800 */
[----:B--2---:R-:W2:Y:S04]  /*6fae0*/  LDL R26, [R1+0x528] ;  /* 0x00052800011a7983 */ /* 0x004ea80000100800 */
[----:B------:R1:W-:Y:S04]  /*6faf0*/  @!P3 STL [R1+0x56c], R7 ;  /* 0x00056c070100b387 */ /* 0x0003e80000100800 */
[----:B0-----:R-:W2:Y:S04]  /*6fb00*/  LDL R12, [R1+0x52c] ;  /* 0x00052c00010c7983 */ /* 0x001ea80000100800 */
[----:B-1----:R-:W2:Y:S04]  /*6fb10*/  LDL R7, [R1+0x530] ;  /* 0x0005300001077983 */ /* 0x002ea80000100800 */
[----:B------:R0:W-:Y:S04]  /*6fb20*/  @!P3 STL [R1+0x570], R3 ;  /* 0x000570030100b387 */ /* 0x0001e80000100800 */
[----:B0-----:R-:W2:Y:S01]  /*6fb30*/  LDL.LU R3, [R1+0x18cc] ;  /* 0x0018cc0001037983 */ /* 0x001ea20000300800 */
[----:B------:R-:W-:-:S13]  /*6fb40*/  LOP3.LUT P2, RZ, R23, 0x10000, RZ, 0xc0, !PT ;  /* 0x0001000017ff7812 */ /* 0x000fda000784c0ff */
[----:B----4-:R-:W-:Y:S02]  /*6fb50*/  @!P2 FMUL R5, R5, 16777216 ;  /* 0x4b8000000505a820 */ /* 0x010fe40000400000 */
[----:B------:R-:W-:Y:S02]  /*6fb60*/  @!P2 FMUL R4, R4, 16777216 ;  /* 0x4b8000000404a820 */ /* 0x000fe40000400000 */
[----:B--2---:R-:W-:-:S05]  /*6fb70*/  @!P3 FMUL R3, R3, 16777216 ;  /* 0x4b8000000303b820 */ /* 0x004fca0000400000 */
[----:B------:R0:W-:Y:S04]  /*6fb80*/  STL [R1+0x1854], R3 ;  /* 0x0018540301007387 */ /* 0x0001e80000100800 */
[----:B0-----:R-:W2:Y:S04]  /*6fb90*/  LDL R3, [R1+0x51c] ;  /* 0x00051c0001037983 */ /* 0x001ea80000100800 */
[----:B------:R0:W-:Y:S04]  /*6fba0*/  @!P2 STL [R1+0x534], R5 ;  /* 0x000534050100a387 */ /* 0x0001e80000100800 */
[----:B0-----:R-:W4:Y:S04]  /*6fbb0*/  LDL.LU R5, [R1+0x18c8] ;  /* 0x0018c80001057983 */ /* 0x001f280000300800 */
[----:B------:R0:W-:Y:S04]  /*6fbc0*/  @!P2 STL [R1+0x538], R4 ;  /* 0x000538040100a387 */ /* 0x0001e80000100800 */
[----:B0-----:R-:W2:Y:S01]  /*6fbd0*/  LDL.LU R4, [R1+0x18c4] ;  /* 0x0018c40001047983 */ /* 0x001ea20000300800 */
[----:B------:R-:W-:-:S02]  /*6fbe0*/  @!P2 FMUL R27, R27, 16777216 ;  /* 0x4b8000001b1ba820 */ /* 0x000fc40000400000 */
[----:B------:R-:W-:Y:S02]  /*6fbf0*/  @!P2 FMUL R28, R28, 16777216 ;  /* 0x4b8000001c1ca820 */ /* 0x000fe40000400000 */
[----:B------:R-:W-:Y:S01]  /*6fc00*/  @!P2 FMUL R25, R25, 16777216 ;  /* 0x4b8000001919a820 */ /* 0x000fe20000400000 */
[----:B------:R0:W-:Y:S01]  /*6fc10*/  @!P2 STL [R1+0x53c], R27 ;  /* 0x00053c1b0100a387 */ /* 0x0001e20000100800 */
[----:B------:R-:W-:Y:S02]  /*6fc20*/  @!P2 FMUL R24, R24, 16777216 ;  /* 0x4b8000001818a820 */ /* 0x000fe40000400000 */
[----:B------:R-:W-:Y:S01]  /*6fc30*/  @!P2 FMUL R16, R16, 16777216 ;  /* 0x4b8000001010a820 */ /* 0x000fe20000400000 */
[----:B------:R1:W-:Y:S01]  /*6fc40*/  @!P2 STL [R1+0x540], R28 ;  /* 0x0005401c0100a387 */ /* 0x0003e20000100800 */
[----:B-----5:R-:W-:-:S03]  /*6fc50*/  @!P2 FMUL R9, R9, 16777216 ;  /* 0x4b8000000909a820 */ /* 0x020fc60000400000 */
[----:B0-----:R-:W5:Y:S04]  /*6fc60*/  LDL R27, [R1+0x4f8] ;  /* 0x0004f800011b7983 */ /* 0x001f680000100800 */
[----:B------:R0:W-:Y:S04]  /*6fc70*/  @!P2 STL [R1+0x544], R25 ;  /* 0x000544190100a387 */ /* 0x0001e80000100800 */
[----:B-1----:R-:W3:Y:S04]  /*6fc80*/  LDL R28, [R1+0x4fc] ;  /* 0x0004fc00011c7983 */ /* 0x002ee80000100800 */
[----:B------:R1:W-:Y:S04]  /*6fc90*/  @!P2 STL [R1+0x548], R24 ;  /* 0x000548180100a387 */ /* 0x0003e80000100800 */
[----:B0-----:R-:W4:Y:S04]  /*6fca0*/  LDL R25, [R1+0x500] ;  /* 0x0005000001197983 */ /* 0x001f280000100800 */
[----:B------:R0:W-:Y:S04]  /*6fcb0*/  @!P2 STL [R1+0x54c], R16 ;  /* 0x00054c100100a387 */ /* 0x0001e80000100800 */
[----:B-1----:R-:W4:Y:S04]  /*6fcc0*/  LDL R24, [R1+0x504] ;  /* 0x0005040001187983 */ /* 0x002f280000100800 */
[----:B0-----:R-:W5:Y:S04]  /*6fcd0*/  LDL R16, [R1+0x508] ;  /* 0x0005080001107983 */ /* 0x001f680000100800 */
[----:B------:R0:W-:Y:S04]  /*6fce0*/  @!P2 STL [R1+0x550], R9 ;  /* 0x000550090100a387 */ /* 0x0001e80000100800 */
[----:B0-----:R-:W5:Y:S01]  /*6fcf0*/  LDL R9, [R1+0x50c] ;  /* 0x00050c0001097983 */ /* 0x001f620000100800 */
[----:B--2---:R-:W-:-:S05]  /*6fd00*/  @!P2 FMUL R4, R4, 16777216 ;  /* 0x4b8000000404a820 */ /* 0x004fca0000400000 */
[----:B------:R0:W-:Y:S04]  /*6fd10*/  STL [R1+0x1858], R4 ;  /* 0x0018580401007387 */ /* 0x0001e80000100800 */
[----:B0-----:R-:W2:Y:S01]  /*6fd20*/  LDL R4, [R1+0x518] ;  /* 0x0005180001047983 */ /* 0x001ea20000100800 */
[----:B------:R-:W-:-:S13]  /*6fd30*/  LOP3.LUT P1, RZ, R23, 0x8000, RZ, 0xc0, !PT ;  /* 0x0000800017ff7812 */ /* 0x000fda000782c0ff */
[----:B---3--:R-:W-:Y:S02]  /*6fd40*/  @!P1 FMUL R15, R15, 16777216 ;  /* 0x4b8000000f0f9820 */ /* 0x008fe40000400000 */
[----:B------:R-:W-:Y:S02]  /*6fd50*/  @!P1 FMUL R3, R3, 16777216 ;  /* 0x4b80000003039820 */ /* 0x000fe40000400000 */
[----:B------:R-:W-:Y:S01]  /*6fd60*/  @!P1 FMUL R2, R2, 16777216 ;  /* 0x4b80000002029820 */ /* 0x000fe20000400000 */
[----:B------:R0:W-:Y:S01]  /*6fd70*/  @!P1 STL [R1+0x514], R15 ;  /* 0x0005140f01009387 */ /* 0x0001e20000100800 */
[----:B------:R-:W-:Y:S02]  /*6fd80*/  @!P1 FMUL R0, R0, 16777216 ;  /* 0x4b80000000009820 */ /* 0x000fe40000400000 */
[----:B------:R-:W-:Y:S02]  /*6fd90*/  @!P1 FMUL R7, R7, 16777216 ;  /* 0x4b80000007079820 */ /* 0x000fe40000400000 */
[----:B------:R-:W-:-:S02]  /*6fda0*/  @!P1 FMUL R26, R26, 16777216 ;  /* 0x4b8000001a1a9820 */ /* 0x000fc40000400000 */
[----:B------:R-:W-:Y:S01]  /*6fdb0*/  @!P1 FMUL R12, R12, 16777216 ;  /* 0x4b8000000c0c9820 */ /* 0x000fe20000400000 */
[----:B0-----:R-:W3:Y:S01]  /*6fdc0*/  LDL R15, [R1+0x510] ;  /* 0x00051000010f7983 */ /* 0x001ee20000100800 */
[----:B----4-:R-:W-:Y:S02]  /*6fdd0*/  @!P1 FMUL R5, R5, 16777216 ;  /* 0x4b80000005059820 */ /* 0x010fe40000400000 */
[----:B--2---:R-:W-:-:S05]  /*6fde0*/  @!P1 FMUL R4, R4, 16777216 ;  /* 0x4b80000004049820 */ /* 0x004fca0000400000 */
[----:B------:R-:W-:Y:S04]  /*6fdf0*/  @!P1 STL [R1+0x518], R4 ;  /* 0x0005180401009387 */ /* 0x000fe80000100800 */
[----:B------:R-:W-:Y:S04]  /*6fe00*/  @!P1 STL [R1+0x51c], R3 ;  /* 0x00051c0301009387 */ /* 0x000fe80000100800 */
[----:B------:R-:W-:Y:S04]  /*6fe10*/  @!P1 STL [R1+0x520], R2 ;  /* 0x0005200201009387 */ /* 0x000fe80000100800 */
[----:B------:R-:W-:Y:S04]  /*6fe20*/  @!P1 STL [R1+0x524], R0 ;  /* 0x0005240001009387 */ /* 0x000fe80000100800 */
[----:B------:R0:W-:Y:S04]  /*6fe30*/  @!P1 STL [R1+0x530], R7 ;  /* 0x0005300701009387 */ /* 0x0001e80000100800 */
[----:B------:R1:W-:Y:S04]  /*6fe40*/  @!P1 STL [R1+0x528], R26 ;  /* 0x0005281a01009387 */ /* 0x0003e80000100800 */
[----:B0-----:R-:W2:Y:S04]  /*6fe50*/  LDL R7, [R1+0x2ac] ;  /* 0x0002ac0001077983 */ /* 0x001ea80000100800 */
[----:B------:R0:W-:Y:S04]  /*6fe60*/  @!P1 STL [R1+0x52c], R12 ;  /* 0x00052c0c01009387 */ /* 0x0001e80000100800 */
[----:B------:R-:W4:Y:S04]  /*6fe70*/  LDL R4, [R1+0x32c] ;  /* 0x00032c0001047983 */ /* 0x000f280000100800 */
[----:B------:R-:W4:Y:S04]  /*6fe80*/  LDL R3, [R1+0x3c0] ;  /* 0x0003c00001037983 */ /* 0x000f280000100800 */
[----:B------:R-:W4:Y:S04]  /*6fe90*/  LDL R2, [R1+0x3c4] ;  /* 0x0003c40001027983 */ /* 0x000f280000100800 */
[----:B------:R-:W4:Y:S04]  /*6fea0*/  LDL R0, [R1+0x3c8] ;  /* 0x0003c80001007983 */ /* 0x000f280000100800 */
[----:B-1----:R-:W4:Y:S04]  /*6feb0*/  LDL R26, [R1+0x3cc] ;  /* 0x0003cc00011a7983 */ /* 0x002f280000100800 */
[----:B0-----:R-:W4:Y:S04]  /*6fec0*/  LDL R12, [R1+0x4f0] ;  /* 0x0004f000010c7983 */ /* 0x001f280000100800 */
[----:B------:R0:W-:Y:S04]  /*6fed0*/  STL [R1+0x185c], R5 ;  /* 0x00185c0501007387 */ /* 0x0001e80000100800 */
[----:B0-----:R-:W4:Y:S01]  /*6fee0*/  LDL R5, [R1+0x4f4] ;  /* 0x0004f40001057983 */ /* 0x001f220000100800 */
[----:B------:R-:W-:-:S02]  /*6fef0*/  LOP3.LUT P0, RZ, R23, 0x4000, RZ, 0xc0, !PT ;  /* 0x0000400017ff7812 */ /* 0x000fc4000780c0ff */
[----:B------:R-:W-:-:S11]  /*6ff00*/  LOP3.LUT P3, RZ, R23, 0x2000, RZ, 0xc0, !PT ;  /* 0x0000200017ff7812 */ /* 0x000fd6000786c0ff */
[----:B-----5:R-:W-:Y:S02]  /*6ff10*/  @!P0 FMUL R27, R27, 16777216 ;  /* 0x4b8000001b1b8820 */ /* 0x020fe40000400000 */
[----:B------:R-:W-:Y:S02]  /*6ff20*/  @!P0 FMUL R28, R28, 16777216 ;  /* 0x4b8000001c1c8820 */ /* 0x000fe40000400000 */
[----:B------:R-:W-:Y:S02]  /*6ff30*/  @!P0 FMUL R25, R25, 16777216 ;  /* 0x4b80000019198820 */ /* 0x000fe40000400000 */
[----:B------:R-:W-:Y:S02]  /*6ff40*/  @!P0 FMUL R16, R16, 16777216 ;  /* 0x4b80000010108820 */ /* 0x000fe40000400000 */
[----:B------:R-:W-:Y:S02]  /*6ff50*/  @!P0 FMUL R24, R24, 16777216 ;  /* 0x4b80000018188820 */ /* 0x000fe40000400000 */
[----:B------:R-:W-:-:S02]  /*6ff60*/  @!P0 FMUL R9, R9, 16777216 ;  /* 0x4b80000009098820 */ /* 0x000fc40000400000 */
[----:B---3--:R-:W-:Y:S02]  /*6ff70*/  @!P0 FMUL R15, R15, 16777216 ;  /* 0x4b8000000f0f8820 */ /* 0x008fe40000400000 */
[----:B------:R-:W-:Y:S02]  /*6ff80*/  @!P0 FMUL R6, R6, 16777216 ;  /* 0x4b80000006068820 */ /* 0x000fe40000400000 */
[----:B--2---:R-:W-:Y:S02]  /*6ff90*/  @!P3 FMUL R7, R7, 16777216 ;  /* 0x4b8000000707b820 */ /* 0x004fe40000400000 */
[----:B----4-:R-:W-:-:S05]  /*6ffa0*/  @!P0 FMUL R5, R5, 16777216 ;  /* 0x4b80000005058820 */ /* 0x010fca0000400000 */
[----:B------:R0:W-:Y:S04]  /*6ffb0*/  @!P0 STL [R1+0x4f4], R5 ;  /* 0x0004f40501008387 */ /* 0x0001e80000100800 */
[----:B------:R1:W-:Y:S04]  /*6ffc0*/  @!P0 STL [R1+0x4f8], R27 ;  /* 0x0004f81b01008387 */ /* 0x0003e80000100800 */
[----:B------:R-:W-:Y:S04]  /*6ffd0*/  @!P0 STL [R1+0x4fc], R28 ;  /* 0x0004fc1c01008387 */ /* 0x000fe80000100800 */
[----:B0-----:R-:W2:Y:S04]  /*6ffe0*/  LDL R5, [R1+0x284] ;  /* 0x0002840001057983 */ /* 0x001ea80000100800 */
[----:B------:R-:W-:Y:S04]  /*6fff0*/  @!P0 STL [R1+0x500], R25 ;  /* 0x0005001901008387 */ /* 0x000fe80000100800 */
[----:B------:R0:W-:Y:S04]  /*70000*/  @!P0 STL [R1+0x508], R16 ;  /* 0x0005081001008387 */ /* 0x0001e80000100800 */
[----:B------:R3:W-:Y:S04]  /*70010*/  @!P0 STL [R1+0x504], R24 ;  /* 0x0005041801008387 */ /* 0x0007e80000100800 */
[----:B-1----:R-:W4:Y:S04]  /*70020*/  LDL R27, [R1+0x28c] ;  /* 0x00028c00011b7983 */ /* 0x002f280000100800 */
[----:B0-----:R-:W5:Y:S04]  /*70030*/  LDL R16, [R1+0x288] ;  /* 0x0002880001107983 */ /* 0x001f680000100800 */
[----:B------:R-:W5:Y:S04]  /*70040*/  LDL R28, [R1+0x290] ;  /* 0x00029000011c7983 */ /* 0x000f680000100800 */
[----:B------:R0:W-:Y:S04]  /*70050*/  @!P0 STL [R1+0x50c], R9 ;  /* 0x00050c0901008387 */ /* 0x0001e80000100800 */
[----:B------:R-:W5:Y:S04]  /*70060*/  LDL R25, [R1+0x298] ;  /* 0x0002980001197983 */ /* 0x000f680000100800 */
[----:B---3--:R-:W3:Y:S04]  /*70070*/  LDL R24, [R1+0x29c] ;  /* 0x00029c0001187983 */ /* 0x008ee80000100800 */
[----:B0-----:R-:W3:Y:S04]  /*70080*/  LDL R9, [R1+0x294] ;  /* 0x0002940001097983 */ /* 0x001ee80000100800 */
[----:B------:R0:W-:Y:S04]  /*70090*/  @!P0 STL [R1+0x510], R15 ;  /* 0x0005100f01008387 */ /* 0x0001e80000100800 */
[----:B0-----:R-:W3:Y:S04]  /*700a0*/  LDL R15, [R1+0x2a8] ;  /* 0x0002a800010f7983 */ /* 0x001ee80000100800 */
[----:B------:R0:W-:Y:S04]  /*700b0*/  STL [R1+0x1860], R6 ;  /* 0x0018600601007387 */ /* 0x0001e80000100800 */
[----:B0-----:R-:W3:Y:S04]  /*700c0*/  LDL R6, [R1+0x328] ;  /* 0x0003280001067983 */ /* 0x001ee80000100800 */
[----:B------:R0:W-:Y:S04]  /*700d0*/  @!P3 STL [R1+0x2ac], R7 ;  /* 0x0002ac070100b387 */ /* 0x0001e80000100800 */
[----:B0-----:R-:W3:Y:S01]  /*700e0*/  LDL.LU R7, [R1+0x18c0] ;  /* 0x0018c00001077983 */ /* 0x001ee20000300800 */
[----:B------:R-:W-:Y:S01]  /*700f0*/  LOP3.LUT P2, RZ, R23, 0x1000, RZ, 0xc0, !PT ;  /* 0x0000100017ff7812 */ /* 0x000fe2000784c0ff */
[----:B------:R-:W-:-:S02]  /*70100*/  @!P3 FMUL R4, R4, 16777216 ;  /* 0x4b8000000404b820 */ /* 0x000fc40000400000 */
[----:B------:R-:W-:Y:S02]  /*70110*/  @!P3 FMUL R3, R3, 16777216 ;  /* 0x4b8000000303b820 */ /* 0x000fe40000400000 */
[----:B------:R-:W-:Y:S02]  /*70120*/  @!P3 FMUL R2, R2, 16777216 ;  /* 0x4b8000000202b820 */ /* 0x000fe40000400000 */
[----:B------:R-:W-:Y:S02]  /*70130*/  @!P3 FMUL R12, R12, 16777216 ;  /* 0x4b8000000c0cb820 */ /* 0x000fe40000400000 */
[----:B------:R-:W-:Y:S02]  /*70140*/  @!P3 FMUL R0, R0, 16777216 ;  /* 0x4b8000000000b820 */ /* 0x000fe40000400000 */
[----:B------:R-:W-:Y:S02]  /*70150*/  @!P3 FMUL R26, R26, 16777216 ;  /* 0x4b8000001a1ab820 */ /* 0x000fe40000400000 */
[----:B--2---:R-:W-:-:S02]  /*70160*/  @!P2 FMUL R5, R5, 16777216 ;  /* 0x4b8000000505a820 */ /* 0x004fc40000400000 */
[----:B----4-:R-:W-:Y:S02]  /*70170*/  @!P2 FMUL R27, R27, 16777216 ;  /* 0x4b8000001b1ba820 */ /* 0x010fe40000400000 */
[----:B-----5:R-:W-:Y:S02]  /*70180*/  @!P2 FMUL R16, R16, 16777216 ;  /* 0x4b8000001010a820 */ /* 0x020fe40000400000 */
[----:B---3--:R-:W-:Y:S02]  /*70190*/  @!P2 FMUL R9, R9, 16777216 ;  /* 0x4b8000000909a820 */ /* 0x008fe40000400000 */
[----:B------:R-:W-:-:S05]  /*701a0*/  @!P3 FMUL R6, R6, 16777216 ;  /* 0x4b8000000606b820 */ /* 0x000fca0000400000 */
[----:B------:R-:W-:Y:S04]  /*701b0*/  @!P3 STL [R1+0x328], R6 ;  /* 0x000328060100b387 */ /* 0x000fe80000100800 */
[----:B------:R-:W-:Y:S04]  /*701c0*/  @!P3 STL [R1+0x32c], R4 ;  /* 0x00032c040100b387 */ /* 0x000fe80000100800 */
[----:B------:R-:W-:Y:S04]  /*701d0*/  @!P3 STL [R1+0x3c0], R3 ;  /* 0x0003c0030100b387 */ /* 0x000fe80000100800 */
[----:B------:R-:W-:Y:S01]  /*701e0*/  @!P3 STL [R1+0x3c4], R2 ;  /* 0x0003c4020100b387 */ /* 0x000fe20000100800 */
[----:B------:R-:W-:-:S03]  /*701f0*/  @!P3 FMUL R7, R7, 16777216 ;  /* 0x4b8000000707b820 */ /* 0x000fc60000400000 */
[----:B------:R0:W-:Y:S04]  /*70200*/  @!P3 STL [R1+0x4f0], R12 ;  /* 0x0004f00c0100b387 */ /* 0x0001e80000100800 */
[----:B------:R1:W-:Y:S04]  /*70210*/  @!P3 STL [R1+0x3c8], R0 ;  /* 0x0003c8000100b387 */ /* 0x0003e80000100800 */
[----:B0-----:R-:W2:Y:S04]  /*70220*/  LDL R12, [R1+0x264] ;  /* 0x00026400010c7983 */ /* 0x001ea80000100800 */
[----:B------:R0:W-:Y:S04]  /*70230*/  @!P3 STL [R1+0x3cc], R26 ;  /* 0x0003cc1a0100b387 */ /* 0x0001e80000100800 */
[----:B------:R-:W3:Y:S04]  /*70240*/  LDL R4, [R1+0x268] ;  /* 0x0002680001047983 */ /* 0x000ee80000100800 */
[----:B------:R-:W4:Y:S04]  /*70250*/  LDL R3, [R1+0x26c] ;  /* 0x00026c0001037983 */ /* 0x000f280000100800 */
[----:B------:R-:W5:Y:S04]  /*70260*/  LDL R2, [R1+0x270] ;  /* 0x0002700001027983 */ /* 0x000f680000100800 */
[----:B-1----:R-:W5:Y:S04]  /*70270*/  LDL R0, [R1+0x274] ;  /* 0x0002740001007983 */ /* 0x002f680000100800 */
[----:B0-----:R-:W5:Y:S04]  /*70280*/  LDL R26, [R1+0x278] ;  /* 0x00027800011a7983 */ /* 0x001f680000100800 */
[----:B------:R-:W-:Y:S04]  /*70290*/  STL [R1+0x1880], R7 ;  /* 0x0018800701007387 */ /* 0x000fe80000100800 */
[----:B------:R0:W-:Y:S04]  /*702a0*/  @!P2 STL [R1+0x288], R16 ;  /* 0x000288100100a387 */ /* 0x0001e80000100800 */
[----:B0-----:R-:W5:Y:S04]  /*702b0*/  LDL R16, [R1+0x27c] ;  /* 0x00027c0001107983 */ /* 0x001f680000100800 */
[----:B------:R-:W-:Y:S04]  /*702c0*/  @!P2 STL [R1+0x284], R5 ;  /* 0x000284050100a387 */ /* 0x000fe80000100800 */
[----:B------:R0:W-:Y:S04]  /*702d0*/  @!P2 STL [R1+0x294], R9 ;  /* 0x000294090100a387 */ /* 0x0001e80000100800 */
[----:B------:R1:W-:Y:S04]  /*702e0*/  @!P2 STL [R1+0x28c], R27 ;  /* 0x00028c1b0100a387 */ /* 0x0003e80000100800 */
[----:B0-----:R-:W5:Y:S01]  /*702f0*/  LDL R9, [R1+0x280] ;  /* 0x0002800001097983 */ /* 0x001f620000100800 */
[----:B------:R-:W-:Y:S01]  /*70300*/  LOP3.LUT P1, RZ, R23, 0x800, RZ, 0xc0, !PT ;  /* 0x0000080017ff7812 */ /* 0x000fe2000782c0ff */
[----:B------:R-:W-:-:S02]  /*70310*/  @!P2 FMUL R28, R28, 16777216 ;  /* 0x4b8000001c1ca820 */ /* 0x000fc40000400000 */
[----:B------:R-:W-:Y:S02]  /*70320*/  @!P2 FMUL R25, R25, 16777216 ;  /* 0x4b8000001919a820 */ /* 0x000fe40000400000 */
[----:B------:R-:W-:Y:S01]  /*70330*/  @!P2 FMUL R24, R24, 16777216 ;  /* 0x4b8000001818a820 */ /* 0x000fe20000400000 */
[----:B------:R0:W-:Y:S01]  /*70340*/  @!P2 STL [R1+0x290], R28 ;  /* 0x0002901c0100a387 */ /* 0x0001e20000100800 */
[----:B------:R-:W-:-:S03]  /*70350*/  @!P2 FMUL R15, R15, 16777216 ;  /* 0x4b8000000f0fa820 */ /* 0x000fc60000400000 */
[----:B------:R-:W5:Y:S01]  /*70360*/  LDL R7, [R1+0x248] ;  /* 0x0002480001077983 */ /* 0x000f620000100800 */
[----:B------:R-:W-:-:S03]  /*70370*/  @!P2 FMUL R8, R8, 16777216 ;  /* 0x4b8000000808a820 */ /* 0x000fc60000400000 */
[----:B------:R0:W-:Y:S04]  /*70380*/  @!P2 STL [R1+0x298], R25 ;  /* 0x000298190100a387 */ /* 0x0001e80000100800 */
[----:B------:R-:W5:Y:S04]  /*70390*/  LDL R6, [R1+0x24c] ;  /* 0x00024c0001067983 */ /* 0x000f680000100800 */
[----:B------:R0:W-:Y:S04]  /*703a0*/  @!P2 STL [R1+0x29c], R24 ;  /* 0x00029c180100a387 */ /* 0x0001e80000100800 */
[----:B-1----:R-:W5:Y:S04]  /*703b0*/  LDL R27, [R1+0x250] ;  /* 0x00025000011b7983 */ /* 0x002f680000100800 */
[----:B------:R1:W-:Y:S04]  /*703c0*/  @!P2 STL [R1+0x2a8], R15 ;  /* 0x0002a80f0100a387 */ /* 0x0003e80000100800 */
[----:B0-----:R-:W5:Y:S04]  /*703d0*/  LDL R28, [R1+0x254] ;  /* 0x00025400011c7983 */ /* 0x001f680000100800 */
[----:B------:R-:W5:Y:S04]  /*703e0*/  LDL R25, [R1+0x258] ;  /* 0x0002580001197983 */ /* 0x000f680000100800 */
[----:B------:R-:W5:Y:S04]  /*703f0*/  LDL R24, [R1+0x25c] ;  /* 0x00025c0001187983 */ /* 0x000f680000100800 */
[----:B-1----:R-:W5:Y:S04]  /*70400*/  LDL R15, [R1+0x260] ;  /* 0x00026000010f7983 */ /* 0x002f680000100800 */
[----:B------:R0:W-:Y:S04]  /*70410*/  STL [R1+0x1884], R8 ;  /* 0x0018840801007387 */ /* 0x0001e80000100800 */
[----:B0-----:R-:W5:Y:S01]  /*70420*/  LDL R8, [R1+0x244] ;  /* 0x0002440001087983 */ /* 0x001f620000100800 */
[----:B--2---:R-:W-:-:S05]  /*70430*/  @!P1 FMUL R12, R12, 16777216 ;  /* 0x4b8000000c0c9820 */ /* 0x004fca0000400000 */
[----:B------:R0:W-:Y:S01]  /*70440*/  @!P1 STL [R1+0x264], R12 ;  /* 0x0002640c01009387 */ /* 0x0001e20000100800 */
[----:B---3--:R-:W-:Y:S02]  /*70450*/  @!P1 FMUL R4, R4, 16777216 ;  /* 0x4b80000004049820 */ /* 0x008fe40000400000 */
[----:B----4-:R-:W-:Y:S01]  /*70460*/  @!P1 FMUL R3, R3, 16777216 ;  /* 0x4b80000003039820 */ /* 0x010fe20000400000 */
[----:B0-----:R-:W2:Y:S01]  /*70470*/  LDL R12, [R1+0x214] ;  /* 0x00021400010c7983 */ /* 0x001ea20000100800 */
[----:B-----5:R-:W-:-:S03]  /*70480*/  @!P1 FMUL R2, R2, 16777216 ;  /* 0x4b80000002029820 */ /* 0x020fc60000400000 */
[----:B------:R0:W-:Y:S01]  /*70490*/  @!P1 STL [R1+0x268], R4 ;  /* 0x0002680401009387 */ /* 0x0001e20000100800 */
[----:B------:R-:W-:-:S03]  /*704a0*/  @!P1 FMUL R0, R0, 16777216 ;  /* 0x4b80000000009820 */ /* 0x000fc60000400000 */
[----:B------:R1:W-:Y:S01]  /*704b0*/  @!P1 STL [R1+0x26c], R3 ;  /* 0x00026c0301009387 */ /* 0x0003e20000100800 */
[----:B------:R-:W-:-:S03]  /*704c0*/  @!P1 FMUL R26, R26, 16777216 ;  /* 0x4b8000001a1a9820 */ /* 0x000fc60000400000 */
[----:B------:R3:W-:Y:S04]  /*704d0*/  @!P1 STL [R1+0x270], R2 ;  /* 0x0002700201009387 */ /* 0x0007e80000100800 */
[----:B------:R-:W4:Y:S04]  /*704e0*/  LDL R5, [R1+0x218] ;  /* 0x0002180001057983 */ /* 0x000f280000100800 */
[----:B------:R5:W-:Y:S04]  /*704f0*/  @!P1 STL [R1+0x274], R0 ;  /* 0x0002740001009387 */ /* 0x000be80000100800 */
[----:B0-----:R-:W4:Y:S01]  /*70500*/  LDL R4, [R1+0x21c] ;  /* 0x00021c0001047983 */ /* 0x001f220000100800 */
[----:B------:R-:W-:-:S03]  /*70510*/  @!P1 FMUL R16, R16, 16777216 ;  /* 0x4b80000010109820 */ /* 0x000fc60000400000 */
[----:B------:R0:W-:Y:S04]  /*70520*/  @!P1 STL [R1+0x278], R26 ;  /* 0x0002781a01009387 */ /* 0x0001e80000100800 */
[----:B-1----:R-:W4:Y:S04]  /*70530*/  LDL R3, [R1+0x220] ;  /* 0x0002200001037983 */ /* 0x002f280000100800 */
[----:B---3--:R-:W3:Y:S04]  /*70540*/  LDL R2, [R1+0x224] ;  /* 0x0002240001027983 */ /* 0x008ee80000100800 */
[----:B-----5:R-:W5:Y:S04]  /*70550*/  LDL R0, [R1+0x228] ;  /* 0x0002280001007983 */ /* 0x020f680000100800 */
[----:B0-----:R-:W3:Y:S01]  /*70560*/  LDL R26, [R1+0x22c] ;  /* 0x00022c00011a7983 */ /* 0x001ee20000100800 */
[----:B------:R-:W-:-:S03]  /*70570*/  @!P1 FMUL R9, R9, 16777216 ;  /* 0x4b80000009099820 */ /* 0x000fc60000400000 */
[----:B------:R0:W-:Y:S04]  /*70580*/  @!P1 STL [R1+0x27c], R16 ;  /* 0x00027c1001009387 */ /* 0x0001e80000100800 */
[----:B0-----:R-:W3:Y:S04]  /*70590*/  LDL R16, [R1+0x240] ;  /* 0x0002400001107983 */ /* 0x001ee80000100800 */
[----:B------:R0:W-:Y:S04]  /*705a0*/  @!P1 STL [R1+0x280], R9 ;  /* 0x0002800901009387 */ /* 0x0001e80000100800 */
[----:B0-----:R-:W3:Y:S01]  /*705b0*/  LDL.LU R9, [R1+0x18bc] ;  /* 0x0018bc0001097983 */ /* 0x001ee20000300800 */
[----:B------:R-:W-:-:S02]  /*705c0*/  LOP3.LUT P0, RZ, R23, 0x400, RZ, 0xc0, !PT ;  /* 0x0000040017ff7812 */ /* 0x000fc4000780c0ff */
[----:B------:R-:W-:-:S11]  /*705d0*/  LOP3.LUT P3, RZ, R23, 0x200, RZ, 0xc0, !PT ;  /* 0x0000020017ff7812 */ /* 0x000fd6000786c0ff */
[----:B------:R-:W-:Y:S02]  /*705e0*/  @!P0 FMUL R7, R7, 16777216 ;  /* 0x4b80000007078820 */ /* 0x000fe40000400000 */
[----:B------:R-:W-:Y:S02]  /*705f0*/  @!P0 FMUL R6, R6, 16777216 ;  /* 0x4b80000006068820 */ /* 0x000fe40000400000 */
[----:B------:R-:W-:Y:S02]  /*70600*/  @!P0 FMUL R27, R27, 16777216 ;  /* 0x4b8000001b1b8820 */ /* 0x000fe40000400000 */
[----:B------:R-:W-:Y:S02]  /*70610*/  @!P0 FMUL R28, R28, 16777216 ;  /* 0x4b8000001c1c8820 */ /* 0x000fe40000400000 */
[----:B------:R-:W-:Y:S02]  /*70620*/  @!P0 FMUL R15, R15, 16777216 ;  /* 0x4b8000000f0f8820 */ /* 0x000fe40000400000 */
[----:B------:R-:W-:-:S02]  /*70630*/  @!P0 FMUL R25, R25, 16777216 ;  /* 0x4b80000019198820 */ /* 0x000fc40000400000 */
[----:B------:R-:W-:Y:S02]  /*70640*/  @!P0 FMUL R24, R24, 16777216 ;  /* 0x4b80000018188820 */ /* 0x000fe40000400000 */
[----:B------:R-:W-:Y:S02]  /*70650*/  @!P0 FMUL R8, R8, 16777216 ;  /* 0x4b80000008088820 */ /* 0x000fe40000400000 */
[----:B------:R-:W-:Y:S02]  /*70660*/  @!P0 FMUL R10, R10, 16777216 ;  /* 0x4b8000000a0a8820 */ /* 0x000fe40000400000 */
[----:B--2---:R-:W-:Y:S02]  /*70670*/  @!P3 FMUL R12, R12, 16777216 ;  /* 0x4b8000000c0cb820 */ /* 0x004fe40000400000 */
[----:B---3--:R-:W-:-:S05]  /*70680*/  @!P1 FMUL R9, R9, 16777216 ;  /* 0x4b80000009099820 */ /* 0x008fca0000400000 */
[----:B------:R-:W-:Y:S04]  /*70690*/  STL [R1+0x1888], R9 ;  /* 0x0018880901007387 */ /* 0x000fe80000100800 */
[----:B------:R-:W-:Y:S04]  /*706a0*/  @!P0 STL [R1+0x244], R8 ;  /* 0x0002440801008387 */ /* 0x000fe80000100800 */
[----:B------:R-:W-:Y:S04]  /*706b0*/  @!P0 STL [R1+0x248], R7 ;  /* 0x0002480701008387 */ /* 0x000fe80000100800 */
[----:B------:R-:W-:Y:S04]  /*706c0*/  @!P0 STL [R1+0x24c], R6 ;  /* 0x00024c0601008387 */ /* 0x000fe80000100800 */
[----:B------:R-:W-:Y:S04]  /*706d0*/  @!P0 STL [R1+0x250], R27 ;  /* 0x0002501b01008387 */ /* 0x000fe80000100800 */
[----:B------:R-:W-:Y:S04]  /*706e0*/  @!P0 STL [R1+0x254], R28 ;  /* 0x0002541c01008387 */ /* 0x000fe80000100800 */
[----:B------:R0:W-:Y:S04]  /*706f0*/  @!P0 STL [R1+0x260], R15 ;  /* 0x0002600f01008387 */ /* 0x0001e80000100800 */
[----:B------:R-:W-:Y:S04]  /*70700*/  @!P0 STL [R1+0x258], R25 ;  /* 0x0002581901008387 */ /* 0x000fe80000100800 */
[----:B0-----:R-:W2:Y:S04]  /*70710*/  LDL R15, [R1+0x1f4] ;  /* 0x0001f400010f7983 */ /* 0x001ea80000100800 */
[----:B------:R-:W-:Y:S04]  /*70720*/  @!P0 STL [R1+0x25c], R24 ;  /* 0x00025c1801008387 */ /* 0x000fe80000100800 */
[----:B------:R-:W-:Y:S04]  /*70730*/  STL [R1+0x188c], R10 ;  /* 0x00188c0a01007387 */ /* 0x000fe80000100800 */
[----:B------:R0:W-:Y:S01]  /*70740*/  @!P3 STL [R1+0x214], R12 ;  /* 0x0002140c0100b387 */ /* 0x0001e20000100800 */
[----:B----4-:R-:W-:-:S02]  /*70750*/  @!P3 FMUL R5, R5, 16777216 ;  /* 0x4b8000000505b820 */ /* 0x010fc40000400000 */
[----:B------:R-:W-:Y:S01]  /*70760*/  @!P3 FMUL R4, R4, 16777216 ;  /* 0x4b8000000404b820 */ /* 0x000fe20000400000 */
[----:B------:R-:W3:Y:S01]  /*70770*/  LDL R27, [R1+0x200] ;  /* 0x00020000011b7983 */ /* 0x000ee20000100800 */
[----:B------:R-:W-:Y:S01]  /*70780*/  @!P3 FMUL R3, R3, 16777216 ;  /* 0x4b8000000303b820 */ /* 0x000fe20000400000 */
[----:B------:R-:W-:Y:S01]  /*70790*/  LOP3.LUT P2, RZ, R23, 0x100, RZ, 0xc0, !PT ;  /* 0x0000010017ff7812 */ /* 0x000fe2000784c0ff */
[----:B------:R-:W-:Y:S01]  /*707a0*/  @!P3 FMUL R2, R2, 16777216 ;  /* 0x4b8000000202b820 */ /* 0x000fe20000400000 */
[----:B------:R-:W4:Y:S04]  /*707b0*/  LDL R28, [R1+0x204] ;  /* 0x00020400011c7983 */ /* 0x000f280000100800 */
[----:B0-----:R-:W3:Y:S01]  /*707c0*/  LDL R12, [R1+0x1f8] ;  /* 0x0001f800010c7983 */ /* 0x001ee20000100800 */
[----:B-----5:R-:W-:-:S03]  /*707d0*/  @!P3 FMUL R0, R0, 16777216 ;  /* 0x4b8000000000b820 */ /* 0x020fc60000400000 */
[----:B------:R-:W5:Y:S04]  /*707e0*/  LDL R25, [R1+0x208] ;  /* 0x0002080001197983 */ /* 0x000f680000100800 */
[----:B------:R-:W4:Y:S01]  /*707f0*/  LDL R24, [R1+0x20c] ;  /* 0x00020c0001187983 */ /* 0x000f220000100800 */
[----:B------:R-:W-:-:S03]  /*70800*/  @!P3 FMUL R26, R26, 16777216 ;  /* 0x4b8000001a1ab820 */ /* 0x000fc60000400000 */
[----:B------:R0:W-:Y:S04]  /*70810*/  @!P3 STL [R1+0x218], R5 ;  /* 0x000218050100b387 */ /* 0x0001e80000100800 */
[----:B------:R-:W4:Y:S01]  /*70820*/  LDL R10, [R1+0x210] ;  /* 0x00021000010a7983 */ /* 0x000f220000100800 */
[----:B------:R-:W-:-:S03]  /*70830*/  @!P3 FMUL R16, R16, 16777216 ;  /* 0x4b8000001010b820 */ /* 0x000fc60000400000 */
[----:B------:R1:W-:Y:S04]  /*70840*/  @!P3 STL [R1+0x21c], R4 ;  /* 0x00021c040100b387 */ /* 0x0003e80000100800 */
[----:B------:R0:W-:Y:S01]  /*70850*/  @!P3 STL [R1+0x220], R3 ;  /* 0x000220030100b387 */ /* 0x0001e20000100800 */
[----:B------:R-:W-:-:S03]  /*70860*/  @!P3 FMUL R11, R11, 16777216 ;  /* 0x4b8000000b0bb820 */ /* 0x000fc60000400000 */
[----:B------:R0:W-:Y:S04]  /*70870*/  @!P3 STL [R1+0x224], R2 ;  /* 0x000224020100b387 */ /* 0x0001e80000100800 */
[----:B------:R-:W5:Y:S04]  /*70880*/  LDL R9, [R1+0x1c4] ;  /* 0x0001c40001097983 */ /* 0x000f680000100800 */
[----:B------:R0:W-:Y:S04]  /*70890*/  @!P3 STL [R1+0x228], R0 ;  /* 0x000228000100b387 */ /* 0x0001e80000100800 */
[----:B------:R-:W5:Y:S04]  /*708a0*/  LDL R8, [R1+0x1c8] ;  /* 0x0001c80001087983 */ /* 0x000f680000100800 */
[----:B------:R0:W-:Y:S04]  /*708b0*/  @!P3 STL [R1+0x22c], R26 ;  /* 0x00022c1a0100b387 */ /* 0x0001e80000100800 */
[----:B------:R-:W5:Y:S04]  /*708c0*/  LDL R7, [R1+0x1cc] ;  /* 0x0001cc0001077983 */ /* 0x000f680000100800 */
[----:B------:R-:W-:Y:S04]  /*708d0*/  @!P3 STL [R1+0x240], R16 ;  /* 0x000240100100b387 */ /* 0x000fe80000100800 */
[----:B------:R-:W5:Y:S04]  /*708e0*/  LDL R6, [R1+0x1d0] ;  /* 0x0001d00001067983 */ /* 0x000f680000100800 */
[----:B0-----:R-:W5:Y:S04]  /*708f0*/  LDL R5, [R1+0x1d4] ;  /* 0x0001d40001057983 */ /* 0x001f680000100800 */
[----:B-1----:R-:W5:Y:S04]  /*70900*/  LDL R4, [R1+0x1d8] ;  /* 0x0001d80001047983 */ /* 0x002f680000100800 */
[----:B------:R-:W5:Y:S04]  /*70910*/  LDL R3, [R1+0x1dc] ;  /* 0x0001dc0001037983 */ /* 0x000f680000100800 */
[----:B------:R-:W5:Y:S04]  /*70920*/  LDL R2, [R1+0x1f0] ;  /* 0x0001f00001027983 */ /* 0x000f680000100800 */
[----:B------:R0:W-:Y:S04]  /*70930*/  STL [R1+0x1844], R11 ;  /* 0x0018440b01007387 */ /* 0x0001e80000100800 */
[----:B------:R-:W5:Y:S04]  /*70940*/  LDL R0, [R1+0x194] ;  /* 0x0001940001007983 */ /* 0x000f680000100800 */
[----:B------:R-:W5:Y:S04]  /*70950*/  LDL R26, [R1+0x198] ;  /* 0x00019800011a7983 */ /* 0x000f680000100800 */
[----:B0-----:R-:W5:Y:S04]  /*70960*/  LDL R11, [R1+0x1fc] ;  /* 0x0001fc00010b7983 */ /* 0x001f680000100800 */
[----:B------:R-:W5:Y:S01]  /*70970*/  LDL R16, [R1+0x19c] ;  /* 0x00019c0001107983 */ /* 0x000f620000100800 */
[----:B--2---:R-:W-:-:S05]  /*70980*/  @!P2 FMUL R15, R15, 16777216 ;  /* 0x4b8000000f0fa820 */ /* 0x004fca0000400000 */
[----:B------:R0:W-:Y:S04]  /*70990*/  @!P2 STL [R1+0x1f4], R15 ;  /* 0x0001f40f0100a387 */ /* 0x0001e80000100800 */
[----:B0-----:R-:W2:Y:S01]  /*709a0*/  LDL R15, [R1+0x1a8] ;  /* 0x0001a800010f7983 */ /* 0x001ea20000100800 */
[----:B---3--:R-:W-:-:S05]  /*709b0*/  @!P2 FMUL R12, R12, 16777216 ;  /* 0x4b8000000c0ca820 */ /* 0x008fca0000400000 */
[----:B------:R0:W-:Y:S04]  /*709c0*/  @!P2 STL [R1+0x1f8], R12 ;  /* 0x0001f80c0100a387 */ /* 0x0001e80000100800 */
[----:B0-----:R-:W3:Y:S01]  /*709d0*/  LDL.LU R12, [R1+0x18b8] ;  /* 0x0018b800010c7983 */ /* 0x001ee20000300800 */
[----:B------:R-:W-:Y:S01]  /*709e0*/  LOP3.LUT P1, RZ, R23, 0x80, RZ, 0xc0, !PT ;  /* 0x0000008017ff7812 */ /* 0x000fe2000782c0ff */
[----:B------:R-:W-:Y:S02]  /*709f0*/  @!P2 FMUL R27, R27, 16777216 ;  /* 0x4b8000001b1ba820 */ /* 0x000fe40000400000 */
[----:B----4-:R-:W-:Y:S02]  /*70a00*/  @!P2 FMUL R28, R28, 16777216 ;  /* 0x4b8000001c1ca820 */ /* 0x010fe40000400000 */
[----:B-----5:R-:W-:Y:S01]  /*70a10*/  @!P2 FMUL R25, R25, 16777216 ;  /* 0x4b8000001919a820 */ /* 0x020fe20000400000 */
[----:B------:R-:W-:Y:S01]  /*70a20*/  LOP3.LUT P0, RZ, R23, 0x40, RZ, 0xc0, !PT ;  /* 0x0000004017ff7812 */ /* 0x000fe2000780c0ff */
[----:B------:R-:W-:-:S02]  /*70a30*/  @!P2 FMUL R24, R24, 16777216 ;  /* 0x4b8000001818a820 */ /* 0x000fc40000400000 */
[----:B------:R-:W-:-:S04]  /*70a40*/  @!P2 FMUL R10, R10, 16777216 ;  /* 0x4b8000000a0aa820 */ /* 0x000fc80000400000 */
        /* <DEDUP_REMOVED lines=8> */
[----:B------:R-:W-:-:S05]  /*70ad0*/  @!P2 FMUL R11, R11, 16777216 ;  /* 0x4b8000000b0ba820 */ /* 0x000fca0000400000 */
[----:B------:R-:W-:Y:S04]  /*70ae0*/  @!P2 STL [R1+0x1fc], R11 ;  /* 0x0001fc0b0100a387 */ /* 0x000fe80000100800 */
[----:B------:R0:W-:Y:S04]  /*70af0*/  @!P2 STL [R1+0x200], R27 ;  /* 0x0002001b0100a387 */ /* 0x0001e80000100800 */
[----:B------:R1:W-:Y:S04]  /*70b00*/  @!P2 STL [R1+0x204], R28 ;  /* 0x0002041c0100a387 */ /* 0x0003e80000100800 */
[----:B0-----:R-:W4:Y:S04]  /*70b10*/  LDL R27, [R1+0x1b4] ;  /* 0x0001b400011b7983 */ /* 0x001f280000100800 */
[----:B------:R0:W-:Y:S04]  /*70b20*/  @!P2 STL [R1+0x208], R25 ;  /* 0x000208190100a387 */ /* 0x0001e80000100800 */
[----:B-1----:R-:W5:Y:S04]  /*70b30*/  LDL R28, [R1+0x1b8] ;  /* 0x0001b800011c7983 */ /* 0x002f680000100800 */
[----:B------:R1:W-:Y:S04]  /*70b40*/  @!P2 STL [R1+0x20c], R24 ;  /* 0x00020c180100a387 */ /* 0x0003e80000100800 */
[----:B0-----:R-:W5:Y:S04]  /*70b50*/  LDL R25, [R1+0x1bc] ;  /* 0x0001bc0001197983 */ /* 0x001f680000100800 */
[----:B-1----:R-:W5:Y:S01]  /*70b60*/  LDL R24, [R1+0x1c0] ;  /* 0x0001c00001187983 */ /* 0x002f620000100800 */
        /* <DEDUP_REMOVED lines=12> */
[----:B------:R-:W-:Y:S04]  /*70c30*/  @!P1 STL [R1+0x1d4], R5 ;  /* 0x0001d40501009387 */ /* 0x000fe80000100800 */
[----:B------:R-:W-:Y:S04]  /*70c40*/  @!P1 STL [R1+0x1d8], R4 ;  /* 0x0001d80401009387 */ /* 0x000fe80000100800 */
[----:B------:R-:W-:Y:S04]  /*70c50*/  STL [R1+0x1840], R13 ;  /* 0x0018400d01007387 */ /* 0x000fe80000100800 */
[----:B------:R-:W-:Y:S04]  /*70c60*/  @!P1 STL [R1+0x1dc], R3 ;  /* 0x0001dc0301009387 */ /* 0x000fe80000100800 */
[----:B------:R-:W-:Y:S04]  /*70c70*/  @!P1 STL [R1+0x1f0], R2 ;  /* 0x0001f00201009387 */ /* 0x000fe80000100800 */
[----:B------:R-:W-:Y:S04]  /*70c80*/  @!P0 STL [R1+0x194], R0 ;  /* 0x0001940001008387 */ /* 0x000fe80000100800 */
[----:B------:R0:W-:Y:S04]  /*70c90*/  @!P0 STL [R1+0x19c], R16 ;  /* 0x00019c1001008387 */ /* 0x0001e80000100800 */
[----:B------:R-:W-:Y:S04]  /*70ca0*/  @!P0 STL [R1+0x198], R26 ;  /* 0x0001981a01008387 */ /* 0x000fe80000100800 */
[----:B0-----:R-:W2:Y:S04]  /*70cb0*/  LDL R16, [R1+0x174] ;  /* 0x0001740001107983 */ /* 0x001ea80000100800 */
[----:B------:R0:W-:Y:S01]  /*70cc0*/  @!P0 STL [R1+0x1a8], R15 ;  /* 0x0001a80f01008387 */ /* 0x0001e20000100800 */
[----:B------:R-:W-:-:S03]  /*70cd0*/  LOP3.LUT R29, R29, 0xffff7fff, RZ, 0xc0, !PT ;  /* 0xffff7fff1d1d7812 */ /* 0x000fc600078ec0ff */
[----:B------:R-:W3:Y:S04]  /*70ce0*/  LDL R13, [R1+0x184] ;  /* 0x00018400010d7983 */ /* 0x000ee80000100800 */
[----:B------:R-:W3:Y:S04]  /*70cf0*/  LDL R12, [R1+0x188] ;  /* 0x00018800010c7983 */ /* 0x000ee80000100800 */
[----:B0-----:R-:W3:Y:S01]  /*70d00*/  LDL R15, [R1+0x178] ;  /* 0x00017800010f7983 */ /* 0x001ee20000100800 */
[----:B------:R-:W-:Y:S02]  /*70d10*/  @P4 LOP3.LUT R29, R29, 0x8000, RZ, 0xfc, !PT ;  /* 0x000080001d1d4812 */ /* 0x000fe400078efcff */
[----:B------:R-:W-:Y:S01]  /*70d20*/  LOP3.LUT P4, RZ, R23, 0x10, RZ, 0xc0, !PT ;  /* 0x0000001017ff7812 */ /* 0x000fe2000788c0ff */
[----:B------:R-:W3:Y:S04]  /*70d30*/  LDL R2, [R1+0x18c] ;  /* 0x00018c0001027983 */ /* 0x000ee80000100800 */
[----:B------:R-:W3:Y:S01]  /*70d40*/  LDL R0, [R1+0x190] ;  /* 0x0001900001007983 */ /* 0x000ee20000100800 */
[----:B----4-:R-:W-:-:S02]  /*70d50*/  @!P0 FMUL R27, R27, 16777216 ;  /* 0x4b8000001b1b8820 */ /* 0x010fc40000400000 */
[----:B------:R-:W-:-:S03]  /*70d60*/  @!P0 FMUL R14, R14, 16777216 ;  /* 0x4b8000000e0e8820 */ /* 0x000fc60000400000 */
[----:B------:R0:W-:Y:S01]  /*70d70*/  @!P0 STL [R1+0x1b4], R27 ;  /* 0x0001b41b01008387 */ /* 0x0001e20000100800 */
[----:B-----5:R-:W-:-:S03]  /*70d80*/  @!P0 FMUL R28, R28, 16777216 ;  /* 0x4b8000001c1c8820 */ /* 0x020fc60000400000 */
[----:B------:R-:W4:Y:S04]  /*70d90*/  LDL R11, [R1+0x114] ;  /* 0x00011400010b7983 */ /* 0x000f280000100800 */
[----:B------:R1:W-:Y:S01]  /*70da0*/  @!P0 STL [R1+0x1b8], R28 ;  /* 0x0001b81c01008387 */ /* 0x0003e20000100800 */
[----:B------:R-:W-:-:S03]  /*70db0*/  @!P0 FMUL R25, R25, 16777216 ;  /* 0x4b80000019198820 */ /* 0x000fc60000400000 */
[----:B------:R-:W5:Y:S01]  /*70dc0*/  LDL R10, [R1+0x110] ;  /* 0x00011000010a7983 */ /* 0x000f620000100800 */
[----:B------:R-:W-:-:S03]  /*70dd0*/  @!P0 FMUL R24, R24, 16777216 ;  /* 0x4b80000018188820 */ /* 0x000fc60000400000 */
[----:B------:R0:W-:Y:S04]  /*70de0*/  @!P0 STL [R1+0x1bc], R25 ;  /* 0x0001bc1901008387 */ /* 0x0001e80000100800 */
[----:B------:R-:W5:Y:S04]  /*70df0*/  LDL R9, [R1+0x10c] ;  /* 0x00010c0001097983 */ /* 0x000f680000100800 */
[----:B------:R0:W-:Y:S01]  /*70e00*/  @!P0 STL [R1+0x1c0], R24 ;  /* 0x0001c01801008387 */ /* 0x0001e20000100800 */
[----:B------:R-:W-:-:S03]  /*70e10*/  LOP3.LUT P3, RZ, R23, 0x8, RZ, 0xc0, !PT ;  /* 0x0000000817ff7812 */ /* 0x000fc6000786c0ff */
[----:B------:R-:W5:Y:S01]  /*70e20*/  LDL R8, [R1+0x160] ;  /* 0x0001600001087983 */ /* 0x000f620000100800 */
[----:B------:R-:W-:-:S03]  /*70e30*/  LOP3.LUT P2, RZ, R23, 0x4, RZ, 0xc0, !PT ;  /* 0x0000000417ff7812 */ /* 0x000fc6000784c0ff */
[----:B------:R-:W5:Y:S01]  /*70e40*/  LDL R7, [R1+0x164] ;  /* 0x0001640001077983 */ /* 0x000f620000100800 */
[----:B------:R-:W-:-:S03]  /*70e50*/  LOP3.LUT P1, RZ, R23, 0x2, RZ, 0xc0, !PT ;  /* 0x0000000217ff7812 */ /* 0x000fc6000782c0ff */
[----:B------:R-:W5:Y:S01]  /*70e60*/  LDL R6, [R1+0x168] ;  /* 0x0001680001067983 */ /* 0x000f620000100800 */
[----:B------:R-:W-:-:S03]  /*70e70*/  LOP3.LUT P0, RZ, R23, 0x1, RZ, 0xc0, !PT ;  /* 0x0000000117ff7812 */ /* 0x000fc6000780c0ff */
[----:B------:R-:W5:Y:S04]  /*70e80*/  LDL R5, [R1+0x16c] ;  /* 0x00016c0001057983 */ /* 0x000f680000100800 */
[----:B------:R-:W5:Y:S04]  /*70e90*/  LDL R4, [R1+0x170] ;  /* 0x0001700001047983 */ /* 0x000f680000100800 */
[----:B------:R-:W5:Y:S04]  /*70ea0*/  LDL R3, [R1+0x108] ;  /* 0x0001080001037983 */ /* 0x000f680000100800 */
[----:B------:R-:W5:Y:S04]  /*70eb0*/  LDL R26, [R1+0x104] ;  /* 0x00010400011a7983 */ /* 0x000f680000100800 */
[----:B0-----:R-:W5:Y:S04]  /*70ec0*/  LDL R27, [R1+0xf8] ;  /* 0x0000f800011b7983 */ /* 0x001f680000100800 */
[----:B-1----:R-:W5:Y:S04]  /*70ed0*/  LDL R28, [R1+0xf4] ;  /* 0x0000f400011c7983 */ /* 0x002f680000100800 */
[----:B------:R-:W5:Y:S04]  /*70ee0*/  LDL R25, [R1+0xe8] ;  /* 0x0000e80001197983 */ /* 0x000f680000100800 */
[----:B------:R-:W5:Y:S04]  /*70ef0*/  LDL R24, [R1+0xe4] ;  /* 0x0000e40001187983 */ /* 0x000f680000100800 */
[----:B------:R0:W-:Y:S04]  /*70f00*/  STL [R1+0x1848], R14 ;  /* 0x0018480e01007387 */ /* 0x0001e80000100800 */
[----:B0-----:R-:W5:Y:S04]  /*70f10*/  LDL R14, [R1+0x180] ;  /* 0x00018000010e7983 */ /* 0x001f680000100800 */
[----:B------:R0:W-:Y:S04]  /*70f20*/  STL [R1+0x18ac], R23 ;  /* 0x0018ac1701007387 */ /* 0x0001e80000100800 */
[----:B0-----:R-:W5:Y:S01]  /*70f30*/  LDL R23, [R1+0x17c] ;  /* 0x00017c0001177983 */ /* 0x001f620000100800 */
[----:B--2---:R-:W-:-:S05]  /*70f40*/  @!P4 FMUL R16, R16, 16777216 ;  /* 0x4b8000001010c820 */ /* 0x004fca0000400000 */
[----:B------:R0:W-:Y:S04]  /*70f50*/  @!P4 STL [R1+0x174], R16 ;  /* 0x000174100100c387 */ /* 0x0001e80000100800 */
[----:B0-----:R-:W2:Y:S01]  /*70f60*/  LDL.LU R16, [R1+0x18b4] ;  /* 0x0018b40001107983 */ /* 0x001ea20000300800 */
[----:B---3--:R-:W-:-:S05]  /*70f70*/  @!P4 FMUL R15, R15, 16777216 ;  /* 0x4b8000000f0fc820 */ /* 0x008fca0000400000 */
[----:B------:R0:W-:Y:S04]  /*70f80*/  @!P4 STL [R1+0x178], R15 ;  /* 0x0001780f0100c387 */ /* 0x0001e80000100800 */
[----:B0-----:R-:W3:Y:S01]  /*70f90*/  LDL.LU R15, [R1+0x18b0] ;  /* 0x0018b000010f7983 */ /* 0x001ee20000300800 */
[----:B------:R-:W-:Y:S02]  /*70fa0*/  @!P4 FMUL R13, R13, 16777216 ;  /* 0x4b8000000d0dc820 */ /* 0x000fe40000400000 */
[----:B------:R-:W-:Y:S02]  /*70fb0*/  @!P4 FMUL R12, R12, 16777216 ;  /* 0x4b8000000c0cc820 */ /* 0x000fe40000400000 */
[----:B------:R-:W-:Y:S02]  /*70fc0*/  @!P4 FMUL R2, R2, 16777216 ;  /* 0x4b8000000202c820 */ /* 0x000fe40000400000 */
[----:B------:R-:W-:-:S02]  /*70fd0*/  @!P4 FMUL R0, R0, 16777216 ;  /* 0x4b8000000000c820 */ /* 0x000fc40000400000 */
[----:B----4-:R-:W-:Y:S02]  /*70fe0*/  @!P3 FMUL R11, R11, 16777216 ;  /* 0x4b8000000b0bb820 */ /* 0x010fe40000400000 */
[----:B-----5:R-:W-:Y:S02]  /*70ff0*/  @!P3 FMUL R10, R10, 16777216 ;  /* 0x4b8000000a0ab820 */ /* 0x020fe40000400000 */
[----:B------:R-:W-:Y:S02]  /*71000*/  @!P3 FMUL R9, R9, 16777216 ;  /* 0x4b8000000909b820 */ /* 0x000fe40000400000 */
[----:B------:R-:W-:Y:S02]  /*71010*/  @!P3 FMUL R8, R8, 16777216 ;  /* 0x4b8000000808b820 */ /* 0x000fe40000400000 */
[----:B------:R-:W-:Y:S02]  /*71020*/  @!P3 FMUL R7, R7, 16777216 ;  /* 0x4b8000000707b820 */ /* 0x000fe40000400000 */
[----:B------:R-:W-:-:S02]  /*71030*/  @!P3 FMUL R6, R6, 16777216 ;  /* 0x4b8000000606b820 */ /* 0x000fc40000400000 */
[----:B------:R-:W-:Y:S02]  /*71040*/  @!P3 FMUL R5, R5, 16777216 ;  /* 0x4b8000000505b820 */ /* 0x000fe40000400000 */
[----:B------:R-:W-:Y:S02]  /*71050*/  @!P3 FMUL R4, R4, 16777216 ;  /* 0x4b8000000404b820 */ /* 0x000fe40000400000 */
[----:B------:R-:W-:Y:S02]  /*71060*/  @!P2 FMUL R3, R3, 16777216 ;  /* 0x4b8000000303a820 */ /* 0x000fe40000400000 */
[----:B------:R-:W-:Y:S02]  /*71070*/  @!P2 FMUL R26, R26, 16777216 ;  /* 0x4b8000001a1aa820 */ /* 0x000fe40000400000 */
[----:B------:R-:W-:Y:S02]  /*71080*/  @!P2 FMUL R27, R27, 16777216 ;  /* 0x4b8000001b1ba820 */ /* 0x000fe40000400000 */
[----:B------:R-:W-:-:S02]  /*71090*/  @!P2 FMUL R28, R28, 16777216 ;  /* 0x4b8000001c1ca820 */ /* 0x000fc40000400000 */
[----:B------:R-:W-:Y:S02]  /*710a0*/  @!P4 FMUL R14, R14, 16777216 ;  /* 0x4b8000000e0ec820 */ /* 0x000fe40000400000 */
[----:B------:R-:W-:-:S05]  /*710b0*/  @!P4 FMUL R23, R23, 16777216 ;  /* 0x4b8000001717c820 */ /* 0x000fca0000400000 */
[----:B------:R-:W-:Y:S04]  /*710c0*/  @!P4 STL [R1+0x17c], R23 ;  /* 0x00017c170100c387 */ /* 0x000fe80000100800 */
[----:B------:R-:W-:Y:S04]  /*710d0*/  @!P4 STL [R1+0x180], R14 ;  /* 0x0001800e0100c387 */ /* 0x000fe80000100800 */
[----:B------:R-:W-:Y:S04]  /*710e0*/  @!P4 STL [R1+0x184], R13 ;  /* 0x0001840d0100c387 */ /* 0x000fe80000100800 */
[----:B------:R-:W-:Y:S04]  /*710f0*/  @!P4 STL [R1+0x188], R12 ;  /* 0x0001880c0100c387 */ /* 0x000fe80000100800 */
[----:B------:R0:W-:Y:S04]  /*71100*/  @!P4 STL [R1+0x18c], R2 ;  /* 0x00018c020100c387 */ /* 0x0001e80000100800 */
[----:B0-----:R-:W4:Y:S04]  /*71110*/  LDL R2, [R1+0xd8] ;  /* 0x0000d80001027983 */ /* 0x001f280000100800 */
[----:B------:R0:W-:Y:S04]  /*71120*/  @!P4 STL [R1+0x190], R0 ;  /* 0x000190000100c387 */ /* 0x0001e80000100800 */
[----:B0-----:R-:W5:Y:S01]  /*71130*/  LDL R0, [R1+0xd4] ;  /* 0x0000d40001007983 */ /* 0x001f620000100800 */
[----:B------:R-:W-:-:S02]  /*71140*/  @!P2 FMUL R25, R25, 16777216 ;  /* 0x4b8000001919a820 */ /* 0x000fc40000400000 */
        /* <DEDUP_REMOVED lines=16> */
[----:B------:R-:W2:Y:S04]  /*71250*/  LDL R23, [R1+0x100] ;  /* 0x0001000001177983 */ /* 0x000ea80000100800 */
[----:B------:R1:W-:Y:S01]  /*71260*/  @!P2 STL [R1+0xf4], R28 ;  /* 0x0000f41c0100a387 */ /* 0x0003e20000100800 */
[----:B0-----:R-:W-:-:S03]  /*71270*/  IMAD.MOV.U32 R26, RZ, RZ, R21 ;  /* 0x000000ffff1a7224 */ /* 0x001fc600078e0015 */
[----:B------:R0:W-:Y:S04]  /*71280*/  @!P2 STL [R1+0xe8], R25 ;  /* 0x0000e8190100a387 */ /* 0x0001e80000100800 */
[----:B------:R3:W-:Y:S01]  /*71290*/  @!P2 STL [R1+0xe4], R24 ;  /* 0x0000e4180100a387 */ /* 0x0007e20000100800 */
[----:B-1----:R-:W-:-:S03]  /*712a0*/  MOV R28, R20 ;  /* 0x00000014001c7202 */ /* 0x002fc60000000f00 */
[----:B------:R-:W2:Y:S01]  /*712b0*/  LDL R21, [R1+0xf0] ;  /* 0x0000f00001157983 */ /* 0x000ea20000100800 */
[----:B0-----:R-:W-:-:S03]  /*712c0*/  MOV R25, R22 ;  /* 0x0000001600197202 */ /* 0x001fc60000000f00 */
[----:B------:R-:W2:Y:S01]  /*712d0*/  LDL R22, [R1+0xfc] ;  /* 0x0000fc0001167983 */ /* 0x000ea20000100800 */
[----:B------:R-:W-:-:S03]  /*712e0*/  IMAD.MOV.U32 R27, RZ, RZ, R19 ;  /* 0x000000ffff1b7224 */ /* 0x000fc600078e0013 */
[----:B------:R-:W2:Y:S04]  /*712f0*/  LDL R20, [R1+0xec] ;  /* 0x0000ec0001147983 */ /* 0x000ea80000100800 */
[----:B------:R-:W2:Y:S01]  /*71300*/  LDL R19, [R1+0xdc] ;  /* 0x0000dc0001137983 */ /* 0x000ea20000100800 */
[----:B---3--:R-:W-:-:S03]  /*71310*/  MOV R24, R18 ;  /* 0x0000001200187202 */ /* 0x008fc60000000f00 */
[----:B------:R-:W3:Y:S04]  /*71320*/  LDL R18, [R1+0xd0] ;  /* 0x0000d00001127983 */ /* 0x000ee80000100800 */
[----:B------:R-:W3:Y:S04]  /*71330*/  LDL R16, [R1+0xcc] ;  /* 0x0000cc0001107983 */ /* 0x000ee80000100800 */
[----:B------:R-:W3:Y:S04]  /*71340*/  LDL R15, [R1+0xc8] ;  /* 0x0000c800010f7983 */ /* 0x000ee80000100800 */
[----:B------:R-:W3:Y:S01]  /*71350*/  LDL R14, [R1+0xc4] ;  /* 0x0000c400010e7983 */ /* 0x000ee20000100800 */
[----:B------:R-:W-:-:S02]  /*71360*/  @!P1 FMUL R24, R24, 16777216 ;  /* 0x4b80000018189820 */ /* 0x000fc40000400000 */
[----:B----4-:R-:W-:-:S05]  /*71370*/  @!P2 FMUL R2, R2, 16777216 ;  /* 0x4b8000000202a820 */ /* 0x010fca0000400000 */
[----:B------:R0:W-:Y:S04]  /*71380*/  @!P2 STL [R1+0xd8], R2 ;  /* 0x0000d8020100a387 */ /* 0x0001e80000100800 */
[----:B------:R-:W4:Y:S01]  /*71390*/  LDL R13, [R1+0xb8] ;  /* 0x0000b800010d7983 */ /* 0x000f220000100800 */
[----:B-----5:R-:W-:-:S05]  /*713a0*/  @!P2 FMUL R0, R0, 16777216 ;  /* 0x4b8000000000a820 */ /* 0x020fca0000400000 */
[----:B------:R1:W-:Y:S04]  /*713b0*/  @!P2 STL [R1+0xd4], R0 ;  /* 0x0000d4000100a387 */ /* 0x0003e80000100800 */
[----:B------:R-:W5:Y:S04]  /*713c0*/  LDL R12, [R1+0xb4] ;  /* 0x0000b400010c7983 */ /* 0x000f680000100800 */
        /* <DEDUP_REMOVED lines=9> */
[----:B0-----:R-:W5:Y:S04]  /*71460*/  LDL R2, [R1+0x9c] ;  /* 0x00009c0001027983 */ /* 0x001f680000100800 */
[----:B-1----:R-:W5:Y:S01]  /*71470*/  LDL R0, [R1+0x90] ;  /* 0x0000900001007983 */ /* 0x002f620000100800 */
[----:B--2---:R-:W-:-:S05]  /*71480*/  @!P1 FMUL R23, R23, 16777216 ;  /* 0x4b80000017179820 */ /* 0x004fca0000400000 */
[----:B------:R0:W-:Y:S04]  /*71490*/  @!P1 STL [R1+0x100], R23 ;  /* 0x0001001701009387 */ /* 0x0001e80000100800 */
[----:B0-----:R-:W2:Y:S01]  /*714a0*/  LDL.LU R23, [R1+0x18ac] ;  /* 0x0018ac0001177983 */ /* 0x001ea20000300800 */
[----:B------:R-:W-:Y:S02]  /*714b0*/  @!P1 FMUL R21, R21, 16777216 ;  /* 0x4b80000015159820 */ /* 0x000fe40000400000 */
[----:B------:R-:W-:Y:S02]  /*714c0*/  @!P1 FMUL R22, R22, 16777216 ;  /* 0x4b80000016169820 */ /* 0x000fe40000400000 */
[----:B------:R-:W-:-:S03]  /*714d0*/  @!P1 FMUL R20, R20, 16777216 ;  /* 0x4b80000014149820 */ /* 0x000fc60000400000 */
[----:B------:R0:W-:Y:S01]  /*714e0*/  @!P1 STL [R1+0xfc], R22 ;  /* 0x0000fc1601009387 */ /* 0x0001e20000100800 */
[----:B------:R-:W-:-:S03]  /*714f0*/  @!P1 FMUL R19, R19, 16777216 ;  /* 0x4b80000013139820 */ /* 0x000fc60000400000 */
[----:B0-----:R-:W2:Y:S04]  /*71500*/  LDL.LU R22, [R1+0x18a8] ;  /* 0x0018a80001167983 */ /* 0x001ea80000300800 */
[----:B------:R0:W-:Y:S04]  /*71510*/  @!P1 STL [R1+0xf0], R21 ;  /* 0x0000f01501009387 */ /* 0x0001e80000100800 */
[----:B0-----:R-:W2:Y:S04]  /*71520*/  LDL.LU R21, [R1+0x18a4] ;  /* 0x0018a40001157983 */ /* 0x001ea80000300800 */
[----:B------:R0:W-:Y:S04]  /*71530*/  @!P1 STL [R1+0xec], R20 ;  /* 0x0000ec1401009387 */ /* 0x0001e80000100800 */
[----:B0-----:R-:W2:Y:S04]  /*71540*/  LDL.LU R20, [R1+0x18a0] ;  /* 0x0018a00001147983 */ /* 0x001ea80000300800 */
[----:B------:R0:W-:Y:S04]  /*71550*/  @!P1 STL [R1+0xe0], R24 ;  /* 0x0000e01801009387 */ /* 0x0001e80000100800 */
[----:B0-----:R-:W2:Y:S04]  /*71560*/  LDL.LU R24, [R1+0x189c] ;  /* 0x00189c0001187983 */ /* 0x001ea80000300800 */
[----:B------:R0:W-:Y:S04]  /*71570*/  @!P1 STL [R1+0xdc], R19 ;  /* 0x0000dc1301009387 */ /* 0x0001e80000100800 */
[----:B0-----:R-:W2:Y:S01]  /*71580*/  LDL.LU R19, [R1+0x1898] ;  /* 0x0018980001137983 */ /* 0x001ea20000300800 */
[----:B---3--:R-:W-:-:S02]  /*71590*/  @!P1 FMUL R18, R18, 16777216 ;  /* 0x4b80000012129820 */ /* 0x008fc40000400000 */
[----:B------:R-:W-:Y:S02]  /*715a0*/  @!P1 FMUL R16, R16, 16777216 ;  /* 0x4b80000010109820 */ /* 0x000fe40000400000 */
[----:B------:R-:W-:Y:S01]  /*715b0*/  @!P0 FMUL R15, R15, 16777216 ;  /* 0x4b8000000f0f8820 */ /* 0x000fe20000400000 */
[----:B------:R0:W-:Y:S01]  /*715c0*/  @!P1 STL [R1+0xd0], R18 ;  /* 0x0000d01201009387 */ /* 0x0001e20000100800 */
[----:B------:R-:W-:Y:S02]  /*715d0*/  @!P0 FMUL R14, R14, 16777216 ;  /* 0x4b8000000e0e8820 */ /* 0x000fe40000400000 */
[----:B----4-:R-:W-:Y:S02]  /*715e0*/  @!P0 FMUL R13, R13, 16777216 ;  /* 0x4b8000000d0d8820 */ /* 0x010fe40000400000 */
[----:B-----5:R-:W-:Y:S02]  /*715f0*/  @!P0 FMUL R12, R12, 16777216 ;  /* 0x4b8000000c0c8820 */ /* 0x020fe40000400000 */
[----:B------:R-:W-:Y:S01]  /*71600*/  @!P0 FMUL R11, R11, 16777216 ;  /* 0x4b8000000b0b8820 */ /* 0x000fe20000400000 */
[----:B0-----:R-:W3:Y:S01]  /*71610*/  LDL.LU R18, [R1+0x1894] ;  /* 0x0018940001127983 */ /* 0x001ee20000300800 */
[----:B------:R-:W-:-:S03]  /*71620*/  @!P0 FMUL R10, R10, 16777216 ;  /* 0x4b8000000a0a8820 */ /* 0x000fc60000400000 */
[----:B------:R-:W-:Y:S01]  /*71630*/  @!P1 STL [R1+0xcc], R16 ;  /* 0x0000cc1001009387 */ /* 0x000fe20000100800 */
[----:B------:R-:W-:Y:S02]  /*71640*/  @!P0 FMUL R9, R9, 16777216 ;  /* 0x4b80000009098820 */ /* 0x000fe40000400000 */
[----:B------:R-:W-:Y:S01]  /*71650*/  @!P0 FMUL R8, R8, 16777216 ;  /* 0x4b80000008088820 */ /* 0x000fe20000400000 */
[----:B------:R-:W-:Y:S04]  /*71660*/  @!P0 STL [R1+0xc8], R15 ;  /* 0x0000c80f01008387 */ /* 0x000fe80000100800 */
[----:B------:R-:W-:Y:S04]  /*71670*/  @!P0 STL [R1+0xc4], R14 ;  /* 0x0000c40e01008387 */ /* 0x000fe80000100800 */
[----:B------:R-:W-:Y:S04]  /*71680*/  @!P0 STL [R1+0xb8], R13 ;  /* 0x0000b80d01008387 */ /* 0x000fe80000100800 */
[----:B------:R-:W-:Y:S04]  /*71690*/  @!P0 STL [R1+0xb4], R12 ;  /* 0x0000b40c01008387 */ /* 0x000fe80000100800 */
[----:B------:R-:W-:Y:S04]  /*716a0*/  @!P0 STL [R1+0xa8], R11 ;  /* 0x0000a80b01008387 */ /* 0x000fe80000100800 */
[----:B------:R-:W-:Y:S04]  /*716b0*/  @!P0 STL [R1+0xa4], R10 ;  /* 0x0000a40a01008387 */ /* 0x000fe80000100800 */
[----:B------:R-:W-:Y:S04]  /*716c0*/  @!P0 STL [R1+0x94], R8 ;  /* 0x0000940801008387 */ /* 0x000fe80000100800 */
[----:B------:R-:W-:Y:S01]  /*716d0*/  @!P0 STL [R1+0x98], R9 ;  /* 0x0000980901008387 */ /* 0x000fe20000100800 */
[----:B--2---:R-:W-:Y:S01]  /*716e0*/  @!P0 FMUL R19, R19, 16777216 ;  /* 0x4b80000013138820 */ /* 0x004fe20000400000 */
[----:B------:R-:W-:-:S13]  /*716f0*/  LOP3.LUT P0, RZ, R29, 0x800, RZ, 0xc0, !PT ;  /* 0x000008001dff7812 */ /* 0x000fda000780c0ff */
[----:B------:R-:W-:Y:S02]  /*71700*/  @!P0 FMUL R7, R7, 16777216 ;  /* 0x4b80000007078820 */ /* 0x000fe40000400000 */
[----:B------:R-:W-:Y:S02]  /*71710*/  @!P0 FMUL R6, R6, 16777216 ;  /* 0x4b80000006068820 */ /* 0x000fe40000400000 */
[----:B------:R-:W-:Y:S02]  /*71720*/  @!P0 FMUL R5, R5, 16777216 ;  /* 0x4b80000005058820 */ /* 0x000fe40000400000 */
[----:B------:R-:W-:Y:S01]  /*71730*/  @!P0 FMUL R4, R4, 16777216 ;  /* 0x4b80000004048820 */ /* 0x000fe20000400000 */
[----:B------:R-:W-:Y:S01]  /*71740*/  @!P0 STL [R1+0xc0], R7 ;  /* 0x0000c00701008387 */ /* 0x000fe20000100800 */
[----:B------:R-:W-:Y:S02]  /*71750*/  @!P0 FMUL R3, R3, 16777216 ;  /* 0x4b80000003038820 */ /* 0x000fe40000400000 */
[----:B------:R-:W-:Y:S01]  /*71760*/  @!P0 FMUL R24, R24, 16777216 ;  /* 0x4b80000018188820 */ /* 0x000fe20000400000 */
[----:B------:R-:W-:Y:S01]  /*71770*/  @!P0 STL [R1+0xbc], R6 ;  /* 0x0000bc0601008387 */ /* 0x000fe20000100800 */
[----:B------:R-:W-:-:S02]  /*71780*/  @!P0 FMUL R2, R2, 16777216 ;  /* 0x4b80000002028820 */ /* 0x000fc40000400000 */
[----:B------:R-:W-:Y:S01]  /*71790*/  @!P0 FMUL R0, R0, 16777216 ;  /* 0x4b80000000008820 */ /* 0x000fe20000400000 */
[----:B------:R-:W-:Y:S04]  /*717a0*/  @!P0 STL [R1+0xb0], R5 ;  /* 0x0000b00501008387 */ /* 0x000fe80000100800 */
[----:B------:R-:W-:Y:S04]  /*717b0*/  @!P0 STL [R1+0xac], R4 ;  /* 0x0000ac0401008387 */ /* 0x000fe80000100800 */
[----:B------:R-:W-:Y:S04]  /*717c0*/  @!P0 STL [R1+0xa0], R3 ;  /* 0x0000a00301008387 */ /* 0x000fe80000100800 */
[----:B------:R0:W-:Y:S04]  /*717d0*/  STL [R1+0x8c], R24 ;  /* 0x00008c1801007387 */ /* 0x0001e80000100800 */
[----:B------:R-:W-:Y:S04]  /*717e0*/  @!P0 STL [R1+0x9c], R2 ;  /* 0x00009c0201008387 */ /* 0x000fe80000100800 */
[----:B0-----:R-:W2:Y:S04]  /*717f0*/  LDL.LU R24, [R1+0x1890] ;  /* 0x0018900001187983 */ /* 0x001ea80000300800 */
[----:B------:R0:W-:Y:S04]  /*71800*/  @!P0 STL [R1+0x90], R0 ;  /* 0x0000900001008387 */ /* 0x0001e80000100800 */
[----:B------:R-:W4:Y:S04]  /*71810*/  LDL R3, [R1+0x88] ;  /* 0x0000880001037983 */ /* 0x000f280000100800 */
[----:B------:R-:W5:Y:S04]  /*71820*/  LDL R14, [R1+0x80] ;  /* 0x00008000010e7983 */ /* 0x000f680000100800 */
[----:B0-----:R-:W2:Y:S04]  /*71830*/  LDL R0, [R1+0x84] ;  /* 0x0000840001007983 */ /* 0x001ea80000100800 */
[----:B------:R-:W2:Y:S04]  /*71840*/  LDL R13, [R1+0x7c] ;  /* 0x00007c00010d7983 */ /* 0x000ea80000100800 */
[----:B------:R-:W2:Y:S04]  /*71850*/  LDL R12, [R1+0x78] ;  /* 0x00007800010c7983 */ /* 0x000ea80000100800 */
[----:B------:R-:W2:Y:S04]  /*71860*/  LDL R11, [R1+0x74] ;  /* 0x00007400010b7983 */ /* 0x000ea80000100800 */
[----:B------:R-:W2:Y:S04]  /*71870*/  LDL R10, [R1+0x70] ;  /* 0x00007000010a7983 */ /* 0x000ea80000100800 */
[----:B------:R-:W2:Y:S01]  /*71880*/  LDL R6, [R1+0x6c] ;  /* 0x00006c0001067983 */ /* 0x000ea20000100800 */
[----:B---3--:R-:W-:Y:S01]  /*71890*/  @!P1 FMUL R18, R18, 16777216 ;  /* 0x4b80000012129820 */ /* 0x008fe20000400000 */
[----:B------:R-:W-:-:S02]  /*718a0*/  LOP3.LUT P1, RZ, R29, 0x1000, RZ, 0xc0, !PT ;  /* 0x000010001dff7812 */ /* 0x000fc4000782c0ff */
[----:B------:R-:W3:Y:S04]  /*718b0*/  LDL R9, [R1+0x130] ;  /* 0x0001300001097983 */ /* 0x000ee80000100800 */
[----:B------:R-:W3:Y:S04]  /*718c0*/  LDL R5, [R1+0x128] ;  /* 0x0001280001057983 */ /* 0x000ee80000100800 */
[----:B------:R-:W3:Y:S04]  /*718d0*/  LDL R8, [R1+0x12c] ;  /* 0x00012c0001087983 */ /* 0x000ee80000100800 */
[----:B------:R-:W3:Y:S04]  /*718e0*/  LDL R2, [R1+0x124] ;  /* 0x0001240001027983 */ /* 0x000ee80000100800 */
[----:B------:R-:W3:Y:S04]  /*718f0*/  LDL R7, [R1+0x120] ;  /* 0x0001200001077983 */ /* 0x000ee80000100800 */
[----:B------:R-:W3:Y:S01]  /*71900*/  LDL R4, [R1+0x11c] ;  /* 0x00011c0001047983 */ /* 0x000ee20000100800 */
[----:B----4-:R-:W-:-:S02]  /*71910*/  @!P1 FMUL R3, R3, 16777216 ;  /* 0x4b80000003039820 */ /* 0x010fc40000400000 */
[----:B-----5:R-:W-:-:S03]  /*71920*/  @!P1 FMUL R14, R14, 16777216 ;  /* 0x4b8000000e0e9820 */ /* 0x020fc60000400000 */
[----:B------:R0:W-:Y:S01]  /*71930*/  @!P1 STL [R1+0x88], R3 ;  /* 0x0000880301009387 */ /* 0x0001e20000100800 */
[----:B--2---:R-:W-:Y:S02]  /*71940*/  @!P1 FMUL R0, R0, 16777216 ;  /* 0x4b80000000009820 */ /* 0x004fe40000400000 */
[----:B------:R-:W-:Y:S01]  /*71950*/  @!P1 FMUL R13, R13, 16777216 ;  /* 0x4b8000000d0d9820 */ /* 0x000fe20000400000 */
[----:B0-----:R-:W2:Y:S01]  /*71960*/  LDL R3, [R1+0x118] ;  /* 0x0001180001037983 */ /* 0x001ea20000100800 */
[----:B------:R-:W-:-:S03]  /*71970*/  @!P1 FMUL R12, R12, 16777216 ;  /* 0x4b8000000c0c9820 */ /* 0x000fc60000400000 */
[----:B------:R0:W-:Y:S01]  /*71980*/  @!P1 STL [R1+0x84], R0 ;  /* 0x0000840001009387 */ /* 0x0001e20000100800 */
[----:B------:R-:W-:Y:S02]  /*71990*/  @!P1 FMUL R11, R11, 16777216 ;  /* 0x4b8000000b0b9820 */ /* 0x000fe40000400000 */
[----:B------:R-:W-:Y:S01]  /*719a0*/  @!P1 FMUL R10, R10, 16777216 ;  /* 0x4b8000000a0a9820 */ /* 0x000fe20000400000 */
[----:B0-----:R-:W4:Y:S01]  /*719b0*/  LDL R0, [R1+0x68] ;  /* 0x0000680001007983 */ /* 0x001f220000100800 */
[----:B------:R-:W-:-:S03]  /*719c0*/  @!P1 FMUL R6, R6, 16777216 ;  /* 0x4b80000006069820 */ /* 0x000fc60000400000 */
[----:B------:R-:W-:Y:S04]  /*719d0*/  @!P1 STL [R1+0x80], R14 ;  /* 0x0000800e01009387 */ /* 0x000fe80000100800 */
[----:B------:R-:W-:Y:S04]  /*719e0*/  @!P1 STL [R1+0x7c], R13 ;  /* 0x00007c0d01009387 */ /* 0x000fe80000100800 */
[----:B------:R-:W-:Y:S04]  /*719f0*/  @!P1 STL [R1+0x78], R12 ;  /* 0x0000780c01009387 */ /* 0x000fe80000100800 */
[----:B------:R-:W-:Y:S04]  /*71a00*/  @!P1 STL [R1+0x74], R11 ;  /* 0x0000740b01009387 */ /* 0x000fe80000100800 */
[----:B------:R-:W5:Y:S04]  /*71a10*/  LDL R16, [R1+0x148] ;  /* 0x0001480001107983 */ /* 0x000f680000100800 */
[----:B------:R0:W-:Y:S04]  /*71a20*/  @!P1 STL [R1+0x70], R10 ;  /* 0x0000700a01009387 */ /* 0x0001e80000100800 */
[----:B------:R1:W-:Y:S01]  /*71a30*/  @!P1 STL [R1+0x6c], R6 ;  /* 0x00006c0601009387 */ /* 0x0003e20000100800 */
[----:B------:R-:W-:-:S03]  /*71a40*/  @!P2 FMUL R17, R17, 16777216 ;  /* 0x4b8000001111a820 */ /* 0x000fc60000400000 */
[----:B0-----:R-:W5:Y:S04]  /*71a50*/  LDL R10, [R1+0x138] ;  /* 0x00013800010a7983 */ /* 0x001f680000100800 */
[----:B-1----:R-:W5:Y:S01]  /*71a60*/  LDL R6, [R1+0x144] ;  /* 0x0001440001067983 */ /* 0x002f620000100800 */
[----:B------:R-:W-:-:S13]  /*71a70*/  LOP3.LUT P2, RZ, R29, 0x2000, RZ, 0xc0, !PT ;  /* 0x000020001dff7812 */ /* 0x000fda000784c0ff */
[----:B---3--:R-:W-:Y:S02]  /*71a80*/  @!P2 FMUL R9, R9, 16777216 ;  /* 0x4b8000000909a820 */ /* 0x008fe40000400000 */
[----:B------:R-:W-:Y:S02]  /*71a90*/  @!P2 FMUL R5, R5, 16777216 ;  /* 0x4b8000000505a820 */ /* 0x000fe40000400000 */
[----:B------:R-:W-:Y:S01]  /*71aa0*/  @!P2 FMUL R8, R8, 16777216 ;  /* 0x4b8000000808a820 */ /* 0x000fe20000400000 */
[----:B------:R-:W-:Y:S01]  /*71ab0*/  @!P2 STL [R1+0x130], R9 ;  /* 0x000130090100a387 */ /* 0x000fe20000100800 */
[----:B------:R-:W-:-:S03]  /*71ac0*/  @!P2 FMUL R2, R2, 16777216 ;  /* 0x4b8000000202a820 */ /* 0x000fc60000400000 */
[----:B------:R-:W3:Y:S04]  /*71ad0*/  LDL R15, [R1+0x134] ;  /* 0x00013400010f7983 */ /* 0x000ee80000100800 */
[----:B------:R-:W3:Y:S04]  /*71ae0*/  LDL R14, [R1+0x5c] ;  /* 0x00005c00010e7983 */ /* 0x000ee80000100800 */
[----:B------:R0:W-:Y:S01]  /*71af0*/  @!P2 STL [R1+0x128], R5 ;  /* 0x000128050100a387 */ /* 0x0001e20000100800 */
[----:B------:R-:W-:Y:S01]  /*71b00*/  LOP3.LUT P3, RZ, R29, 0x4000, RZ, 0xc0, !PT ;  /* 0x000040001dff7812 */ /* 0x000fe2000786c0ff */
[----:B------:R-:W-:-:S02]  /*71b10*/  @!P2 FMUL R7, R7, 16777216 ;  /* 0x4b8000000707a820 */ /* 0x000fc40000400000 */
[----:B0-----:R-:W3:Y:S04]  /*71b20*/  LDL R5, [R1+0x58] ;  /* 0x0000580001057983 */ /* 0x001ee80000100800 */
[----:B------:R0:W-:Y:S04]  /*71b30*/  @!P2 STL [R1+0x12c], R8 ;  /* 0x00012c080100a387 */ /* 0x0001e80000100800 */
[----:B------:R1:W-:Y:S01]  /*71b40*/  @!P2 STL [R1+0x124], R2 ;  /* 0x000124020100a387 */ /* 0x0003e20000100800 */
[----:B------:R-:W-:-:S03]  /*71b50*/  @!P2 FMUL R4, R4, 16777216 ;  /* 0x4b8000000404a820 */ /* 0x000fc60000400000 */
[----:B------:R-:W3:Y:S04]  /*71b60*/  LDL R9, [R1+0x48] ;  /* 0x0000480001097983 */ /* 0x000ee80000100800 */
[----:B0-----:R-:W3:Y:S04]  /*71b70*/  LDL R8, [R1+0x1a0] ;  /* 0x0001a00001087983 */ /* 0x001ee80000100800 */
[----:B-1----:R-:W3:Y:S04]  /*71b80*/  LDL R2, [R1+0x4c] ;  /* 0x00004c0001027983 */ /* 0x002ee80000100800 */
[----:B------:R0:W-:Y:S04]  /*71b90*/  @!P2 STL [R1+0x120], R7 ;  /* 0x000120070100a387 */ /* 0x0001e80000100800 */
[----:B------:R-:W3:Y:S04]  /*71ba0*/  LDL R13, [R1+0x140] ;  /* 0x00014000010d7983 */ /* 0x000ee80000100800 */
[----:B------:R-:W3:Y:S04]  /*71bb0*/  LDL R12, [R1+0x13c] ;  /* 0x00013c00010c7983 */ /* 0x000ee80000100800 */
[----:B------:R1:W-:Y:S04]  /*71bc0*/  @!P2 STL [R1+0x11c], R4 ;  /* 0x00011c040100a387 */ /* 0x0003e80000100800 */
[----:B------:R-:W3:Y:S04]  /*71bd0*/  LDL R11, [R1+0x64] ;  /* 0x00006400010b7983 */ /* 0x000ee80000100800 */
[----:B0-----:R-:W3:Y:S01]  /*71be0*/  LDL R7, [R1+0x60] ;  /* 0x0000600001077983 */ /* 0x001ee20000100800 */
[----:B--2---:R-:W-:-:S05]  /*71bf0*/  @!P2 FMUL R3, R3, 16777216 ;  /* 0x4b8000000303a820 */ /* 0x004fca0000400000 */
[----:B------:R0:W-:Y:S04]  /*71c00*/  @!P2 STL [R1+0x118], R3 ;  /* 0x000118030100a387 */ /* 0x0001e80000100800 */
[----:B-1----:R-:W2:Y:S01]  /*71c10*/  LDL R4, [R1+0x54] ;  /* 0x0000540001047983 */ /* 0x002ea20000100800 */
[----:B----4-:R-:W-:-:S05]  /*71c20*/  @!P2 FMUL R0, R0, 16777216 ;  /* 0x4b8000000000a820 */ /* 0x010fca0000400000 */
[----:B------:R1:W-:Y:S04]  /*71c30*/  @!P2 STL [R1+0x68], R0 ;  /* 0x000068000100a387 */ /* 0x0003e80000100800 */
[----:B0-----:R-:W4:Y:S04]  /*71c40*/  LDL R3, [R1+0x50] ;  /* 0x0000500001037983 */ /* 0x001f280000100800 */
[----:B-1----:R-:W4:Y:S01]  /*71c50*/  LDL R0, [R1+0x44] ;  /* 0x0000440001007983 */ /* 0x002f220000100800 */
[----:B-----5:R-:W-:-:S05]  /*71c60*/  @!P3 FMUL R16, R16, 16777216 ;  /* 0x4b8000001010b820 */ /* 0x020fca0000400000 */
[----:B------:R0:W-:Y:S04]  /*71c70*/  @!P3 STL [R1+0x148], R16 ;  /* 0x000148100100b387 */ /* 0x0001e80000100800 */
[----:B0-----:R-:W5:Y:S01]  /*71c80*/  LDL R16, [R1+0x40] ;  /* 0x0000400001107983 */ /* 0x001f620000100800 */
[----:B------:R-:W-:-:S05]  /*71c90*/  @!P3 FMUL R6, R6, 16777216 ;  /* 0x4b8000000606b820 */ /* 0x000fca0000400000 */
[----:B------:R0:W-:Y:S04]  /*71ca0*/  @!P3 STL [R1+0x144], R6 ;  /* 0x000144060100b387 */ /* 0x0001e80000100800 */
[----:B0-----:R-:W5:Y:S01]  /*71cb0*/  LDL R6, [R1+0x1ac] ;  /* 0x0001ac0001067983 */ /* 0x001f620000100800 */
[----:B------:R-:W-:Y:S01]  /*71cc0*/  @!P3 FMUL R10, R10, 16777216 ;  /* 0x4b8000000a0ab820 */ /* 0x000fe20000400000 */
[----:B------:R-:W-:Y:S01]  /*71cd0*/  LOP3.LUT P4, RZ, R29, 0x8000, RZ, 0xc0, !PT ;  /* 0x000080001dff7812 */ /* 0x000fe2000788c0ff */
[----:B---3--:R-:W-:-:S03]  /*71ce0*/  @!P3 FMUL R15, R15, 16777216 ;  /* 0x4b8000000f0fb820 */ /* 0x008fc60000400000 */
[----:B------:R0:W-:Y:S01]  /*71cf0*/  @!P3 STL [R1+0x138], R10 ;  /* 0x0001380a0100b387 */ /* 0x0001e20000100800 */
[----:B------:R-:W-:-:S03]  /*71d00*/  @!P3 FMUL R14, R14, 16777216 ;  /* 0x4b8000000e0eb820 */ /* 0x000fc60000400000 */
[----:B0-----:R-:W3:Y:S04]  /*71d10*/  LDL.LU R10, [R1+0x188c] ;  /* 0x00188c00010a7983 */ /* 0x001ee80000300800 */
[----:B------:R0:W-:Y:S01]  /*71d20*/  @!P3 STL [R1+0x134], R15 ;  /* 0x0001340f0100b387 */ /* 0x0001e20000100800 */
[----:B------:R-:W-:-:S03]  /*71d30*/  @!P3 FMUL R5, R5, 16777216 ;  /* 0x4b8000000505b820 */ /* 0x000fc60000400000 */
[----:B0-----:R-:W3:Y:S04]  /*71d40*/  LDL R15, [R1+0x158] ;  /* 0x00015800010f7983 */ /* 0x001ee80000100800 */
[----:B------:R0:W-:Y:S01]  /*71d50*/  @!P3 STL [R1+0x5c], R14 ;  /* 0x00005c0e0100b387 */ /* 0x0001e20000100800 */
[----:B------:R-:W-:Y:S02]  /*71d60*/  @!P3 FMUL R9, R9, 16777216 ;  /* 0x4b8000000909b820 */ /* 0x000fe40000400000 */
[----:B------:R-:W-:Y:S02]  /*71d70*/  @!P3 FMUL R8, R8, 16777216 ;  /* 0x4b8000000808b820 */ /* 0x000fe40000400000 */
[----:B------:R-:W-:Y:S01]  /*71d80*/  @!P3 FMUL R2, R2, 16777216 ;  /* 0x4b8000000202b820 */ /* 0x000fe20000400000 */
[----:B0-----:R-:W3:Y:S04]  /*71d90*/  LDL R14, [R1+0x154] ;  /* 0x00015400010e7983 */ /* 0x001ee80000100800 */
[----:B------:R0:W-:Y:S01]  /*71da0*/  @!P3 STL [R1+0x58], R5 ;  /* 0x000058050100b387 */ /* 0x0001e20000100800 */
[----:B------:R-:W-:-:S03]  /*71db0*/  @!P4 FMUL R13, R13, 16777216 ;  /* 0x4b8000000d0dc820 */ /* 0x000fc60000400000 */
[----:B0-----:R-:W3:Y:S01]  /*71dc0*/  LDL R5, [R1+0x150] ;  /* 0x0001500001057983 */ /* 0x001ee20000100800 */
[----:B------:R-:W-:-:S03]  /*71dd0*/  @!P4 FMUL R12, R12, 16777216 ;  /* 0x4b8000000c0cc820 */ /* 0x000fc60000400000 */
[----:B------:R0:W-:Y:S01]  /*71de0*/  @!P3 STL [R1+0x4c], R2 ;  /* 0x00004c020100b387 */ /* 0x0001e20000100800 */
[----:B------:R-:W-:-:S03]  /*71df0*/  @!P4 FMUL R11, R11, 16777216 ;  /* 0x4b8000000b0bc820 */ /* 0x000fc60000400000 */
[----:B0-----:R-:W3:Y:S04]  /*71e00*/  LDL R2, [R1+0x14c] ;  /* 0x00014c0001027983 */ /* 0x001ee80000100800 */
[----:B------:R0:W-:Y:S01]  /*71e10*/  @!P3 STL [R1+0x48], R9 ;  /* 0x000048090100b387 */ /* 0x0001e20000100800 */
[----:B------:R-:W-:-:S03]  /*71e20*/  @!P4 FMUL R7, R7, 16777216 ;  /* 0x4b8000000707c820 */ /* 0x000fc60000400000 */
[----:B0-----:R-:W3:Y:S04]  /*71e30*/  LDL.LU R9, [R1+0x1888] ;  /* 0x0018880001097983 */ /* 0x001ee80000300800 */
[----:B------:R0:W-:Y:S04]  /*71e40*/  @!P3 STL [R1+0x1a0], R8 ;  /* 0x0001a0080100b387 */ /* 0x0001e80000100800 */
[----:B0-----:R-:W3:Y:S04]  /*71e50*/  LDL.LU R8, [R1+0x1884] ;  /* 0x0018840001087983 */ /* 0x001ee80000300800 */
[----:B------:R0:W-:Y:S04]  /*71e60*/  @!P4 STL [R1+0x140], R13 ;  /* 0x0001400d0100c387 */ /* 0x0001e80000100800 */
[----:B0-----:R-:W3:Y:S04]  /*71e70*/  LDL R13, [R1+0x20] ;  /* 0x00002000010d7983 */ /* 0x001ee80000100800 */
[----:B------:R0:W-:Y:S04]  /*71e80*/  @!P4 STL [R1+0x13c], R12 ;  /* 0x00013c0c0100c387 */ /* 0x0001e80000100800 */
[----:B0-----:R-:W3:Y:S04]  /*71e90*/  LDL R12, [R1+0x1c] ;  /* 0x00001c00010c7983 */ /* 0x001ee80000100800 */
[----:B------:R0:W-:Y:S01]  /*71ea0*/  @!P4 STL [R1+0x64], R11 ;  /* 0x0000640b0100c387 */ /* 0x0001e20000100800 */
[----:B------:R-:W-:-:S03]  /*71eb0*/  @!P5 FMUL R25, R25, 16777216 ;  /* 0x4b8000001919d820 */ /* 0x000fc60000400000 */
[----:B0-----:R-:W3:Y:S04]  /*71ec0*/  LDL R11, [R1+0x1b0] ;  /* 0x0001b000010b7983 */ /* 0x001ee80000100800 */
[----:B------:R0:W-:Y:S04]  /*71ed0*/  @!P4 STL [R1+0x60], R7 ;  /* 0x000060070100c387 */ /* 0x0001e80000100800 */
[----:B0-----:R-:W3:Y:S01]  /*71ee0*/  LDL.LU R7, [R1+0x1880] ;  /* 0x0018800001077983 */ /* 0x001ee20000300800 */
[----:B--2---:R-:W-:-:S05]  /*71ef0*/  @!P4 FMUL R4, R4, 16777216 ;  /* 0x4b8000000404c820 */ /* 0x004fca0000400000 */
[----:B------:R0:W-:Y:S01]  /*71f00*/  @!P4 STL [R1+0x54], R4 ;  /* 0x000054040100c387 */ /* 0x0001e20000100800 */
[----:B----4-:R-:W-:-:S03]  /*71f10*/  @!P4 FMUL R3, R3, 16777216 ;  /* 0x4b8000000303c820 */ /* 0x010fc60000400000 */
[----:B0-----:R-:W2:Y:S01]  /*71f20*/  LDL R4, [R1+0x3c] ;  /* 0x00003c0001047983 */ /* 0x001ea20000100800 */
[----:B------:R-:W-:-:S05]  /*71f30*/  @!P4 FMUL R0, R0, 16777216 ;  /* 0x4b8000000000c820 */ /* 0x000fca0000400000 */
[----:B------:R0:W-:Y:S04]  /*71f40*/  @!P4 STL [R1+0x44], R0 ;  /* 0x000044000100c387 */ /* 0x0001e80000100800 */
[----:B------:R1:W-:Y:S04]  /*71f50*/  @!P4 STL [R1+0x50], R3 ;  /* 0x000050030100c387 */ /* 0x0003e80000100800 */
[----:B0-----:R-:W4:Y:S04]  /*71f60*/  LDL R0, [R1+0x38] ;  /* 0x0000380001007983 */ /* 0x001f280000100800 */
[----:B-1----:R-:W2:Y:S01]  /*71f70*/  LDL R3, [R1+0x34] ;  /* 0x0000340001037983 */ /* 0x002ea20000100800 */
[----:B-----5:R-:W-:-:S05]  /*71f80*/  @!P4 FMUL R16, R16, 16777216 ;  /* 0x4b8000001010c820 */ /* 0x020fca0000400000 */
[----:B------:R0:W-:Y:S04]  /*71f90*/  @!P4 STL [R1+0x40], R16 ;  /* 0x000040100100c387 */ /* 0x0001e80000100800 */
[----:B0-----:R-:W5:Y:S01]  /*71fa0*/  LDL R16, [R1+0x24] ;  /* 0x0000240001107983 */ /* 0x001f620000100800 */
[----:B------:R-:W-:-:S05]  /*71fb0*/  @!P4 FMUL R6, R6, 16777216 ;  /* 0x4b8000000606c820 */ /* 0x000fca0000400000 */
[----:B------:R0:W-:Y:S02]  /*71fc0*/  @!P4 STL [R1+0x1ac], R6 ;  /* 0x0001ac060100c387 */ /* 0x0001e40000100800 */
[----:B0-----:R-:W-:Y:S02]  /*71fd0*/  IMAD.MOV.U32 R6, RZ, RZ, R26 ;  /* 0x000000ffff067224 */ /* 0x001fe400078e001a */
[----:B------:R-:W2:Y:S04]  /*71fe0*/  LDL R26, [R1+0x1a4] ;  /* 0x0001a400011a7983 */ /* 0x000ea80000100800 */
[----:B------:R0:W-:Y:S04]  /*71ff0*/  @!P5 STL [R1+0x15c], R25 ;  /* 0x00015c190100d387 */ /* 0x0001e80000100800 */
[----:B0-----:R-:W2:Y:S01]  /*72000*/  LDL.LU R25, [R1+0x187c] ;  /* 0x00187c0001197983 */ /* 0x001ea20000300800 */
[----:B---3--:R-:W-:-:S05]  /*72010*/  @!P5 FMUL R15, R15, 16777216 ;  /* 0x4b8000000f0fd820 */ /* 0x008fca0000400000 */
[----:B------:R0:W-:Y:S01]  /*72020*/  @!P5 STL [R1+0x158], R15 ;  /* 0x0001580f0100d387 */ /* 0x0001e20000100800 */
[----:B------:R-:W-:-:S03]  /*72030*/  @!P5 FMUL R14, R14, 16777216 ;  /* 0x4b8000000e0ed820 */ /* 0x000fc60000400000 */
[----:B0-----:R-:W3:Y:S04]  /*72040*/  LDL.LU R15, [R1+0x7d0] ;  /* 0x0007d000010f7983 */ /* 0x001ee80000300800 */
[----:B------:R0:W-:Y:S01]  /*72050*/  @!P5 STL [R1+0x154], R14 ;  /* 0x0001540e0100d387 */ /* 0x0001e20000100800 */
[----:B------:R-:W-:-:S03]  /*72060*/  @!P5 FMUL R5, R5, 16777216 ;  /* 0x4b8000000505d820 */ /* 0x000fc60000400000 */
[----:B0-----:R-:W3:Y:S04]  /*72070*/  LDL.LU R14, [R1+0x7cc] ;  /* 0x0007cc00010e7983 */ /* 0x001ee80000300800 */
[----:B------:R0:W-:Y:S01]  /*72080*/  @!P5 STL [R1+0x150], R5 ;  /* 0x000150050100d387 */ /* 0x0001e20000100800 */
[----:B------:R-:W-:-:S03]  /*72090*/  @!P5 FMUL R2, R2, 16777216 ;  /* 0x4b8000000202d820 */ /* 0x000fc60000400000 */
[----:B0-----:R-:W3:Y:S04]  /*720a0*/  LDL.LU R5, [R1+0x7c8] ;  /* 0x0007c80001057983 */ /* 0x001ee80000300800 */
[----:B------:R0:W-:Y:S04]  /*720b0*/  @!P5 STL [R1+0x14c], R2 ;  /* 0x00014c020100d387 */ /* 0x0001e80000100800 */
[----:B0-----:R-:W3:Y:S01]  /*720c0*/  LDL.LU R2, [R1+0x7c4] ;  /* 0x0007c40001027983 */ /* 0x001ee20000300800 */
[----:B------:R-:W-:Y:S01]  /*720d0*/  @!P0 FMUL R20, R20, 16777216 ;  /* 0x4b80000014148820 */ /* 0x000fe20000400000 */
[----:B------:R-:W-:Y:S01]  /*720e0*/  LOP3.LUT P0, RZ, R24, 0x80, RZ, 0xc0, !PT ;  /* 0x0000008018ff7812 */ /* 0x000fe2000780c0ff */
[----:B--2---:R-:W-:-:S05]  /*720f0*/  @!P5 FMUL R25, R25, 16777216 ;  /* 0x4b8000001919d820 */ /* 0x004fca0000400000 */
[----:B------:R0:W-:Y:S04]  /*72100*/  STL [R1+0x1834], R25 ;  /* 0x0018341901007387 */ /* 0x0001e80000100800 */
[----:B0-----:R-:W2:Y:S01]  /*72110*/  LDL R25, [R1+0x30] ;  /* 0x0000300001197983 */ /* 0x001ea20000100800 */
[----:B------:R-:W-:Y:S02]  /*72120*/  @!P5 FMUL R13, R13, 16777216 ;  /* 0x4b8000000d0dd820 */ /* 0x000fe40000400000 */
[----:B------:R-:W-:-:S03]  /*72130*/  @!P5 FMUL R12, R12, 16777216 ;  /* 0x4b8000000c0cd820 */ /* 0x000fc60000400000 */
[----:B------:R0:W-:Y:S01]  /*72140*/  @!P5 STL [R1+0x20], R13 ;  /* 0x0000200d0100d387 */ /* 0x0001e20000100800 */
[----:B------:R-:W-:-:S03]  /*72150*/  @!P5 FMUL R11, R11, 16777216 ;  /* 0x4b8000000b0bd820 */ /* 0x000fc60000400000 */
[----:B0-----:R-:W3:Y:S04]  /*72160*/  LDL.LU R13, [R1+0x7bc] ;  /* 0x0007bc00010d7983 */ /* 0x001ee80000300800 */
[----:B------:R0:W-:Y:S01]  /*72170*/  @!P5 STL [R1+0x1c], R12 ;  /* 0x00001c0c0100d387 */ /* 0x0001e20000100800 */
[----:B------:R-:W-:Y:S01]  /*72180*/  @!P6 FMUL R4, R4, 16777216 ;  /* 0x4b8000000404e820 */ /* 0x000fe20000400000 */
[----:B------:R-:W-:Y:S02]  /*72190*/  LOP3.LUT R24, R24, 0xfdffffff, RZ, 0xc0, !PT ;  /* 0xfdffffff18187812 */ /* 0x000fe400078ec0ff */
[----:B0-----:R-:W3:Y:S04]  /*721a0*/  LDL.LU R12, [R1+0x7b8] ;  /* 0x0007b800010c7983 */ /* 0x001ee80000300800 */
[----:B------:R0:W-:Y:S01]  /*721b0*/  @!P5 STL [R1+0x1b0], R11 ;  /* 0x0001b00b0100d387 */ /* 0x0001e20000100800 */
[----:B----4-:R-:W-:Y:S01]  /*721c0*/  @!P6 FMUL R0, R0, 16777216 ;  /* 0x4b8000000000e820 */ /* 0x010fe20000400000 */
[----:B------:R-:W-:Y:S01]  /*721d0*/  @P0 LOP3.LUT R24, R24, 0x2000000, RZ, 0xfc, !PT ;  /* 0x0200000018180812 */ /* 0x000fe200078efcff */
[----:B------:R-:W-:Y:S01]  /*721e0*/  @!P6 FMUL R3, R3, 16777216 ;  /* 0x4b8000000303e820 */ /* 0x000fe20000400000 */
[----:B0-----:R-:W4:Y:S04]  /*721f0*/  LDL.LU R11, [R1+0x7b4] ;  /* 0x0007b400010b7983 */ /* 0x001f280000300800 */
[----:B------:R0:W-:Y:S01]  /*72200*/  @!P6 STL [R1+0x3c], R4 ;  /* 0x00003c040100e387 */ /* 0x0001e20000100800 */
[----:B------:R-:W-:Y:S01]  /*72210*/  LOP3.LUT P0, RZ, R24, 0x1000, RZ, 0xc0, !PT ;  /* 0x0000100018ff7812 */ /* 0x000fe2000780c0ff */
[----:B------:R-:W-:-:S02]  /*72220*/  @!P6 FMUL R27, R27, 16777216 ;  /* 0x4b8000001b1be820 */ /* 0x000fc40000400000 */
[----:B0-----:R-:W3:Y:S04]  /*72230*/  LDL.LU R4, [R1+0x7b0] ;  /* 0x0007b00001047983 */ /* 0x001ee80000300800 */
[----:B------:R0:W-:Y:S01]  /*72240*/  @!P6 STL [R1+0x38], R0 ;  /* 0x000038000100e387 */ /* 0x0001e20000100800 */
[----:B------:R-:W-:-:S03]  /*72250*/  LOP3.LUT R24, R24, 0xfbffffff, RZ, 0xc0, !PT ;  /* 0xfbffffff18187812 */ /* 0x000fc600078ec0ff */
[----:B0-----:R-:W3:Y:S04]  /*72260*/  LDL.LU R0, [R1+0x1878] ;  /* 0x0018780001007983 */ /* 0x001ee80000300800 */
[----:B------:R0:W-:Y:S04]  /*72270*/  @!P6 STL [R1+0x34], R3 ;  /* 0x000034030100e387 */ /* 0x0001e80000100800 */
[----:B0-----:R-:W3:Y:S04]  /*72280*/  LDL.LU R3, [R1+0x7ac] ;  /* 0x0007ac0001037983 */ /* 0x001ee80000300800 */
[----:B------:R0:W-:Y:S01]  /*72290*/  @!P6 STL [R1+0x28], R27 ;  /* 0x0000281b0100e387 */ /* 0x0001e20000100800 */
[----:B------:R-:W-:-:S03]  /*722a0*/  @P0 LOP3.LUT R24, R24, 0x4000000, RZ, 0xfc, !PT ;  /* 0x0400000018180812 */ /* 0x000fc600078efcff */
[----:B0-----:R-:W3:Y:S01]  /*722b0*/  LDL.LU R27, [R1+0x7a8] ;  /* 0x0007a800011b7983 */ /* 0x001ee20000300800 */
[C---:B------:R-:W-:Y:S02]  /*722c0*/  LOP3.LUT P0, RZ, R24.reuse, 0x8000, RZ, 0xc0, !PT ;  /* 0x0000800018ff7812 */ /* 0x040fe4000780c0ff */
[----:B------:R-:W-:-:S11]  /*722d0*/  LOP3.LUT R24, R24, 0xf7ffffff, RZ, 0xc0, !PT ;  /* 0xf7ffffff18187812 */ /* 0x000fd600078ec0ff */
[----:B------:R-:W-:-:S04]  /*722e0*/  @P0 LOP3.LUT R24, R24, 0x8000000, RZ, 0xfc, !PT ;  /* 0x0800000018180812 */ /* 0x000fc800078efcff */
[C---:B------:R-:W-:Y:S02]  /*722f0*/  LOP3.LUT P0, RZ, R24.reuse, 0x4000, RZ, 0xc0, !PT ;  /* 0x0000400018ff7812 */ /* 0x040fe4000780c0ff */
[----:B------:R-:W-:-:S11]  /*72300*/  LOP3.LUT R24, R24, 0xefffffff, RZ, 0xc0, !PT ;  /* 0xefffffff18187812 */ /* 0x000fd600078ec0ff */
[----:B------:R-:W-:-:S04]  /*72310*/  @P0 LOP3.LUT R24, R24, 0x10000000, RZ, 0xfc, !PT ;  /* 0x1000000018180812 */ /* 0x000fc800078efcff */
[----:B------:R-:W-:Y:S01]  /*72320*/  LOP3.LUT P0, RZ, R24, 0x20000, RZ, 0xc0, !PT ;  /* 0x0002000018ff7812 */ /* 0x000fe2000780c0ff */
[----:B------:R-:W-:Y:S01]  /*72330*/  @!P6 FMUL R28, R28, 16777216 ;  /* 0x4b8000001c1ce820 */ /* 0x000fe20000400000 */
[----:B------:R-:W-:-:S11]  /*72340*/  LOP3.LUT R24, R24, 0xdfffffff, RZ, 0xc0, !PT ;  /* 0xdfffffff18187812 */ /* 0x000fd600078ec0ff */
[----:B------:R-:W-:-:S04]  /*72350*/  @P0 LOP3.LUT R24, R24, 0x20000000, RZ, 0xfc, !PT ;  /* 0x2000000018180812 */ /* 0x000fc800078efcff */
[C---:B------:R-:W-:Y:S02]  /*72360*/  LOP3.LUT P0, RZ, R24.reuse, 0x10000, RZ, 0xc0, !PT ;  /* 0x0001000018ff7812 */ /* 0x040fe4000780c0ff */
[----:B------:R-:W-:-:S11]  /*72370*/  LOP3.LUT R24, R24, 0xbfffffff, RZ, 0xc0, !PT ;  /* 0xbfffffff18187812 */ /* 0x000fd600078ec0ff */
[----:B------:R-:W-:-:S04]  /*72380*/  @P0 LOP3.LUT R24, R24, 0x40000000, RZ, 0xfc, !PT ;  /* 0x4000000018180812 */ /* 0x000fc800078efcff */
[C---:B------:R-:W-:Y:S02]  /*72390*/  LOP3.LUT P0, RZ, R24.reuse, 0x80000, RZ, 0xc0, !PT ;  /* 0x0008000018ff7812 */ /* 0x040fe4000780c0ff */
[----:B------:R-:W-:-:S11]  /*723a0*/  LOP3.LUT R24, R24, 0x7fffffff, RZ, 0xc0, !PT ;  /* 0x7fffffff18187812 */ /* 0x000fd600078ec0ff */
[----:B------:R-:W-:-:S04]  /*723b0*/  @P0 LOP3.LUT R24, R24, 0x80000000, RZ, 0xfc, !PT ;  /* 0x8000000018180812 */ /* 0x000fc800078efcff */
[----:B------:R-:W-:Y:S02]  /*723c0*/  LOP3.LUT P0, RZ, R24, 0x40000, RZ, 0xc0, !PT ;  /* 0x0004000018ff7812 */ /* 0x000fe4000780c0ff */
[----:B------:R-:W-:-:S11]  /*723d0*/  LOP3.LUT R29, R29, 0xfffffffe, RZ, 0xc0, !PT ;  /* 0xfffffffe1d1d7812 */ /* 0x000fd600078ec0ff */
[----:B------:R-:W-:Y:S02]  /*723e0*/  @P0 LOP3.LUT R29, R29, 0x1, RZ, 0xfc, !PT ;  /* 0x000000011d1d0812 */ /* 0x000fe400078efcff */
[----:B------:R-:W-:Y:S02]  /*723f0*/  LOP3.LUT P0, RZ, R24, 0x200000, RZ, 0xc0, !PT ;  /* 0x0020000018ff7812 */ /* 0x000fe4000780c0ff */
[----:B------:R-:W-:-:S11]  /*72400*/  LOP3.LUT R29, R29, 0xfffffffd, RZ, 0xc0, !PT ;  /* 0xfffffffd1d1d7812 */ /* 0x000fd600078ec0ff */
[----:B------:R-:W-:Y:S02]  /*72410*/  @P0 LOP3.LUT R29, R29, 0x2, RZ, 0xfc, !PT ;  /* 0x000000021d1d0812 */ /* 0x000fe400078efcff */
[----:B------:R-:W-:Y:S02]  /*72420*/  LOP3.LUT P0, RZ, R24, 0x100000, RZ, 0xc0, !PT ;  /* 0x0010000018ff7812 */ /* 0x000fe4000780c0ff */
[----:B------:R-:W-:Y:S01]  /*72430*/  LOP3.LUT R29, R29, 0xfffffffb, RZ, 0xc0, !PT ;  /* 0xfffffffb1d1d7812 */ /* 0x000fe200078ec0ff */
[----:B--2---:R-:W-:-:S05]  /*72440*/  @!P6 FMUL R25, R25, 16777216 ;  /* 0x4b8000001919e820 */ /* 0x004fca0000400000 */
[----:B------:R-:W-:Y:S04]  /*72450*/  @!P6 STL [R1+0x30], R25 ;  /* 0x000030190100e387 */ /* 0x000fe80000100800 */
[----:B------:R0:W-:Y:S04]  /*72460*/  @!P6 STL [R1+0x18], R28 ;  /* 0x0000181c0100e387 */ /* 0x0001e80000100800 */
[----:B0-----:R-:W2:Y:S01]  /*72470*/  LDL.LU R28, [R1+0x7a4] ;  /* 0x0007a400011c7983 */ /* 0x001ea20000300800 */
[----:B------:R-:W-:Y:S02]  /*72480*/  @P0 LOP3.LUT R29, R29, 0x4, RZ, 0xfc, !PT ;  /* 0x000000041d1d0812 */ /* 0x000fe400078efcff */
[----:B------:R-:W-:-:S02]  /*72490*/  LOP3.LUT P0, RZ, R24, 0x800000, RZ, 0xc0, !PT ;  /* 0x0080000018ff7812 */ /* 0x000fc4000780c0ff */
[----:B------:R-:W-:-:S11]  /*724a0*/  LOP3.LUT R29, R29, 0xfffffff7, RZ, 0xc0, !PT ;  /* 0xfffffff71d1d7812 */ /* 0x000fd600078ec0ff */
[----:B------:R-:W-:Y:S02]  /*724b0*/  @P0 LOP3.LUT R29, R29, 0x8, RZ, 0xfc, !PT ;  /* 0x000000081d1d0812 */ /* 0x000fe400078efcff */
[----:B------:R-:W-:Y:S02]  /*724c0*/  LOP3.LUT P0, RZ, R24, 0x400000, RZ, 0xc0, !PT ;  /* 0x0040000018ff7812 */ /* 0x000fe4000780c0ff */
        /* <DEDUP_REMOVED lines=19> */
[----:B-----5:R-:W-:-:S05]  /*72600*/  @!P6 FMUL R16, R16, 16777216 ;  /* 0x4b8000001010e820 */ /* 0x020fca0000400000 */
[----:B------:R3:W-:Y:S05]  /*72610*/  @!P6 STL [R1+0x24], R16 ;  /* 0x000024100100e387 */ /* 0x0007ea0000100800 */
[----:B------:R-:W-:Y:S02]  /*72620*/  @P0 LOP3.LUT R29, R29, 0x400, RZ, 0xfc, !PT ;  /* 0x000004001d1d0812 */ /* 0x000fe400078efcff */
[----:B------:R-:W-:Y:S01]  /*72630*/  LOP3.LUT P0, RZ, R23, 0x4000000, RZ, 0xc0, !PT ;  /* 0x0400000017ff7812 */ /* 0x000fe2000780c0ff */
[----:B------:R-:W-:-:S03]  /*72640*/  @!P6 FMUL R6, R6, 16777216 ;  /* 0x4b8000000606e820 */ /* 0x000fc60000400000 */
[----:B---3--:R-:W-:Y:S02]  /*72650*/  FSEL R16, R15, -INF , P0 ;  /* 0xff8000000f107808 */ /* 0x008fe40000000000 */
[----:B------:R-:W-:Y:S01]  /*72660*/  LOP3.LUT P0, RZ, R29, 0x400, RZ, 0xc0, !PT ;  /* 0x000004001dff7812 */ /* 0x000fe2000780c0ff */
[----:B------:R-:W-:-:S03]  /*72670*/  @!P6 FMUL R26, R26, 16777216 ;  /* 0x4b8000001a1ae820 */ /* 0x000fc60000400000 */
[----:B------:R-:W-:Y:S02]  /*72680*/  FSEL R15, R14, -INF , P0 ;  /* 0xff8000000e0f7808 */ /* 0x000fe40000000000 */
[----:B------:R-:W-:Y:S01]  /*72690*/  LOP3.LUT P0, RZ, R29, 0x200, RZ, 0xc0, !PT ;  /* 0x000002001dff7812 */ /* 0x000fe2000780c0ff */
[----:B------:R0:W-:Y:S03]  /*726a0*/  @!P6 STL [R1+0x14], R6 ;  /* 0x000014060100e387 */ /* 0x0001e60000100800 */
[----:B------:R-:W-:Y:S02]  /*726b0*/  FSEL R14, R5, -INF , P0 ;  /* 0xff800000050e7808 */ /* 0x000fe40000000000 */
[----:B------:R-:W-:Y:S01]  /*726c0*/  LOP3.LUT P0, RZ, R29, 0x100, RZ, 0xc0, !PT ;  /* 0x000001001dff7812 */ /* 0x000fe2000780c0ff */
[----:B0-----:R-:W3:Y:S04]  /*726d0*/  LDL.LU R6, [R1+0x7a0] ;  /* 0x0007a00001067983 */ /* 0x001ee80000300800 */
[----:B------:R0:W-:Y:S04]  /*726e0*/  @!P6 STL [R1+0x1a4], R26 ;  /* 0x0001a41a0100e387 */ /* 0x0001e80000100800 */
[----:B0-----:R-:W5:Y:S04]  /*726f0*/  LDL.LU R26, [R1+0x79c] ;  /* 0x00079c00011a7983 */ /* 0x001f680000300800 */
[----:B------:R-:W-:Y:S04]  /*72700*/  STL [R1+0x5a0], R16 ;  /* 0x0005a01001007387 */ /* 0x000fe80000100800 */
[----:B------:R-:W-:Y:S04]  /*72710*/  STL [R1+0x5a4], R15 ;  /* 0x0005a40f01007387 */ /* 0x000fe80000100800 */
[----:B------:R-:W5:Y:S04]  /*72720*/  LDL.LU R5, [R1+0x798] ;  /* 0x0007980001057983 */ /* 0x000f680000300800 */
[----:B------:R0:W-:Y:S02]  /*72730*/  STL [R1+0x5a8], R14 ;  /* 0x0005a80e01007387 */ /* 0x0001e40000100800 */
[----:B0-----:R-:W-:-:S02]  /*72740*/  FSEL R14, R2, -INF , P0 ;  /* 0xff800000020e7808 */ /* 0x001fc40000000000 */
[----:B------:R-:W-:Y:S01]  /*72750*/  LOP3.LUT P0, RZ, R29, 0x80, RZ, 0xc0, !PT ;  /* 0x000000801dff7812 */ /* 0x000fe2000780c0ff */
[----:B------:R-:W5:Y:S04]  /*72760*/  LDL.LU R2, [R1+0x794] ;  /* 0x0007940001027983 */ /* 0x000f680000300800 */
[----:B------:R0:W-:Y:S02]  /*72770*/  STL [R1+0x5ac], R14 ;  /* 0x0005ac0e01007387 */ /* 0x0001e40000100800 */
[----:B0-----:R-:W-:Y:S02]  /*72780*/  FSEL R14, R13, -INF , P0 ;  /* 0xff8000000d0e7808 */ /* 0x001fe40000000000 */
[----:B------:R-:W-:-:S04]  /*72790*/  LOP3.LUT P0, RZ, R29, 0x40, RZ, 0xc0, !PT ;  /* 0x000000401dff7812 */ /* 0x000fc8000780c0ff */
[----:B------:R-:W-:Y:S02]  /*727a0*/  FSEL R13, R12, -INF , P0 ;  /* 0xff8000000c0d7808 */ /* 0x000fe40000000000 */
[----:B------:R-:W-:-:S04]  /*727b0*/  LOP3.LUT P0, RZ, R29, 0x20, RZ, 0xc0, !PT ;  /* 0x000000201dff7812 */ /* 0x000fc8000780c0ff */
[----:B----4-:R-:W-:Y:S02]  /*727c0*/  FSEL R12, R11, -INF , P0 ;  /* 0xff8000000b0c7808 */ /* 0x010fe40000000000 */
[C---:B------:R-:W-:Y:S01]  /*727d0*/  LOP3.LUT P0, RZ, R29.reuse, 0x10, RZ, 0xc0, !PT ;  /* 0x000000101dff7812 */ /* 0x040fe2000780c0ff */
[----:B------:R-:W-:Y:S03]  /*727e0*/  STL [R1+0x5b0], R14 ;  /* 0x0005b00e01007387 */ /* 0x000fe60000100800 */
[----:B------:R-:W-:Y:S01]  /*727f0*/  FSEL R11, R4, -INF , P0 ;  /* 0xff800000040b7808 */ /* 0x000fe20000000000 */
[----:B------:R-:W-:Y:S01]  /*72800*/  STL [R1+0x5b4], R13 ;  /* 0x0005b40d01007387 */ /* 0x000fe20000100800 */
[----:B------:R-:W-:-:S03]  /*72810*/  LOP3.LUT P0, RZ, R29, 0x8, RZ, 0xc0, !PT ;  /* 0x000000081dff7812 */ /* 0x000fc6000780c0ff */
[----:B------:R-:W-:Y:S04]  /*72820*/  STL [R1+0x5b8], R12 ;  /* 0x0005b80c01007387 */ /* 0x000fe80000100800 */
[----:B------:R-:W4:Y:S04]  /*72830*/  LDL.LU R4, [R1+0x78c] ;  /* 0x00078c0001047983 */ /* 0x000f280000300800 */
[----:B------:R0:W-:Y:S02]  /*72840*/  STL [R1+0x5bc], R11 ;  /* 0x0005bc0b01007387 */ /* 0x0001e40000100800 */
[----:B0-----:R-:W-:-:S02]  /*72850*/  FSEL R11, R3, -INF , P0 ;  /* 0xff800000030b7808 */ /* 0x001fc40000000000 */
[----:B------:R-:W4:Y:S01]  /*72860*/  LDL.LU R3, [R1+0x788] ;  /* 0x0007880001037983 */ /* 0x000f220000300800 */
[----:B------:R-:W-:-:S03]  /*72870*/  LOP3.LUT P0, RZ, R29, 0x4, RZ, 0xc0, !PT ;  /* 0x000000041dff7812 */ /* 0x000fc6000780c0ff */
[----:B------:R0:W-:Y:S02]  /*72880*/  STL [R1+0x5c0], R11 ;  /* 0x0005c00b01007387 */ /* 0x0001e40000100800 */
[----:B0-----:R-:W-:Y:S02]  /*72890*/  FSEL R11, R27, -INF , P0 ;  /* 0xff8000001b0b7808 */ /* 0x001fe40000000000 */
[----:B------:R-:W4:Y:S01]  /*728a0*/  LDL.LU R27, [R1+0x784] ;  /* 0x00078400011b7983 */ /* 0x000f220000300800 */
[----:B------:R-:W-:-:S03]  /*728b0*/  LOP3.LUT P0, RZ, R29, 0x2, RZ, 0xc0, !PT ;  /* 0x000000021dff7812 */ /* 0x000fc6000780c0ff */
[----:B------:R2:W-:Y:S02]  /*728c0*/  STL [R1+0x5c4], R11 ;  /* 0x0005c40b01007387 */ /* 0x0005e40000100800 */
[----:B--2---:R-:W-:Y:S02]  /*728d0*/  FSEL R11, R28, -INF , P0 ;  /* 0xff8000001c0b7808 */ /* 0x004fe40000000000 */
[----:B------:R-:W2:Y:S01]  /*728e0*/  LDL.LU R28, [R1+0x780] ;  /* 0x00078000011c7983 */ /* 0x000ea20000300800 */
[----:B------:R-:W-:-:S03]  /*728f0*/  LOP3.LUT P0, RZ, R29, 0x1, RZ, 0xc0, !PT ;  /* 0x000000011dff7812 */ /* 0x000fc6000780c0ff */
[----:B------:R3:W-:Y:S01]  /*72900*/  STL [R1+0x5c8], R11 ;  /* 0x0005c80b01007387 */ /* 0x0007e20000100800 */
[----:B------:R-:W-:Y:S01]  /*72910*/  @!P1 FMUL R21, R21, 16777216 ;  /* 0x4b80000015159820 */ /* 0x000fe20000400000 */
[----:B------:R-:W-:Y:S01]  /*72920*/  LOP3.LUT P1, RZ, R24, 0x40, RZ, 0xc0, !PT ;  /* 0x0000004018ff7812 */ /* 0x000fe2000782c0ff */
[----:B------:R-:W-:Y:S01]  /*72930*/  @!P2 FMUL R22, R22, 16777216 ;  /* 0x4b8000001616a820 */ /* 0x000fe20000400000 */
[C---:B------:R-:W-:Y:S02]  /*72940*/  LOP3.LUT P2, RZ, R24.reuse, 0x200, RZ, 0xc0, !PT ;  /* 0x0000020018ff7812 */ /* 0x040fe4000784c0ff */
[C---:B------:R-:W-:Y:S02]  /*72950*/  LOP3.LUT P3, RZ, R24.reuse, 0x100, RZ, 0xc0, !PT ;  /* 0x0000010018ff7812 */ /* 0x040fe4000786c0ff */
[C---:B------:R-:W-:Y:S02]  /*72960*/  LOP3.LUT P4, RZ, R24.reuse, 0x800, RZ, 0xc0, !PT ;  /* 0x0000080018ff7812 */ /* 0x040fe4000788c0ff */
[----:B------:R-:W-:-:S02]  /*72970*/  LOP3.LUT P5, RZ, R24, 0x400, RZ, 0xc0, !PT ;  /* 0x0000040018ff7812 */ /* 0x000fc400078ac0ff */
[----:B------:R-:W-:Y:S02]  /*72980*/  LOP3.LUT P6, RZ, R24, 0x2000, RZ, 0xc0, !PT ;  /* 0x0000200018ff7812 */ /* 0x000fe400078cc0ff */
[----:B---3--:R-:W-:Y:S02]  /*72990*/  FSEL R11, R6, -INF , P0 ;  /* 0xff800000060b7808 */ /* 0x008fe40000000000 */
[----:B------:R-:W-:-:S03]  /*729a0*/  LOP3.LUT P0, RZ, R24, 0x80000000, RZ, 0xc0, !PT ;  /* 0x8000000018ff7812 */ /* 0x000fc6000780c0ff */
[----:B------:R0:W-:Y:S04]  /*729b0*/  STL [R1+0x5cc], R11 ;  /* 0x0005cc0b01007387 */ /* 0x0001e80000100800 */
[----:B------:R-:W3:Y:S01]  /*729c0*/  LDL.LU R15, [R1+0x778] ;  /* 0x00077800010f7983 */ /* 0x000ee20000300800 */
[----:B-----5:R-:W-:Y:S02]  /*729d0*/  FSEL R6, R26, -INF , P0 ;  /* 0xff8000001a067808 */ /* 0x020fe40000000000 */
[----:B------:R-:W-:Y:S01]  /*729e0*/  LOP3.LUT P0, RZ, R24, 0x40000000, RZ, 0xc0, !PT ;  /* 0x4000000018ff7812 */ /* 0x000fe2000780c0ff */
[----:B------:R-:W5:Y:S03]  /*729f0*/  LDL.LU R26, [R1+0x774] ;  /* 0x00077400011a7983 */ /* 0x000f660000300800 */
[----:B------:R-:W-:-:S02]  /*72a00*/  FSEL R5, R5, -INF , P0 ;  /* 0xff80000005057808 */ /* 0x000fc40000000000 */
[----:B------:R-:W-:Y:S01]  /*72a10*/  LOP3.LUT P0, RZ, R24, 0x20000000, RZ, 0xc0, !PT ;  /* 0x2000000018ff7812 */ /* 0x000fe2000780c0ff */
[----:B------:R-:W-:Y:S04]  /*72a20*/  STL [R1+0x5d0], R6 ;  /* 0x0005d00601007387 */ /* 0x000fe80000100800 */
[----:B------:R-:W5:Y:S04]  /*72a30*/  LDL.LU R29, [R1+0x770] ;  /* 0x00077000011d7983 */ /* 0x000f680000300800 */
[----:B------:R-:W5:Y:S04]  /*72a40*/  LDL.LU R14, [R1+0x76c] ;  /* 0x00076c00010e7983 */ /* 0x000f680000300800 */
[----:B------:R-:W5:Y:S01]  /*72a50*/  LDL.LU R25, [R1+0x768] ;  /* 0x0007680001197983 */ /* 0x000f620000300800 */
[----:B------:R-:W-:-:S02]  /*72a60*/  FSEL R2, R2, -INF , P0 ;  /* 0xff80000002027808 */ /* 0x000fc40000000000 */
[----:B------:R-:W-:Y:S01]  /*72a70*/  LOP3.LUT P0, RZ, R24, 0x10000000, RZ, 0xc0, !PT ;  /* 0x1000000018ff7812 */ /* 0x000fe2000780c0ff */
[----:B------:R-:W-:Y:S04]  /*72a80*/  STL [R1+0x5d4], R5 ;  /* 0x0005d40501007387 */ /* 0x000fe80000100800 */
[----:B------:R-:W5:Y:S04]  /*72a90*/  LDL.LU R16, [R1+0xc] ;  /* 0x00000c0001107983 */ /* 0x000f680000300800 */
[----:B------:R-:W5:Y:S04]  /*72aa0*/  LDL.LU R13, [R1+0x10] ;  /* 0x00001000010d7983 */ /* 0x000f680000300800 */
[----:B------:R1:W-:Y:S04]  /*72ab0*/  STL [R1+0x5d8], R2 ;  /* 0x0005d80201007387 */ /* 0x0003e80000100800 */
[----:B------:R-:W5:Y:S04]  /*72ac0*/  LDL.LU R12, [R1+0x8] ;  /* 0x00000800010c7983 */ /* 0x000f680000300800 */
[----:B0-----:R-:W5:Y:S04]  /*72ad0*/  LDL.LU R11, [R1+0x738] ;  /* 0x00073800010b7983 */ /* 0x001f680000300800 */
[----:B-1----:R-:W5:Y:S04]  /*72ae0*/  LDL.LU R2, [R1+0x73c] ;  /* 0x00073c0001027983 */ /* 0x002f680000300800 */
[----:B------:R-:W5:Y:S04]  /*72af0*/  LDL.LU R6, [R1+0x748] ;  /* 0x0007480001067983 */ /* 0x000f680000300800 */
[----:B------:R-:W5:Y:S01]  /*72b00*/  LDL.LU R5, [R1+0x74c] ;  /* 0x00074c0001057983 */ /* 0x000f620000300800 */
[----:B----4-:R-:W-:-:S02]  /*72b10*/  FSEL R4, R4, -INF , P0 ;  /* 0xff80000004047808 */ /* 0x010fc40000000000 */
[----:B------:R-:W-:-:S03]  /*72b20*/  LOP3.LUT P0, RZ, R24, 0x8000000, RZ, 0xc0, !PT ;  /* 0x0800000018ff7812 */ /* 0x000fc6000780c0ff */
[----:B------:R0:W-:Y:S04]  /*72b30*/  STL [R1+0x5dc], R4 ;  /* 0x0005dc0401007387 */ /* 0x0001e80000100800 */
[----:B0-----:R-:W4:Y:S01]  /*72b40*/  LDL.LU R4, [R1+0x758] ;  /* 0x0007580001047983 */ /* 0x001f220000300800 */
[----:B------:R-:W-:Y:S02]  /*72b50*/  FSEL R3, R3, -INF , P0 ;  /* 0xff80000003037808 */ /* 0x000fe40000000000 */
[----:B------:R-:W-:-:S03]  /*72b60*/  LOP3.LUT P0, RZ, R24, 0x4000000, RZ, 0xc0, !PT ;  /* 0x0400000018ff7812 */ /* 0x000fc6000780c0ff */
[----:B------:R0:W-:Y:S04]  /*72b70*/  STL [R1+0x5e0], R3 ;  /* 0x0005e00301007387 */ /* 0x0001e80000100800 */
[----:B0-----:R-:W4:Y:S01]  /*72b80*/  LDL.LU R3, [R1+0x75c] ;  /* 0x00075c0001037983 */ /* 0x001f220000300800 */
[----:B------:R-:W-:Y:S02]  /*72b90*/  FSEL R27, R27, -INF , P0 ;  /* 0xff8000001b1b7808 */ /* 0x000fe40000000000 */
[----:B------:R-:W-:Y:S01]  /*72ba0*/  LOP3.LUT P0, RZ, R24, 0x2000000, RZ, 0xc0, !PT ;  /* 0x0200000018ff7812 */ /* 0x000fe2000780c0ff */
[----:B------:R0:W-:Y:S04]  /*72bb0*/  STL [R1+0x172c], R24 ;  /* 0x00172c1801007387 */ /* 0x0001e80000100800 */
[----:B------:R1:W-:Y:S04]  /*72bc0*/  STL [R1+0x5e4], R27 ;  /* 0x0005e41b01007387 */ /* 0x0003e80000100800 */
[----:B0-----:R-:W4:Y:S04]  /*72bd0*/  LDL.LU R24, [R1+0x77c] ;  /* 0x00077c0001187983 */ /* 0x001f280000300800 */
[----:B-1----:R-:W4:Y:S01]  /*72be0*/  LDL.LU R27, [R1+0x760] ;  /* 0x00076000011b7983 */ /* 0x002f220000300800 */
[----:B--2---:R-:W-:-:S05]  /*72bf0*/  FSEL R28, R28, -INF , P6 ;  /* 0xff8000001c1c7808 */ /* 0x004fca0003000000 */
[----:B------:R0:W-:Y:S04]  /*72c00*/  STL [R1+0x5e8], R28 ;  /* 0x0005e81c01007387 */ /* 0x0001e80000100800 */
[----:B0-----:R-:W2:Y:S01]  /*72c10*/  LDL.LU R28, [R1+0x764] ;  /* 0x00076400011c7983 */ /* 0x001ea20000300800 */
[----:B---3--:R-:W-:Y:S02]  /*72c20*/  FSEL R15, R15, -INF , P4 ;  /* 0xff8000000f0f7808 */ /* 0x008fe40002000000 */
[----:B-----5:R-:W-:Y:S02]  /*72c30*/  FSEL R26, R26, -INF , P3 ;  /* 0xff8000001a1a7808 */ /* 0x020fe40001800000 */
[----:B------:R-:W-:Y:S02]  /*72c40*/  FSEL R29, R29, -INF , P2 ;  /* 0xff8000001d1d7808 */ /* 0x000fe40001000000 */
[----:B------:R-:W-:-:S02]  /*72c50*/  FSEL R25, R25, -INF , P0 ;  /* 0xff80000019197808 */ /* 0x000fc40000000000 */
[----:B------:R-:W-:Y:S02]  /*72c60*/  LOP3.LUT P0, RZ, R23, 0x2000000, RZ, 0xc0, !PT ;  /* 0x0200000017ff7812 */ /* 0x000fe4000780c0ff */
[----:B----4-:R-:W-:-:S05]  /*72c70*/  FSEL R24, R24, -INF , P5 ;  /* 0xff80000018187808 */ /* 0x010fca0002800000 */
[----:B------:R0:W-:Y:S04]  /*72c80*/  STL [R1+0x5ec], R24 ;  /* 0x0005ec1801007387 */ /* 0x0001e80000100800 */
[----:B0-----:R-:W3:Y:S04]  /*72c90*/  LDL.LU R24, [R1+0x6f8] ;  /* 0x0006f80001187983 */ /* 0x001ee80000300800 */
[----:B------:R0:W-:Y:S04]  /*72ca0*/  STL [R1+0x5f0], R15 ;  /* 0x0005f00f01007387 */ /* 0x0001e80000100800 */
[----:B0-----:R-:W4:Y:S04]  /*72cb0*/  LDL.LU R15, [R1+0x6fc] ;  /* 0x0006fc00010f7983 */ /* 0x001f280000300800 */
[----:B------:R0:W-:Y:S04]  /*72cc0*/  STL [R1+0x5f4], R26 ;  /* 0x0005f41a01007387 */ /* 0x0001e80000100800 */
[----:B0-----:R-:W5:Y:S04]  /*72cd0*/  LDL.LU R26, [R1+0x1874] ;  /* 0x00187400011a7983 */ /* 0x001f680000300800 */
[----:B------:R0:W-:Y:S02]  /*72ce0*/  STL [R1+0x5f8], R29 ;  /* 0x0005f81d01007387 */ /* 0x0001e40000100800 */
[----:B0-----:R-:W-:-:S02]  /*72cf0*/  FSEL R29, R14, -INF , P1 ;  /* 0xff8000000e1d7808 */ /* 0x001fc40000800000 */
[----:B------:R-:W5:Y:S04]  /*72d00*/  LDL.LU R14, [R1+0x704] ;  /* 0x00070400010e7983 */ /* 0x000f680000300800 */
[----:B------:R-:W-:Y:S04]  /*72d10*/  STL [R1+0x5fc], R29 ;  /* 0x0005fc1d01007387 */ /* 0x000fe80000100800 */
[----:B------:R0:W-:Y:S02]  /*72d20*/  STL [R1+0x16d4], R23 ;  /* 0x0016d41701007387 */ /* 0x0001e40000100800 */
[----:B0-----:R-:W0:Y:S02]  /*72d30*/  MUFU.RCP R23, R16 ;  /* 0x0000001000177308 */ /* 0x001e240000001000 */
[----:B------:R1:W-:Y:S06]  /*72d40*/  STL [R1+0x600], R25 ;  /* 0x0006001901007387 */ /* 0x0003ec0000100800 */
[----:B------:R0:W3:Y:S02]  /*72d50*/  MUFU.RCP R29, R13 ;  /* 0x0000000d001d7308 */ /* 0x0000e40000001000 */
[----:B0-----:R-:W-:-:S02]  /*72d60*/  FMUL R13, R23, R11 ;  /* 0x0000000b170d7220 */ /* 0x001fc40000400000 */
[C---:B------:R-:W-:Y:S02]  /*72d70*/  FMUL R11, R23.reuse, R2 ;  /* 0x00000002170b7220 */ /* 0x040fe40000400000 */
[C---:B------:R-:W-:Y:S01]  /*72d80*/  FMUL R6, R23.reuse, R6 ;  /* 0x0000000617067220 */ /* 0x040fe20000400000 */
[----:B------:R-:W5:Y:S01]  /*72d90*/  LDL.LU R2, [R1+0x734] ;  /* 0x0007340001027983 */ /* 0x000f620000300800 */
[----:B------:R-:W-:-:S03]  /*72da0*/  FMUL R5, R23, R5 ;  /* 0x0000000517057220 */ /* 0x000fc60000400000 */
[----:B------:R-:W-:Y:S01]  /*72db0*/  STL [R1+0x3e8], R13 ;  /* 0x0003e80d01007387 */ /* 0x000fe20000100800 */
[----:B------:R-:W-:-:S03]  /*72dc0*/  FMUL R4, R23, R4 ;  /* 0x0000000417047220 */ /* 0x000fc60000400000 */
[----:B------:R0:W-:Y:S01]  /*72dd0*/  STL [R1+0x3dc], R11 ;  /* 0x0003dc0b01007387 */ /* 0x0001e20000100800 */
[----:B------:R-:W-:-:S03]  /*72de0*/  FMUL R3, R23, R3 ;  /* 0x0000000317037220 */ /* 0x000fc60000400000 */
[----:B-1----:R-:W5:Y:S04]  /*72df0*/  LDL.LU R25, [R1] ;  /* 0x0000000001197983 */ /* 0x002f680000300800 */
[----:B------:R1:W-:Y:S04]  /*72e00*/  STL [R1+0x3e4], R6 ;  /* 0x0003e40601007387 */ /* 0x0003e80000100800 */
[----:B0-----:R-:W5:Y:S04]  /*72e10*/  LDL.LU R11, [R1+0x6d8] ;  /* 0x0006d800010b7983 */ /* 0x001f680000300800 */
[----:B------:R0:W-:Y:S01]  /*72e20*/  STL [R1+0x3d4], R5 ;  /* 0x0003d40501007387 */ /* 0x0001e20000100800 */
[----:B------:R-:W-:-:S03]  /*72e30*/  FMUL R27, R23, R27 ;  /* 0x0000001b171b7220 */ /* 0x000fc60000400000 */
[----:B------:R-:W5:Y:S04]  /*72e40*/  LDL.LU R16, [R1+0x6dc] ;  /* 0x0006dc0001107983 */ /* 0x000f680000300800 */
[----:B------:R0:W-:Y:S04]  /*72e50*/  STL [R1+0x3d8], R4 ;  /* 0x0003d80401007387 */ /* 0x0001e80000100800 */
[----:B------:R-:W5:Y:S04]  /*72e60*/  LDL.LU R13, [R1+0x6e0] ;  /* 0x0006e000010d7983 */ /* 0x000f680000300800 */
[----:B-1----:R-:W5:Y:S04]  /*72e70*/  LDL.LU R6, [R1+0x6e4] ;  /* 0x0006e40001067983 */ /* 0x002f680000300800 */
[----:B------:R1:W-:Y:S04]  /*72e80*/  STL [R1+0x3bc], R3 ;  /* 0x0003bc0301007387 */ /* 0x0003e80000100800 */
[----:B0-----:R-:W5:Y:S01]  /*72e90*/  LDL.LU R5, [R1+0x6e8] ;  /* 0x0006e80001057983 */ /* 0x001f620000300800 */
[----:B--2---:R-:W-:-:S03]  /*72ea0*/  FMUL R23, R23, R28 ;  /* 0x0000001c17177220 */ /* 0x004fc60000400000 */
[----:B------:R-:W2:Y:S04]  /*72eb0*/  LDL.LU R4, [R1+0x6ec] ;  /* 0x0006ec0001047983 */ /* 0x000ea80000300800 */
[----:B-1----:R-:W2:Y:S04]  /*72ec0*/  LDL.LU R3, [R1+0x6f0] ;  /* 0x0006f00001037983 */ /* 0x002ea80000300800 */
[----:B------:R0:W-:Y:S04]  /*72ed0*/  STL [R1+0x3d0], R27 ;  /* 0x0003d01b01007387 */ /* 0x0001e80000100800 */
[----:B0-----:R-:W2:Y:S04]  /*72ee0*/  LDL.LU R27, [R1+0x1870] ;  /* 0x00187000011b7983 */ /* 0x001ea80000300800 */
[----:B------:R-:W2:Y:S04]  /*72ef0*/  LDL.LU R28, [R1+0x186c] ;  /* 0x00186c00011c7983 */ /* 0x000ea80000300800 */
[----:B------:R5:W-:Y:S01]  /*72f00*/  STL [R1+0x3b8], R23 ;  /* 0x0003b81701007387 */ /* 0x000be20000100800 */
[----:B---3--:R-:W-:-:S02]  /*72f10*/  FMUL R24, R29, R24 ;  /* 0x000000181d187220 */ /* 0x008fc40000400000 */
[C---:B----4-:R-:W-:Y:S01]  /*72f20*/  FMUL R15, R29.reuse, R15 ;  /* 0x0000000f1d0f7220 */ /* 0x050fe20000400000 */
[----:B-----5:R0:W-:Y:S02]  /*72f30*/  MUFU.RCP R23, R26 ;  /* 0x0000001a00177308 */ /* 0x0201e40000001000 */
[----:B0-----:R-:W3:Y:S04]  /*72f40*/  LDL.LU R26, [R1+0x1868] ;  /* 0x00186800011a7983 */ /* 0x001ee80000300800 */
[----:B------:R-:W-:Y:S01]  /*72f50*/  STL [R1+0x1738], R24 ;  /* 0x0017381801007387 */ /* 0x000fe20000100800 */
[C---:B------:R-:W-:Y:S02]  /*72f60*/  FMUL R14, R29.reuse, R14 ;  /* 0x0000000e1d0e7220 */ /* 0x040fe40000400000 */
[----:B--2---:R-:W-:-:S02]  /*72f70*/  FMUL R28, R29, R28 ;  /* 0x0000001c1d1c7220 */ /* 0x004fc40000400000 */
[----:B------:R-:W-:-:S03]  /*72f80*/  FMUL R27, R29, R27 ;  /* 0x0000001b1d1b7220 */ /* 0x000fc60000400000 */
[----:B------:R0:W-:Y:S04]  /*72f90*/  STL [R1+0x173c], R28 ;  /* 0x00173c1c01007387 */ /* 0x0001e80000100800 */
[----:B------:R1:W-:Y:S04]  /*72fa0*/  STL [R1+0x438], R15 ;  /* 0x0004380f01007387 */ /* 0x0003e80000100800 */
[----:B0-----:R-:W2:Y:S04]  /*72fb0*/  LDL.LU R28, [R1+0x6f4] ;  /* 0x0006f400011c7983 */ /* 0x001ea80000300800 */
[----:B------:R-:W4:Y:S04]  /*72fc0*/  LDL.LU R24, [R1+0x6b8] ;  /* 0x0006b80001187983 */ /* 0x000f280000300800 */
[----:B------:R0:W-:Y:S04]  /*72fd0*/  STL [R1+0x430], R14 ;  /* 0x0004300e01007387 */ /* 0x0001e80000100800 */
[----:B-1----:R-:W5:Y:S04]  /*72fe0*/  LDL.LU R15, [R1+0x6bc] ;  /* 0x0006bc00010f7983 */ /* 0x002f680000300800 */
[----:B0-----:R-:W2:Y:S04]  /*72ff0*/  LDL.LU R14, [R1+0x6c0] ;  /* 0x0006c000010e7983 */ /* 0x001ea80000300800 */
[----:B------:R0:W-:Y:S04]  /*73000*/  STL [R1+0x1730], R27 ;  /* 0x0017301b01007387 */ /* 0x0001e80000100800 */
[----:B0-----:R-:W2:Y:S01]  /*73010*/  LDL.LU R27, [R1+0x70c] ;  /* 0x00070c00011b7983 */ /* 0x001ea20000300800 */
[----:B---3--:R-:W-:-:S05]  /*73020*/  FMUL R26, R29, R26 ;  /* 0x0000001a1d1a7220 */ /* 0x008fca0000400000 */
[----:B------:R-:W-:Y:S01]  /*73030*/  STL [R1+0x1734], R26 ;  /* 0x0017341a01007387 */ /* 0x000fe20000100800 */
[----:B--2---:R-:W-:-:S05]  /*73040*/  FMUL R27, R29, R27 ;  /* 0x0000001b1d1b7220 */ /* 0x004fca0000400000 */
[----:B------:R0:W-:Y:S02]  /*73050*/  STL [R1+0x42c], R27 ;  /* 0x00042c1b01007387 */ /* 0x0001e40000100800 */
[----:B0-----:R-:W-:Y:S02]  /*73060*/  FMUL R27, R29, R2 ;  /* 0x000000021d1b7220 */ /* 0x001fe40000400000 */
[----:B------:R-:W2:Y:S04]  /*73070*/  LDL.LU R2, [R1+0x6c4] ;  /* 0x0006c40001027983 */ /* 0x000ea80000300800 */
[----:B------:R-:W3:Y:S01]  /*73080*/  LDL.LU R26, [R1+0x6c8] ;  /* 0x0006c800011a7983 */ /* 0x000ee20000300800 */
[----:B------:R-:W0:Y:S03]  /*73090*/  MUFU.RCP R12, R12 ;  /* 0x0000000c000c7308 */ /* 0x000e260000001000 */
[----:B------:R1:W-:Y:S05]  /*730a0*/  STL [R1+0x428], R27 ;  /* 0x0004281b01007387 */ /* 0x0003ea0000100800 */
[----:B------:R0:W1:Y:S02]  /*730b0*/  MUFU.RCP R29, R25 ;  /* 0x00000019001d7308 */ /* 0x0000640000001000 */
[----:B0-----:R-:W-:-:S02]  /*730c0*/  FMUL R25, R12, R11 ;  /* 0x0000000b0c197220 */ /* 0x001fc40000400000 */
[C---:B------:R-:W-:Y:S01]  /*730d0*/  FMUL R16, R12.reuse, R16 ;  /* 0x000000100c107220 */ /* 0x040fe20000400000 */
[----:B------:R-:W3:Y:S01]  /*730e0*/  LDL.LU R11, [R1+0x6cc] ;  /* 0x0006cc00010b7983 */ /* 0x000ee20000300800 */
[C---:B------:R-:W-:Y:S02]  /*730f0*/  FMUL R13, R12.reuse, R13 ;  /* 0x0000000d0c0d7220 */ /* 0x040fe40000400000 */
[C---:B------:R-:W-:Y:S01]  /*73100*/  FMUL R6, R12.reuse, R6 ;  /* 0x000000060c067220 */ /* 0x040fe20000400000 */
[----:B------:R-:W-:Y:S01]  /*73110*/  STL [R1+0x3a4], R25 ;  /* 0x0003a41901007387 */ /* 0x000fe20000100800 */
[C---:B------:R-:W-:Y:S02]  /*73120*/  FMUL R5, R12.reuse, R5 ;  /* 0x000000050c057220 */ /* 0x040fe40000400000 */
[C---:B------:R-:W-:Y:S01]  /*73130*/  FMUL R4, R12.reuse, R4 ;  /* 0x000000040c047220 */ /* 0x040fe20000400000 */
[----:B-1----:R-:W3:Y:S01]  /*73140*/  LDL.LU R27, [R1+0x6d0] ;  /* 0x0006d000011b7983 */ /* 0x002ee20000300800 */
[----:B------:R-:W-:-:S03]  /*73150*/  FMUL R3, R12, R3 ;  /* 0x000000030c037220 */ /* 0x000fc60000400000 */
[----:B------:R-:W-:Y:S04]  /*73160*/  STL [R1+0x390], R16 ;  /* 0x0003901001007387 */ /* 0x000fe80000100800 */
[----:B------:R-:W-:Y:S04]  /*73170*/  STL [R1+0x398], R13 ;  /* 0x0003980d01007387 */ /* 0x000fe80000100800 */
[----:B------:R0:W-:Y:S04]  /*73180*/  STL [R1+0x388], R6 ;  /* 0x0003880601007387 */ /* 0x0001e80000100800 */
[----:B------:R1:W-:Y:S01]  /*73190*/  STL [R1+0x38c], R5 ;  /* 0x00038c0501007387 */ /* 0x0003e20000100800 */
[----:B------:R-:W-:-:S03]  /*731a0*/  FMUL R28, R12, R28 ;  /* 0x0000001c0c1c7220 */ /* 0x000fc60000400000 */
[----:B0-----:R-:W3:Y:S04]  /*731b0*/  LDL.LU R6, [R1+0x684] ;  /* 0x0006840001067983 */ /* 0x001ee80000300800 */
[----:B------:R0:W-:Y:S04]  /*731c0*/  STL [R1+0x37c], R4 ;  /* 0x00037c0401007387 */ /* 0x0001e80000100800 */
[----:B-1----:R-:W3:Y:S04]  /*731d0*/  LDL.LU R5, [R1+0x688] ;  /* 0x0006880001057983 */ /* 0x002ee80000300800 */
[----:B------:R1:W-:Y:S04]  /*731e0*/  STL [R1+0x384], R3 ;  /* 0x0003840301007387 */ /* 0x0003e80000100800 */
[----:B0-----:R-:W3:Y:S04]  /*731f0*/  LDL.LU R4, [R1+0x68c] ;  /* 0x00068c0001047983 */ /* 0x001ee80000300800 */
[----:B-1----:R-:W3:Y:S04]  /*73200*/  LDL.LU R3, [R1+0x690] ;  /* 0x0006900001037983 */ /* 0x002ee80000300800 */
[----:B------:R-:W3:Y:S04]  /*73210*/  LDL.LU R25, [R1+0x698] ;  /* 0x0006980001197983 */ /* 0x000ee80000300800 */
[----:B------:R-:W3:Y:S04]  /*73220*/  LDL.LU R16, [R1+0x69c] ;  /* 0x00069c0001107983 */ /* 0x000ee80000300800 */
[----:B------:R-:W3:Y:S04]  /*73230*/  LDL.LU R13, [R1+0x6a8] ;  /* 0x0006a800010d7983 */ /* 0x000ee80000300800 */
[----:B------:R-:W3:Y:S01]  /*73240*/  LDL.LU R12, [R1+0x6ac] ;  /* 0x0006ac00010c7983 */ /* 0x000ee20000300800 */
[----:B-----5:R-:W-:-:S03]  /*73250*/  FMUL R15, R23, R15 ;  /* 0x0000000f170f7220 */ /* 0x020fc60000400000 */
[----:B------:R4:W-:Y:S02]  /*73260*/  STL [R1+0x378], R28 ;  /* 0x0003781c01007387 */ /* 0x0009e40000100800 */
[C---:B----4-:R-:W-:Y:S02]  /*73270*/  FMUL R28, R23.reuse, R24 ;  /* 0x00000018171c7220 */ /* 0x050fe40000400000 */
[----:B------:R-:W-:-:S03]  /*73280*/  FMUL R24, R23, R14 ;  /* 0x0000000e17187220 */ /* 0x000fc60000400000 */
[----:B------:R0:W-:Y:S04]  /*73290*/  STL [R1+0x1740], R28 ;  /* 0x0017401c01007387 */ /* 0x0001e80000100800 */
[----:B0-----:R-:W4:Y:S04]  /*732a0*/  LDL.LU R28, [R1+0x59c] ;  /* 0x00059c00011c7983 */ /* 0x001f280000300800 */
[----:B------:R0:W-:Y:S04]  /*732b0*/  STL [R1+0x418], R15 ;  /* 0x0004180f01007387 */ /* 0x0001e80000100800 */
[----:B0-----:R-:W5:Y:S04]  /*732c0*/  LDL.LU R15, [R1+0x658] ;  /* 0x00065800010f7983 */ /* 0x001f680000300800 */
[----:B------:R-:W4:Y:S04]  /*732d0*/  LDL.LU R14, [R1+0x668] ;  /* 0x00066800010e7983 */ /* 0x000f280000300800 */
[----:B------:R0:W-:Y:S04]  /*732e0*/  STL [R1+0x1744], R24 ;  /* 0x0017441801007387 */ /* 0x0001e80000100800 */
[----:B0-----:R-:W4:Y:S01]  /*732f0*/  LDL.LU R24, [R1+0x594] ;  /* 0x0005940001187983 */ /* 0x001f220000300800 */
[----:B--2---:R-:W-:-:S02]  /*73300*/  FMUL R2, R23, R2 ;  /* 0x0000000217027220 */ /* 0x004fc40000400000 */
[----:B---3--:R-:W-:-:S03]  /*73310*/  FMUL R26, R23, R26 ;  /* 0x0000001a171a7220 */ /* 0x008fc60000400000 */
[----:B------:R0:W-:Y:S04]  /*73320*/  STL [R1+0x410], R2 ;  /* 0x0004100201007387 */ /* 0x0001e80000100800 */
[----:B0-----:R-:W2:Y:S04]  /*73330*/  LDL.LU R2, [R1+0x1864] ;  /* 0x0018640001027983 */ /* 0x001ea80000300800 */
[----:B------:R0:W-:Y:S04]  /*73340*/  STL [R1+0x1748], R26 ;  /* 0x0017481a01007387 */ /* 0x0001e80000100800 */
[----:B0-----:R-:W3:Y:S01]  /*73350*/  LDL.LU R26, [R1+0x6d4] ;  /* 0x0006d400011a7983 */ /* 0x001ee20000300800 */
[----:B------:R-:W-:-:S02]  /*73360*/  FMUL R11, R23, R11 ;  /* 0x0000000b170b7220 */ /* 0x000fc40000400000 */
[----:B------:R-:W-:-:S03]  /*73370*/  FMUL R27, R23, R27 ;  /* 0x0000001b171b7220 */ /* 0x000fc60000400000 */
[----:B------:R0:W-:Y:S04]  /*73380*/  STL [R1+0x40c], R11 ;  /* 0x00040c0b01007387 */ /* 0x0001e80000100800 */
[----:B0-----:R-:W2:Y:S04]  /*73390*/  LDL.LU R11, [R1+0x678] ;  /* 0x00067800010b7983 */ /* 0x001ea80000300800 */
[----:B------:R0:W-:Y:S04]  /*733a0*/  STL [R1+0x174c], R27 ;  /* 0x00174c1b01007387 */ /* 0x0001e80000100800 */
[----:B0-----:R-:W2:Y:S01]  /*733b0*/  LDL.LU R27, [R1+0x598] ;  /* 0x00059800011b7983 */ /* 0x001ea20000300800 */
[----:B------:R-:W-:-:S02]  /*733c0*/  FMUL R6, R29, R6 ;  /* 0x000000061d067220 */ /* 0x000fc40000400000 */
[----:B---3--:R-:W-:Y:S02]  /*733d0*/  FMUL R23, R23, R26 ;  /* 0x0000001a17177220 */ /* 0x008fe40000400000 */
[----:B------:R-:W3:Y:S04]  /*733e0*/  LDL.LU R26, [R1+0x67c] ;  /* 0x00067c00011a7983 */ /* 0x000ee80000300800 */
[----:B------:R0:W-:Y:S04]  /*733f0*/  STL [R1+0x408], R23 ;  /* 0x0004081701007387 */ /* 0x0001e80000100800 */
[----:B0-----:R-:W3:Y:S01]  /*73400*/  LDL.LU R23, [R1+0x680] ;  /* 0x0006800001177983 */ /* 0x001ee20000300800 */
[----:B------:R-:W4:Y:S01]  /*73410*/  MUFU.RCP R0, R0 ;  /* 0x0000000000007308 */ /* 0x000f220000001000 */
[----:B------:R-:W-:-:S02]  /*73420*/  FMUL R5, R29, R5 ;  /* 0x000000051d057220 */ /* 0x000fc40000400000 */
[C---:B------:R-:W-:Y:S01]  /*73430*/  FMUL R4, R29.reuse, R4 ;  /* 0x000000041d047220 */ /* 0x040fe20000400000 */
[----:B------:R0:W-:Y:S01]  /*73440*/  STL [R1+0x368], R6 ;  /* 0x0003680601007387 */ /* 0x0001e20000100800 */
[C---:B------:R-:W-:Y:S02]  /*73450*/  FMUL R3, R29.reuse, R3 ;  /* 0x000000031d037220 */ /* 0x040fe40000400000 */
[C---:B------:R-:W-:Y:S02]  /*73460*/  FMUL R25, R29.reuse, R25 ;  /* 0x000000191d197220 */ /* 0x040fe40000400000 */
[C---:B------:R-:W-:Y:S01]  /*73470*/  FMUL R16, R29.reuse, R16 ;  /* 0x000000101d107220 */ /* 0x040fe20000400000 */
[----:B0-----:R-:W3:Y:S04]  /*73480*/  LDL.LU R6, [R1+0x1860] ;  /* 0x0018600001067983 */ /* 0x001ee80000300800 */
[----:B------:R0:W-:Y:S01]  /*73490*/  STL [R1+0x354], R5 ;  /* 0x0003540501007387 */ /* 0x0001e20000100800 */
[----:B------:R-:W-:-:S02]  /*734a0*/  FMUL R13, R29, R13 ;  /* 0x0000000d1d0d7220 */ /* 0x000fc40000400000 */
[----:B------:R-:W-:Y:S01]  /*734b0*/  FMUL R12, R29, R12 ;  /* 0x0000000c1d0c7220 */ /* 0x000fe20000400000 */
[----:B0-----:R-:W3:Y:S04]  /*734c0*/  LDL.LU R5, [R1+0x185c] ;  /* 0x00185c0001057983 */ /* 0x001ee80000300800 */
[----:B------:R0:W-:Y:S01]  /*734d0*/  STL [R1+0x35c], R4 ;  /* 0x00035c0401007387 */ /* 0x0001e20000100800 */
[----:B----4-:R-:W-:-:S03]  /*734e0*/  FMUL R24, R0, R24 ;  /* 0x0000001800187220 */ /* 0x010fc60000400000 */
[----:B0-----:R-:W4:Y:S04]  /*734f0*/  LDL.LU R4, [R1+0x1858] ;  /* 0x0018580001047983 */ /* 0x001f280000300800 */
[----:B------:R0:W-:Y:S04]  /*73500*/  STL [R1+0x348], R3 ;  /* 0x0003480301007387 */ /* 0x0001e80000100800 */
[----:B0-----:R-:W4:Y:S04]  /*73510*/  LDL.LU R3, [R1+0x1854] ;  /* 0x0018540001037983 */ /* 0x001f280000300800 */
[----:B------:R0:W-:Y:S01]  /*73520*/  STL [R1+0x350], R25 ;  /* 0x0003501901007387 */ /* 0x0001e20000100800 */
[----:B--2---:R-:W-:-:S03]  /*73530*/  FMUL R27, R0, R27 ;  /* 0x0000001b001b7220 */ /* 0x004fc60000400000 */
[----:B0-----:R-:W2:Y:S04]  /*73540*/  LDL.LU R25, [R1+0x584] ;  /* 0x0005840001197983 */ /* 0x001ea80000300800 */
[----:B------:R0:W-:Y:S01]  /*73550*/  STL [R1+0x340], R16 ;  /* 0x0003401001007387 */ /* 0x0001e20000100800 */
[----:B-----5:R-:W-:-:S03]  /*73560*/  FMUL R15, R0, R15 ;  /* 0x0000000f000f7220 */ /* 0x020fc60000400000 */
[----:B0-----:R-:W5:Y:S04]  /*73570*/  LDL.LU R16, [R1+0x588] ;  /* 0x0005880001107983 */ /* 0x001f680000300800 */
[----:B------:R0:W-:Y:S04]  /*73580*/  STL [R1+0x344], R13 ;  /* 0x0003440d01007387 */ /* 0x0001e80000100800 */
[----:B------:R-:W2:Y:S04]  /*73590*/  LDL.LU R29, [R1+0x580] ;  /* 0x00058000011d7983 */ /* 0x000ea80000300800 */
[----:B0-----:R-:W2:Y:S04]  /*735a0*/  LDL.LU R13, [R1+0x58c] ;  /* 0x00058c00010d7983 */ /* 0x001ea80000300800 */
[----:B------:R0:W-:Y:S04]  /*735b0*/  STL [R1+0x338], R12 ;  /* 0x0003380c01007387 */ /* 0x0001e80000100800 */
[----:B0-----:R-:W2:Y:S04]  /*735c0*/  LDL.LU R12, [R1+0x590] ;  /* 0x00059000010c7983 */ /* 0x001ea80000300800 */
[----:B------:R0:W-:Y:S04]  /*735d0*/  STL [R1+0x1750], R24 ;  /* 0x0017501801007387 */ /* 0x0001e80000100800 */
[----:B------:R1:W-:Y:S01]  /*735e0*/  STL [R1+0x3f8], R27 ;  /* 0x0003f81b01007387 */ /* 0x0003e20000100800 */
[----:B0-----:R-:W-:-:S02]  /*735f0*/  FMUL R24, R0, R28 ;  /* 0x0000001c00187220 */ /* 0x001fc40000400000 */
[----:B------:R-:W-:-:S03]  /*73600*/  FMUL R28, R0, R14 ;  /* 0x0000000e001c7220 */ /* 0x000fc60000400000 */
[----:B------:R0:W-:Y:S01]  /*73610*/  STL [R1+0x400], R24 ;  /* 0x0004001801007387 */ /* 0x0001e20000100800 */
[----:B-1----:R-:W-:-:S03]  /*73620*/  FMUL R27, R0, R11 ;  /* 0x0000000b001b7220 */ /* 0x002fc60000400000 */
[----:B0-----:R-:W5:Y:S04]  /*73630*/  LDL.LU R24, [R1+0x558] ;  /* 0x0005580001187983 */ /* 0x001f680000300800 */
[----:B------:R0:W-:Y:S04]  /*73640*/  STL [R1+0x3f0], R15 ;  /* 0x0003f00f01007387 */ /* 0x0001e80000100800 */
[----:B0-----:R-:W5:Y:S04]  /*73650*/  LDL.LU R15, [R1+0x55c] ;  /* 0x00055c00010f7983 */ /* 0x001f680000300800 */
[----:B------:R0:W-:Y:S04]  /*73660*/  STL [R1+0x1754], R28 ;  /* 0x0017541c01007387 */ /* 0x0001e80000100800 */
[----:B0-----:R-:W5:Y:S04]  /*73670*/  LDL.LU R28, [R1+0x554] ;  /* 0x00055400011c7983 */ /* 0x001f680000300800 */
[----:B------:R-:W5:Y:S04]  /*73680*/  LDL.LU R14, [R1+0x560] ;  /* 0x00056000010e7983 */ /* 0x000f680000300800 */
[----:B------:R-:W5:Y:S04]  /*73690*/  LDL.LU R11, [R1+0x564] ;  /* 0x00056400010b7983 */ /* 0x000f680000300800 */
[----:B------:R0:W-:Y:S04]  /*736a0*/  STL [R1+0x1758], R27 ;  /* 0x0017581b01007387 */ /* 0x0001e80000100800 */
[----:B0-----:R-:W5:Y:S01]  /*736b0*/  LDL.LU R27, [R1+0x57c] ;  /* 0x00057c00011b7983 */ /* 0x001f620000300800 */
[----:B---3--:R-:W-:-:S05]  /*736c0*/  FMUL R26, R0, R26 ;  /* 0x0000001a001a7220 */ /* 0x008fca0000400000 */
[----:B------:R0:W-:Y:S02]  /*736d0*/  STL [R1+0x3f4], R26 ;  /* 0x0003f41a01007387 */ /* 0x0001e40000100800 */
[----:B0-----:R-:W-:Y:S02]  /*736e0*/  FMUL R26, R0, R23 ;  /* 0x00000017001a7220 */ /* 0x001fe40000400000 */
[----:B------:R-:W3:Y:S04]  /*736f0*/  LDL.LU R0, [R1+0x578] ;  /* 0x0005780001007983 */ /* 0x000ee80000300800 */
[----:B------:R-:W3:Y:S04]  /*73700*/  LDL.LU R23, [R1+0x56c] ;  /* 0x00056c0001177983 */ /* 0x000ee80000300800 */
[----:B------:R0:W-:Y:S04]  /*73710*/  STL [R1+0x175c], R26 ;  /* 0x00175c1a01007387 */ /* 0x0001e80000100800 */
[----:B0-----:R-:W3:Y:S01]  /*73720*/  LDL.LU R26, [R1+0x574] ;  /* 0x00057400011a7983 */ /* 0x001ee20000300800 */
[----:B------:R-:W2:Y:S08]  /*73730*/  MUFU.RCP R2, R2 ;  /* 0x0000000200027308 */ /* 0x000eb00000001000 */
[----:B----4-:R-:W5:Y:S01]  /*73740*/  MUFU.RCP R3, R3 ;  /* 0x0000000300037308 */ /* 0x010f620000001000 */
[----:B--2---:R-:W-:-:S02]  /*73750*/  FMUL R12, R2, R12 ;  /* 0x0000000c020c7220 */ /* 0x004fc40000400000 */
[----:B-----5:R-:W-:Y:S02]  /*73760*/  FMUL R24, R3, R24 ;  /* 0x0000001803187220 */ /* 0x020fe40000400000 */
[C---:B---3--:R-:W-:Y:S02]  /*73770*/  FMUL R0, R2.reuse, R0 ;  /* 0x0000000002007220 */ /* 0x048fe40000400000 */
[----:B------:R-:W-:-:S05]  /*73780*/  FMUL R26, R2, R26 ;  /* 0x0000001a021a7220 */ /* 0x000fca0000400000 */
[----:B------:R0:W-:Y:S04]  /*73790*/  STL [R1+0x330], R26 ;  /* 0x0003301a01007387 */ /* 0x0001e80000100800 */
[----:B0-----:R-:W2:Y:S04]  /*737a0*/  LDL.LU R26, [R1+0x570] ;  /* 0x00057000011a7983 */ /* 0x001ea80000300800 */
[----:B------:R0:W-:Y:S02]  /*737b0*/  STL [R1+0x310], R0 ;  /* 0x0003100001007387 */ /* 0x0001e40000100800 */
[----:B0-----:R-:W-:-:S02]  /*737c0*/  FMUL R0, R2, R27 ;  /* 0x0000001b02007220 */ /* 0x001fc40000400000 */
[----:B------:R-:W-:-:S03]  /*737d0*/  FMUL R27, R2, R29 ;  /* 0x0000001d021b7220 */ /* 0x000fc60000400000 */
[----:B------:R0:W-:Y:S01]  /*737e0*/  STL [R1+0x31c], R0 ;  /* 0x00031c0001007387 */ /* 0x0001e20000100800 */
[----:B------:R-:W-:-:S03]  /*737f0*/  FMUL R29, R2, R25 ;  /* 0x00000019021d7220 */ /* 0x000fc60000400000 */
[----:B0-----:R-:W3:Y:S04]  /*73800*/  LDL.LU R0, [R1+0x534] ;  /* 0x0005340001007983 */ /* 0x001ee80000300800 */
[----:B------:R0:W-:Y:S04]  /*73810*/  STL [R1+0x304], R27 ;  /* 0x0003041b01007387 */ /* 0x0001e80000100800 */
[----:B------:R-:W4:Y:S01]  /*73820*/  LDL.LU R25, [R1+0x53c] ;  /* 0x00053c0001197983 */ /* 0x000f220000300800 */
[C---:B0-----:R-:W-:Y:S02]  /*73830*/  FMUL R27, R2.reuse, R16 ;  /* 0x00000010021b7220 */ /* 0x041fe40000400000 */
[----:B------:R-:W-:Y:S01]  /*73840*/  FMUL R16, R2, R13 ;  /* 0x0000000d02107220 */ /* 0x000fe20000400000 */
[----:B------:R-:W-:Y:S04]  /*73850*/  STL [R1+0x30c], R29 ;  /* 0x00030c1d01007387 */ /* 0x000fe80000100800 */
[----:B------:R0:W-:Y:S04]  /*73860*/  STL [R1+0x2fc], R27 ;  /* 0x0002fc1b01007387 */ /* 0x0001e80000100800 */
[----:B------:R-:W5:Y:S04]  /*73870*/  LDL.LU R13, [R1+0x540] ;  /* 0x00054000010d7983 */ /* 0x000f680000300800 */
[----:B------:R-:W-:Y:S01]  /*73880*/  STL [R1+0x300], R16 ;  /* 0x0003001001007387 */ /* 0x000fe20000100800 */
[----:B0-----:R-:W-:-:S03]  /*73890*/  FMUL R27, R3, R28 ;  /* 0x0000001c031b7220 */ /* 0x001fc60000400000 */
[----:B------:R-:W3:Y:S04]  /*738a0*/  LDL.LU R2, [R1+0x544] ;  /* 0x0005440001027983 */ /* 0x000ee80000300800 */
[----:B------:R-:W3:Y:S04]  /*738b0*/  LDL.LU R29, [R1+0x548] ;  /* 0x00054800011d7983 */ /* 0x000ee80000300800 */
[----:B------:R0:W-:Y:S04]  /*738c0*/  STL [R1+0x2f4], R12 ;  /* 0x0002f40c01007387 */ /* 0x0001e80000100800 */
[----:B0-----:R-:W3:Y:S04]  /*738d0*/  LDL.LU R12, [R1+0x54c] ;  /* 0x00054c00010c7983 */ /* 0x001ee80000300800 */
[----:B------:R-:W3:Y:S04]  /*738e0*/  LDL.LU R16, [R1+0x550] ;  /* 0x0005500001107983 */ /* 0x000ee80000300800 */
[----:B------:R0:W-:Y:S04]  /*738f0*/  STL [R1+0x1768], R27 ;  /* 0x0017681b01007387 */ /* 0x0001e80000100800 */
[----:B0-----:R-:W3:Y:S01]  /*73900*/  LDL.LU R27, [R1+0x568] ;  /* 0x00056800011b7983 */ /* 0x001ee20000300800 */
[----:B------:R-:W-:-:S03]  /*73910*/  FMUL R28, R3, R15 ;  /* 0x0000000f031c7220 */ /* 0x000fc60000400000 */
[----:B------:R-:W4:Y:S04]  /*73920*/  LDL.LU R15, [R1+0x514] ;  /* 0x00051400010f7983 */ /* 0x000f280000300800 */
[----:B------:R0:W-:Y:S04]  /*73930*/  STL [R1+0x3a8], R24 ;  /* 0x0003a81801007387 */ /* 0x0001e80000100800 */
[----:B------:R1:W-:Y:S01]  /*73940*/  STL [R1+0x176c], R28 ;  /* 0x00176c1c01007387 */ /* 0x0003e20000100800 */
[C---:B0-----:R-:W-:Y:S02]  /*73950*/  FMUL R24, R3.reuse, R11 ;  /* 0x0000000b03187220 */ /* 0x041fe40000400000 */
[----:B-1----:R-:W-:-:S02]  /*73960*/  FMUL R28, R3, R14 ;  /* 0x0000000e031c7220 */ /* 0x002fc40000400000 */
[----:B------:R-:W5:Y:S04]  /*73970*/  LDL.LU R14, [R1+0x518] ;  /* 0x00051800010e7983 */ /* 0x000f680000300800 */
[----:B------:R-:W-:Y:S04]  /*73980*/  STL [R1+0x39c], R28 ;  /* 0x00039c1c01007387 */ /* 0x000fe80000100800 */
[----:B------:R-:W5:Y:S04]  /*73990*/  LDL.LU R11, [R1+0x51c] ;  /* 0x00051c00010b7983 */ /* 0x000f680000300800 */
[----:B------:R0:W-:Y:S04]  /*739a0*/  STL [R1+0x1760], R24 ;  /* 0x0017601801007387 */ /* 0x0001e80000100800 */
[----:B0-----:R-:W5:Y:S01]  /*739b0*/  LDL.LU R24, [R1+0x538] ;  /* 0x0005380001187983 */ /* 0x001f620000300800 */
[----:B------:R-:W-:-:S05]  /*739c0*/  FMUL R23, R3, R23 ;  /* 0x0000001703177220 */ /* 0x000fca0000400000 */
[----:B------:R-:W-:Y:S01]  /*739d0*/  STL [R1+0x1764], R23 ;  /* 0x0017641701007387 */ /* 0x000fe20000100800 */
[----:B------:R-:W0:Y:S01]  /*739e0*/  MUFU.RCP R4, R4 ;  /* 0x0000000400047308 */ /* 0x000e220000001000 */
[C---:B--2---:R-:W-:Y:S02]  /*739f0*/  FMUL R26, R3.reuse, R26 ;  /* 0x0000001a031a7220 */ /* 0x044fe40000400000 */
[----:B---3--:R-:W-:-:S05]  /*73a00*/  FMUL R27, R3, R27 ;  /* 0x0000001b031b7220 */ /* 0x008fca0000400000 */
[----:B------:R1:W-:Y:S04]  /*73a10*/  STL [R1+0x394], R27 ;  /* 0x0003941b01007387 */ /* 0x0003e80000100800 */
[----:B------:R-:W2:Y:S01]  /*73a20*/  LDL.LU R28, [R1+0x520] ;  /* 0x00052000011c7983 */ /* 0x000ea20000300800 */
[----:B0-----:R-:W-:-:S03]  /*73a30*/  FMUL R3, R4, R0 ;  /* 0x0000000004037220 */ /* 0x001fc60000400000 */
[----:B------:R-:W-:Y:S04]  /*73a40*/  STL [R1+0x1770], R26 ;  /* 0x0017701a01007387 */ /* 0x000fe80000100800 */
[----:B-1----:R-:W3:Y:S04]  /*73a50*/  LDL.LU R27, [R1+0x524] ;  /* 0x00052400011b7983 */ /* 0x002ee80000300800 */
[----:B------:R-:W3:Y:S01]  /*73a60*/  LDL.LU R0, [R1+0x528] ;  /* 0x0005280001007983 */ /* 0x000ee20000300800 */
[----:B----4-:R-:W-:-:S03]  /*73a70*/  FMUL R23, R4, R25 ;  /* 0x0000001904177220 */ /* 0x010fc60000400000 */
[----:B------:R5:W-:Y:S04]  /*73a80*/  STL [R1+0x2ec], R3 ;  /* 0x0002ec0301007387 */ /* 0x000be80000100800 */
[----:B------:R-:W4:Y:S01]  /*73a90*/  LDL.LU R25, [R1+0x52c] ;  /* 0x00052c0001197983 */ /* 0x000f220000300800 */
[----:B-----5:R-:W-:-:S05]  /*73aa0*/  FMUL R3, R4, R24 ;  /* 0x0000001804037220 */ /* 0x020fca0000400000 */
[----:B------:R0:W-:Y:S04]  /*73ab0*/  STL [R1+0x2e4], R3 ;  /* 0x0002e40301007387 */ /* 0x0001e80000100800 */
[----:B------:R1:W-:Y:S01]  /*73ac0*/  STL [R1+0x2e8], R23 ;  /* 0x0002e81701007387 */ /* 0x0003e20000100800 */
[----:B0-----:R-:W-:-:S03]  /*73ad0*/  FMUL R3, R4, R13 ;  /* 0x0000000d04037220 */ /* 0x001fc60000400000 */
[----:B------:R-:W5:Y:S01]  /*73ae0*/  LDL.LU R13, [R1+0x530] ;  /* 0x00053000010d7983 */ /* 0x000f620000300800 */
[----:B------:R-:W0:Y:S01]  /*73af0*/  MUFU.RCP R5, R5 ;  /* 0x0000000500057308 */ /* 0x000e220000001000 */
[C---:B-1----:R-:W-:Y:S02]  /*73b00*/  FMUL R23, R4.reuse, R2 ;  /* 0x0000000204177220 */ /* 0x042fe40000400000 */
[C---:B------:R-:W-:Y:S01]  /*73b10*/  FMUL R2, R4.reuse, R29 ;  /* 0x0000001d04027220 */ /* 0x040fe20000400000 */
[----:B------:R1:W-:Y:S04]  /*73b20*/  STL [R1+0x2dc], R3 ;  /* 0x0002dc0301007387 */ /* 0x0003e80000100800 */
[----:B------:R0:W-:Y:S01]  /*73b30*/  STL [R1+0x2e0], R23 ;  /* 0x0002e01701007387 */ /* 0x0001e20000100800 */
[----:B-1----:R-:W-:-:S03]  /*73b40*/  FMUL R3, R4, R12 ;  /* 0x0000000c04037220 */ /* 0x002fc60000400000 */
[----:B------:R-:W5:Y:S04]  /*73b50*/  LDL.LU R12, [R1+0x4f8] ;  /* 0x0004f800010c7983 */ /* 0x000f680000300800 */
[----:B------:R1:W-:Y:S01]  /*73b60*/  STL [R1+0x2d4], R2 ;  /* 0x0002d40201007387 */ /* 0x0003e20000100800 */
[----:B0-----:R-:W-:-:S03]  /*73b70*/  FMUL R23, R5, R15 ;  /* 0x0000000f05177220 */ /* 0x001fc60000400000 */
[----:B------:R0:W-:Y:S01]  /*73b80*/  STL [R1+0x2d8], R3 ;  /* 0x0002d80301007387 */ /* 0x0001e20000100800 */
[----:B-1----:R-:W-:-:S03]  /*73b90*/  FMUL R2, R4, R16 ;  /* 0x0000001004027220 */ /* 0x002fc60000400000 */
[----:B------:R-:W5:Y:S01]  /*73ba0*/  LDL.LU R4, [R1+0x504] ;  /* 0x0005040001047983 */ /* 0x000f620000300800 */
[----:B------:R-:W-:-:S03]  /*73bb0*/  FMUL R14, R5, R14 ;  /* 0x0000000e050e7220 */ /* 0x000fc60000400000 */
[----:B0-----:R-:W5:Y:S04]  /*73bc0*/  LDL.LU R3, [R1+0x508] ;  /* 0x0005080001037983 */ /* 0x001f680000300800 */
[----:B------:R0:W-:Y:S01]  /*73bd0*/  STL [R1+0x2d0], R2 ;  /* 0x0002d00201007387 */ /* 0x0001e20000100800 */
[----:B------:R-:W-:-:S03]  /*73be0*/  FMUL R24, R5, R11 ;  /* 0x0000000b05187220 */ /* 0x000fc60000400000 */
[----:B0-----:R-:W5:Y:S04]  /*73bf0*/  LDL.LU R2, [R1+0x50c] ;  /* 0x00050c0001027983 */ /* 0x001f680000300800 */
[----:B------:R-:W5:Y:S04]  /*73c00*/  LDL.LU R29, [R1+0x510] ;  /* 0x00051000011d7983 */ /* 0x000f680000300800 */
        /* <DEDUP_REMOVED lines=8> */
[----:B0-----:R-:W5:Y:S01]  /*73c90*/  LDL.LU R24, [R1+0x4fc] ;  /* 0x0004fc0001187983 */ /* 0x001f620000300800 */
[----:B--2---:R-:W-:-:S05]  /*73ca0*/  FMUL R26, R5, R28 ;  /* 0x0000001c051a7220 */ /* 0x004fca0000400000 */
[----:B------:R0:W-:Y:S04]  /*73cb0*/  STL [R1+0x1784], R26 ;  /* 0x0017841a01007387 */ /* 0x0001e80000100800 */
[----:B0-----:R-:W2:Y:S01]  /*73cc0*/  LDL.LU R26, [R1+0x4f4] ;  /* 0x0004f400011a7983 */ /* 0x001ea20000300800 */
[C---:B---3--:R-:W-:Y:S02]  /*73cd0*/  FMUL R27, R5.reuse, R27 ;  /* 0x0000001b051b7220 */ /* 0x048fe40000400000 */
[C---:B------:R-:W-:Y:S02]  /*73ce0*/  FMUL R28, R5.reuse, R0 ;  /* 0x00000000051c7220 */ /* 0x040fe40000400000 */
[----:B------:R-:W3:Y:S04]  /*73cf0*/  LDL.LU R0, [R1+0x3c4] ;  /* 0x0003c40001007983 */ /* 0x000ee80000300800 */
[----:B------:R-:W-:Y:S04]  /*73d00*/  STL [R1+0x36c], R27 ;  /* 0x00036c1b01007387 */ /* 0x000fe80000100800 */
[----:B------:R4:W-:Y:S02]  /*73d10*/  STL [R1+0x177c], R28 ;  /* 0x00177c1c01007387 */ /* 0x0009e40000100800 */
[----:B----4-:R-:W-:-:S02]  /*73d20*/  FMUL R28, R5, R25 ;  /* 0x00000019051c7220 */ /* 0x010fc40000400000 */
[----:B------:R-:W4:Y:S04]  /*73d30*/  LDL.LU R25, [R1+0x3c8] ;  /* 0x0003c80001197983 */ /* 0x000f280000300800 */
[----:B------:R-:W-:Y:S01]  /*73d40*/  STL [R1+0x360], R28 ;  /* 0x0003601c01007387 */ /* 0x000fe20000100800 */
[----:B-----5:R-:W-:-:S03]  /*73d50*/  FMUL R27, R5, R13 ;  /* 0x0000000d051b7220 */ /* 0x020fc60000400000 */
[----:B------:R-:W5:Y:S01]  /*73d60*/  LDL.LU R13, [R1+0x3cc] ;  /* 0x0003cc00010d7983 */ /* 0x000f620000300800 */
[----:B------:R-:W-:Y:S03]  /*73d70*/  MUFU.RCP R6, R6 ;  /* 0x0000000600067308 */ /* 0x000fe60000001000 */
[----:B------:R0:W-:Y:S05]  /*73d80*/  STL [R1+0x1780], R27 ;  /* 0x0017801b01007387 */ /* 0x0001ea0000100800 */
[----:B------:R-:W0:Y:S02]  /*73d90*/  MUFU.RCP R7, R7 ;  /* 0x0000000700077308 */ /* 0x000e240000001000 */
[----:B0-----:R-:W-:-:S02]  /*73da0*/  FMUL R27, R7, R16 ;  /* 0x00000010071b7220 */ /* 0x001fc40000400000 */
[----:B------:R-:W-:Y:S02]  /*73db0*/  FMUL R28, R7, R14 ;  /* 0x0000000e071c7220 */ /* 0x000fe40000400000 */
[C---:B--2---:R-:W-:Y:S02]  /*73dc0*/  FMUL R5, R6.reuse, R26 ;  /* 0x0000001a06057220 */ /* 0x044fe40000400000 */
[C---:B------:R-:W-:Y:S02]  /*73dd0*/  FMUL R26, R6.reuse, R12 ;  /* 0x0000000c061a7220 */ /* 0x040fe40000400000 */
[----:B------:R-:W2:Y:S04]  /*73de0*/  LDL.LU R12, [R1+0x4f0] ;  /* 0x0004f000010c7983 */ /* 0x000ea80000300800 */
[----:B------:R0:W-:Y:S04]  /*73df0*/  STL [R1+0x2cc], R5 ;  /* 0x0002cc0501007387 */ /* 0x0001e80000100800 */
[----:B------:R-:W-:Y:S01]  /*73e00*/  STL [R1+0x2c4], R26 ;  /* 0x0002c41a01007387 */ /* 0x000fe20000100800 */
[----:B0-----:R-:W-:-:S02]  /*73e10*/  FMUL R5, R6, R24 ;  /* 0x0000001806057220 */ /* 0x001fc40000400000 */
[C---:B------:R-:W-:Y:S02]  /*73e20*/  FMUL R24, R6.reuse, R23 ;  /* 0x0000001706187220 */ /* 0x040fe40000400000 */
[C---:B------:R-:W-:Y:S01]  /*73e30*/  FMUL R23, R6.reuse, R4 ;  /* 0x0000000406177220 */ /* 0x040fe20000400000 */
[----:B------:R0:W-:Y:S01]  /*73e40*/  STL [R1+0x2c8], R5 ;  /* 0x0002c80501007387 */ /* 0x0001e20000100800 */
[C---:B------:R-:W-:Y:S02]  /*73e50*/  FMUL R4, R6.reuse, R2 ;  /* 0x0000000206047220 */ /* 0x040fe40000400000 */
[C---:B------:R-:W-:Y:S01]  /*73e60*/  FMUL R2, R6.reuse, R29 ;  /* 0x0000001d06027220 */ /* 0x040fe20000400000 */
[----:B------:R-:W-:Y:S01]  /*73e70*/  STL [R1+0x2bc], R24 ;  /* 0x0002bc1801007387 */ /* 0x000fe20000100800 */
[----:B0-----:R-:W-:-:S03]  /*73e80*/  FMUL R5, R6, R3 ;  /* 0x0000000306057220 */ /* 0x001fc60000400000 */
[----:B------:R-:W-:Y:S04]  /*73e90*/  STL [R1+0x2c0], R23 ;  /* 0x0002c01701007387 */ /* 0x000fe80000100800 */
[----:B------:R-:W2:Y:S04]  /*73ea0*/  LDL.LU R3, [R1+0x284] ;  /* 0x0002840001037983 */ /* 0x000ea80000300800 */
[----:B------:R-:W-:Y:S04]  /*73eb0*/  STL [R1+0x2b4], R5 ;  /* 0x0002b40501007387 */ /* 0x000fe80000100800 */
[----:B------:R0:W-:Y:S04]  /*73ec0*/  STL [R1+0x2b8], R4 ;  /* 0x0002b80401007387 */ /* 0x0001e80000100800 */
[----:B------:R1:W-:Y:S04]  /*73ed0*/  STL [R1+0x2b0], R2 ;  /* 0x0002b00201007387 */ /* 0x0003e80000100800 */
[----:B------:R-:W2:Y:S01]  /*73ee0*/  LDL.LU R29, [R1+0x288] ;  /* 0x00028800011d7983 */ /* 0x000ea20000300800 */
[----:B0-----:R-:W-:-:S03]  /*73ef0*/  FMUL R4, R7, R15 ;  /* 0x0000000f07047220 */ /* 0x001fc60000400000 */
[----:B-1----:R-:W2:Y:S04]  /*73f00*/  LDL.LU R2, [R1+0x28c] ;  /* 0x00028c0001027983 */ /* 0x002ea80000300800 */
[----:B------:R-:W-:Y:S04]  /*73f10*/  STL [R1+0x1790], R27 ;  /* 0x0017901b01007387 */ /* 0x000fe80000100800 */
[----:B------:R-:W-:Y:S04]  /*73f20*/  STL [R1+0x1794], R28 ;  /* 0x0017941c01007387 */ /* 0x000fe80000100800 */
[----:B------:R0:W-:Y:S04]  /*73f30*/  STL [R1+0x324], R4 ;  /* 0x0003240401007387 */ /* 0x0001e80000100800 */
[----:B------:R-:W2:Y:S04]  /*73f40*/  LDL.LU R16, [R1+0x290] ;  /* 0x0002900001107983 */ /* 0x000ea80000300800 */
[----:B------:R-:W2:Y:S01]  /*73f50*/  LDL.LU R15, [R1+0x294] ;  /* 0x00029400010f7983 */ /* 0x000ea20000300800 */
[----:B0-----:R-:W-:-:S05]  /*73f60*/  FMUL R4, R7, R11 ;  /* 0x0000000b07047220 */ /* 0x001fca0000400000 */
[----:B------:R-:W-:Y:S04]  /*73f70*/  STL [R1+0x318], R4 ;  /* 0x0003180401007387 */ /* 0x000fe80000100800 */
[----:B------:R-:W2:Y:S04]  /*73f80*/  LDL.LU R14, [R1+0x298] ;  /* 0x00029800010e7983 */ /* 0x000ea80000300800 */
[----:B------:R-:W2:Y:S04]  /*73f90*/  LDL.LU R11, [R1+0x29c] ;  /* 0x00029c00010b7983 */ /* 0x000ea80000300800 */
[----:B------:R-:W2:Y:S01]  /*73fa0*/  LDL.LU R6, [R1+0x2a8] ;  /* 0x0002a80001067983 */ /* 0x000ea20000300800 */
[----:B---3--:R-:W-:-:S02]  /*73fb0*/  FMUL R24, R7, R0 ;  /* 0x0000000007187220 */ /* 0x008fc40000400000 */
[----:B----4-:R-:W-:-:S03]  /*73fc0*/  FMUL R0, R7, R25 ;  /* 0x0000001907007220 */ /* 0x010fc60000400000 */
[----:B------:R0:W-:Y:S04]  /*73fd0*/  STL [R1+0x1788], R24 ;  /* 0x0017881801007387 */ /* 0x0001e80000100800 */
[----:B------:R-:W3:Y:S01]  /*73fe0*/  LDL.LU R27, [R1+0x264] ;  /* 0x00026400011b7983 */ /* 0x000ee20000300800 */
[----:B-----5:R-:W-:-:S03]  /*73ff0*/  FMUL R23, R7, R13 ;  /* 0x0000000d07177220 */ /* 0x020fc60000400000 */
[----:B------:R-:W4:Y:S04]  /*74000*/  LDL.LU R25, [R1+0x268] ;  /* 0x0002680001197983 */ /* 0x000f280000300800 */
[----:B------:R1:W-:Y:S04]  /*74010*/  STL [R1+0x308], R0 ;  /* 0x0003080001007387 */ /* 0x0003e80000100800 */
[----:B0-----:R-:W5:Y:S04]  /*74020*/  LDL.LU R24, [R1+0x26c] ;  /* 0x00026c0001187983 */ /* 0x001f680000300800 */
[----:B------:R-:W3:Y:S04]  /*74030*/  LDL.LU R5, [R1+0x270] ;  /* 0x0002700001057983 */ /* 0x000ee80000300800 */
[----:B------:R-:W-:Y:S04]  /*74040*/  STL [R1+0x178c], R23 ;  /* 0x00178c1701007387 */ /* 0x000fe80000100800 */
[----:B------:R-:W3:Y:S04]  /*74050*/  LDL.LU R13, [R1+0x274] ;  /* 0x00027400010d7983 */ /* 0x000ee80000300800 */
[----:B-1----:R-:W3:Y:S01]  /*74060*/  LDL.LU R0, [R1+0x278] ;  /* 0x0002780001007983 */ /* 0x002ee20000300800 */
[----:B------:R-:W0:Y:S08]  /*74070*/  MUFU.RCP R8, R8 ;  /* 0x0000000800087308 */ /* 0x000e300000001000 */
[----:B------:R-:W3:Y:S01]  /*74080*/  MUFU.RCP R9, R9 ;  /* 0x0000000900097308 */ /* 0x000ee20000001000 */
[----:B--2---:R-:W-:-:S02]  /*74090*/  FMUL R26, R7, R12 ;  /* 0x0000000c071a7220 */ /* 0x004fc40000400000 */
[----:B------:R-:W2:Y:S04]  /*740a0*/  LDL.LU R12, [R1+0x27c] ;  /* 0x00027c00010c7983 */ /* 0x000ea80000300800 */
[----:B------:R1:W-:Y:S04]  /*740b0*/  STL [R1+0x1798], R26 ;  /* 0x0017981a01007387 */ /* 0x0003e80000100800 */
[----:B-1----:R-:W2:Y:S04]  /*740c0*/  LDL.LU R26, [R1+0x244] ;  /* 0x00024400011a7983 */ /* 0x002ea80000300800 */
[----:B------:R-:W2:Y:S01]  /*740d0*/  LDL.LU R7, [R1+0x248] ;  /* 0x0002480001077983 */ /* 0x000ea20000300800 */
[----:B0-----:R-:W-:-:S05]  /*740e0*/  FMUL R3, R8, R3 ;  /* 0x0000000308037220 */ /* 0x001fca0000400000 */
[----:B------:R0:W-:Y:S04]  /*740f0*/  STL [R1+0x2ac], R3 ;  /* 0x0002ac0301007387 */ /* 0x0001e80000100800 */
[----:B0-----:R-:W2:Y:S01]  /*74100*/  LDL.LU R3, [R1+0x24c] ;  /* 0x00024c0001037983 */ /* 0x001ea20000300800 */
[----:B------:R-:W-:-:S03]  /*74110*/  FMUL R4, R8, R29 ;  /* 0x0000001d08047220 */ /* 0x000fc60000400000 */
[----:B------:R-:W2:Y:S01]  /*74120*/  LDL.LU R29, [R1+0x250] ;  /* 0x00025000011d7983 */ /* 0x000ea20000300800 */
[----:B------:R-:W-:-:S03]  /*74130*/  FMUL R2, R8, R2 ;  /* 0x0000000208027220 */ /* 0x000fc60000400000 */
[----:B------:R0:W-:Y:S04]  /*74140*/  STL [R1+0x2a0], R4 ;  /* 0x0002a00401007387 */ /* 0x0001e80000100800 */
[----:B------:R-:W2:Y:S04]  /*74150*/  LDL.LU R23, [R1+0x254] ;  /* 0x0002540001177983 */ /* 0x000ea80000300800 */
[----:B------:R-:W2:Y:S04]  /*74160*/  LDL.LU R28, [R1+0x258] ;  /* 0x00025800011c7983 */ /* 0x000ea80000300800 */
[----:B------:R1:W-:Y:S01]  /*74170*/  STL [R1+0x2a4], R2 ;  /* 0x0002a40201007387 */ /* 0x0003e20000100800 */
[----:B------:R-:W-:-:S03]  /*74180*/  FMUL R16, R8, R16 ;  /* 0x0000001008107220 */ /* 0x000fc60000400000 */
[----:B0-----:R-:W2:Y:S01]  /*74190*/  LDL.LU R4, [R1+0x25c] ;  /* 0x00025c0001047983 */ /* 0x001ea20000300800 */
[----:B------:R-:W-:-:S03]  /*741a0*/  FMUL R15, R8, R15 ;  /* 0x0000000f080f7220 */ /* 0x000fc60000400000 */
[----:B-1----:R-:W2:Y:S04]  /*741b0*/  LDL.LU R2, [R1+0x260] ;  /* 0x0002600001027983 */ /* 0x002ea80000300800 */
[----:B------:R0:W-:Y:S01]  /*741c0*/  STL [R1+0x290], R16 ;  /* 0x0002901001007387 */ /* 0x0001e20000100800 */
[C---:B------:R-:W-:Y:S02]  /*741d0*/  FMUL R14, R8.reuse, R14 ;  /* 0x0000000e080e7220 */ /* 0x040fe40000400000 */
[C---:B------:R-:W-:Y:S01]  /*741e0*/  FMUL R11, R8.reuse, R11 ;  /* 0x0000000b080b7220 */ /* 0x040fe20000400000 */
[----:B0-----:R-:W2:Y:S04]  /*741f0*/  LDL.LU R16, [R1+0x1850] ;  /* 0x0018500001107983 */ /* 0x001ea80000300800 */
[----:B------:R0:W-:Y:S01]  /*74200*/  STL [R1+0x294], R15 ;  /* 0x0002940f01007387 */ /* 0x0001e20000100800 */
[----:B------:R-:W-:-:S03]  /*74210*/  FMUL R6, R8, R6 ;  /* 0x0000000608067220 */ /* 0x000fc60000400000 */
[----:B0-----:R-:W2:Y:S04]  /*74220*/  LDL.LU R15, [R1+0x184c] ;  /* 0x00184c00010f7983 */ /* 0x001ea80000300800 */
[----:B------:R0:W-:Y:S04]  /*74230*/  STL [R1+0x288], R14 ;  /* 0x0002880e01007387 */ /* 0x0001e80000100800 */
[----:B0-----:R-:W2:Y:S04]  /*74240*/  LDL.LU R14, [R1+0x1848] ;  /* 0x00184800010e7983 */ /* 0x001ea80000300800 */
[----:B------:R0:W-:Y:S04]  /*74250*/  STL [R1+0x28c], R11 ;  /* 0x00028c0b01007387 */ /* 0x0001e80000100800 */
[----:B0-----:R-:W2:Y:S04]  /*74260*/  LDL.LU R11, [R1+0x1844] ;  /* 0x00184400010b7983 */ /* 0x001ea80000300800 */
[----:B------:R-:W2:Y:S01]  /*74270*/  LDL.LU R8, [R1+0x280] ;  /* 0x0002800001087983 */ /* 0x000ea20000300800 */
[----:B---3--:R-:W-:-:S02]  /*74280*/  FMUL R27, R9, R27 ;  /* 0x0000001b091b7220 */ /* 0x008fc40000400000 */
[C---:B----4-:R-:W-:Y:S01]  /*74290*/  FMUL R25, R9.reuse, R25 ;  /* 0x0000001909197220 */ /* 0x050fe20000400000 */
[----:B------:R0:W-:Y:S01]  /*742a0*/  STL [R1+0x284], R6 ;  /* 0x0002840601007387 */ /* 0x0001e20000100800 */
[C---:B-----5:R-:W-:Y:S02]  /*742b0*/  FMUL R24, R9.reuse, R24 ;  /* 0x0000001809187220 */ /* 0x060fe40000400000 */
[C---:B------:R-:W-:Y:S01]  /*742c0*/  FMUL R5, R9.reuse, R5 ;  /* 0x0000000509057220 */ /* 0x040fe20000400000 */
[----:B0-----:R-:W3:Y:S04]  /*742d0*/  LDL.LU R6, [R1+0x214] ;  /* 0x0002140001067983 */ /* 0x001ee80000300800 */
[----:B------:R0:W-:Y:S01]  /*742e0*/  STL [R1+0x2f0], R27 ;  /* 0x0002f01b01007387 */ /* 0x0001e20000100800 */
[----:B------:R-:W-:-:S02]  /*742f0*/  FMUL R13, R9, R13 ;  /* 0x0000000d090d7220 */ /* 0x000fc40000400000 */
[C---:B------:R-:W-:Y:S01]  /*74300*/  FMUL R0, R9.reuse, R0 ;  /* 0x0000000009007220 */ /* 0x040fe20000400000 */
[----:B0-----:R-:W4:Y:S04]  /*74310*/  LDL.LU R27, [R1+0x218] ;  /* 0x00021800011b7983 */ /* 0x001f280000300800 */
[----:B------:R0:W-:Y:S04]  /*74320*/  STL [R1+0x29c], R25 ;  /* 0x00029c1901007387 */ /* 0x0001e80000100800 */
[----:B0-----:R-:W5:Y:S04]  /*74330*/  LDL.LU R25, [R1+0x21c] ;  /* 0x00021c0001197983 */ /* 0x001f680000300800 */
[----:B------:R0:W-:Y:S04]  /*74340*/  STL [R1+0x2a8], R24 ;  /* 0x0002a81801007387 */ /* 0x0001e80000100800 */
[----:B0-----:R-:W4:Y:S04]  /*74350*/  LDL.LU R24, [R1+0x220] ;  /* 0x0002200001187983 */ /* 0x001f280000300800 */
[----:B------:R0:W-:Y:S04]  /*74360*/  STL [R1+0x298], R5 ;  /* 0x0002980501007387 */ /* 0x0001e80000100800 */
[----:B0-----:R-:W5:Y:S04]  /*74370*/  LDL.LU R5, [R1+0x224] ;  /* 0x0002240001057983 */ /* 0x001f680000300800 */
[----:B------:R0:W-:Y:S04]  /*74380*/  STL [R1+0x274], R13 ;  /* 0x0002740d01007387 */ /* 0x0001e80000100800 */
[----:B0-----:R-:W5:Y:S04]  /*74390*/  LDL.LU R13, [R1+0x1840] ;  /* 0x00184000010d7983 */ /* 0x001f680000300800 */
[----:B------:R0:W-:Y:S04]  /*743a0*/  STL [R1+0x26c], R0 ;  /* 0x00026c0001007387 */ /* 0x0001e80000100800 */
[----:B0-----:R-:W5:Y:S01]  /*743b0*/  LDL.LU R0, [R1+0x228] ;  /* 0x0002280001007983 */ /* 0x001f620000300800 */
[----:B------:R-:W0:Y:S01]  /*743c0*/  MUFU.RCP R10, R10 ;  /* 0x0000000a000a7308 */ /* 0x000e220000001000 */
[----:B--2---:R-:W-:-:S05]  /*743d0*/  FMUL R12, R9, R12 ;  /* 0x0000000c090c7220 */ /* 0x004fca0000400000 */
[----:B------:R1:W-:Y:S04]  /*743e0*/  STL [R1+0x270], R12 ;  /* 0x0002700c01007387 */ /* 0x0003e80000100800 */
[----:B-1----:R-:W5:Y:S01]  /*743f0*/  LDL.LU R12, [R1+0x183c] ;  /* 0x00183c00010c7983 */ /* 0x002f620000300800 */
[C---:B0-----:R-:W-:Y:S02]  /*74400*/  FMUL R7, R10.reuse, R7 ;  /* 0x000000070a077220 */ /* 0x041fe40000400000 */
[C---:B------:R-:W-:Y:S02]  /*74410*/  FMUL R2, R10.reuse, R2 ;  /* 0x000000020a027220 */ /* 0x040fe40000400000 */
[----:B------:R-:W-:Y:S02]  /*74420*/  FMUL R8, R9, R8 ;  /* 0x0000000809087220 */ /* 0x000fe40000400000 */
[C---:B------:R-:W-:Y:S01]  /*74430*/  FMUL R9, R10.reuse, R26 ;  /* 0x0000001a0a097220 */ /* 0x040fe20000400000 */
[----:B------:R-:W3:Y:S02]  /*74440*/  MUFU.RCP R11, R11 ;  /* 0x0000000b000b7308 */ /* 0x000ee40000001000 */
[----:B------:R0:W-:Y:S04]  /*74450*/  STL [R1+0x268], R8 ;  /* 0x0002680801007387 */ /* 0x0001e80000100800 */
[----:B------:R1:W-:Y:S01]  /*74460*/  STL [R1+0x264], R9 ;  /* 0x0002640901007387 */ /* 0x0003e20000100800 */
[----:B0-----:R-:W-:-:S03]  /*74470*/  FMUL R8, R10, R3 ;  /* 0x000000030a087220 */ /* 0x001fc60000400000 */
[----:B------:R-:W2:Y:S04]  /*74480*/  LDL.LU R3, [R1+0x22c] ;  /* 0x00022c0001037983 */ /* 0x000ea80000300800 */
[----:B------:R0:W-:Y:S01]  /*74490*/  STL [R1+0x248], R7 ;  /* 0x0002480701007387 */ /* 0x0001e20000100800 */
[----:B-1----:R-:W-:-:S03]  /*744a0*/  FMUL R9, R10, R23 ;  /* 0x000000170a097220 */ /* 0x002fc60000400000 */
[----:B------:R1:W-:Y:S01]  /*744b0*/  STL [R1+0x24c], R8 ;  /* 0x00024c0801007387 */ /* 0x0003e20000100800 */
[----:B0-----:R-:W-:-:S03]  /*744c0*/  FMUL R7, R10, R29 ;  /* 0x0000001d0a077220 */ /* 0x001fc60000400000 */
[----:B------:R-:W2:Y:S01]  /*744d0*/  LDL.LU R29, [R1+0x240] ;  /* 0x00024000011d7983 */ /* 0x000ea20000300800 */
[----:B-1----:R-:W-:-:S03]  /*744e0*/  FMUL R8, R10, R28 ;  /* 0x0000001c0a087220 */ /* 0x002fc60000400000 */
[----:B------:R0:W-:Y:S04]  /*744f0*/  STL [R1+0x23c], R7 ;  /* 0x00023c0701007387 */ /* 0x0001e80000100800 */
[----:B------:R4:W-:Y:S01]  /*74500*/  STL [R1+0x244], R9 ;  /* 0x0002440901007387 */ /* 0x0009e20000100800 */
[----:B0-----:R-:W-:-:S03]  /*74510*/  FMUL R7, R10, R4 ;  /* 0x000000040a077220 */ /* 0x001fc60000400000 */
[----:B------:R0:W-:Y:S01]  /*74520*/  STL [R1+0x234], R8 ;  /* 0x0002340801007387 */ /* 0x0001e20000100800 */
[----:B---3--:R-:W-:-:S03]  /*74530*/  FMUL R28, R11, R6 ;  /* 0x000000060b1c7220 */ /* 0x008fc60000400000 */
[----:B------:R-:W3:Y:S04]  /*74540*/  LDL.LU R4, [R1+0x1f8] ;  /* 0x0001f80001047983 */ /* 0x000ee80000300800 */
[----:B------:R1:W-:Y:S01]  /*74550*/  STL [R1+0x238], R7 ;  /* 0x0002380701007387 */ /* 0x0003e20000100800 */
[----:B----4-:R-:W-:-:S03]  /*74560*/  FMUL R9, R11, R27 ;  /* 0x0000001b0b097220 */ /* 0x010fc60000400000 */
[----:B------:R-:W4:Y:S04]  /*74570*/  LDL.LU R10, [R1+0x1fc] ;  /* 0x0001fc00010a7983 */ /* 0x000f280000300800 */
[----:B------:R5:W-:Y:S04]  /*74580*/  STL [R1+0x230], R2 ;  /* 0x0002300201007387 */ /* 0x000be80000100800 */
[----:B0-----:R-:W4:Y:S01]  /*74590*/  LDL.LU R8, [R1+0x200] ;  /* 0x0002000001087983 */ /* 0x001f220000300800 */
[----:B-----5:R-:W-:-:S03]  /*745a0*/  FMUL R27, R11, R25 ;  /* 0x000000190b1b7220 */ /* 0x020fc60000400000 */
[----:B-1----:R-:W5:Y:S04]  /*745b0*/  LDL.LU R7, [R1+0x204] ;  /* 0x0002040001077983 */ /* 0x002f680000300800 */
[----:B------:R-:W4:Y:S04]  /*745c0*/  LDL.LU R2, [R1+0x208] ;  /* 0x0002080001027983 */ /* 0x000f280000300800 */
[----:B------:R-:W4:Y:S04]  /*745d0*/  LDL.LU R6, [R1+0x20c] ;  /* 0x00020c0001067983 */ /* 0x000f280000300800 */
[----:B------:R0:W-:Y:S01]  /*745e0*/  STL [R1+0x179c], R28 ;  /* 0x00179c1c01007387 */ /* 0x0001e20000100800 */
[----:B------:R-:W-:-:S03]  /*745f0*/  FMUL R23, R11, R5 ;  /* 0x000000050b177220 */ /* 0x000fc60000400000 */
[----:B------:R-:W5:Y:S04]  /*74600*/  LDL.LU R25, [R1+0x210] ;  /* 0x0002100001197983 */ /* 0x000f680000300800 */
[----:B------:R1:W-:Y:S04]  /*74610*/  STL [R1+0x258], R9 ;  /* 0x0002580901007387 */ /* 0x0003e80000100800 */
[----:B------:R-:W-:Y:S01]  /*74620*/  STL [R1+0x17a0], R27 ;  /* 0x0017a01b01007387 */ /* 0x000fe20000100800 */
[----:B0-----:R-:W-:-:S03]  /*74630*/  FMUL R28, R11, R0 ;  /* 0x000000000b1c7220 */ /* 0x001fc60000400000 */
[----:B------:R-:W5:Y:S01]  /*74640*/  LDL.LU R5, [R1+0x1c4] ;  /* 0x0001c40001057983 */ /* 0x000f620000300800 */
[----:B-1----:R-:W-:-:S05]  /*74650*/  FMUL R9, R11, R24 ;  /* 0x000000180b097220 */ /* 0x002fca0000400000 */
[----:B------:R-:W-:Y:S04]  /*74660*/  STL [R1+0x250], R9 ;  /* 0x0002500901007387 */ /* 0x000fe80000100800 */
[----:B------:R0:W-:Y:S04]  /*74670*/  STL [R1+0x17a4], R23 ;  /* 0x0017a41701007387 */ /* 0x0001e80000100800 */
[----:B0-----:R-:W5:Y:S04]  /*74680*/  LDL.LU R23, [R1+0x1c8] ;  /* 0x0001c80001177983 */ /* 0x001f680000300800 */
[----:B------:R-:W5:Y:S04]  /*74690*/  LDL.LU R27, [R1+0x1cc] ;  /* 0x0001cc00011b7983 */ /* 0x000f680000300800 */
[----:B------:R-:W5:Y:S04]  /*746a0*/  LDL.LU R9, [R1+0x1d0] ;  /* 0x0001d00001097983 */ /* 0x000f680000300800 */
[----:B------:R-:W5:Y:S04]  /*746b0*/  LDL.LU R0, [R1+0x1d4] ;  /* 0x0001d40001007983 */ /* 0x000f680000300800 */
[----:B------:R0:W-:Y:S04]  /*746c0*/  STL [R1+0x17ac], R28 ;  /* 0x0017ac1c01007387 */ /* 0x0001e80000100800 */
[----:B0-----:R-:W5:Y:S01]  /*746d0*/  LDL.LU R28, [R1+0x1f4] ;  /* 0x0001f400011c7983 */ /* 0x001f620000300800 */
[----:B------:R-:W-:Y:S08]  /*746e0*/  MUFU.RCP R13, R13 ;  /* 0x0000000d000d7308 */ /* 0x000ff00000001000 */
[----:B------:R-:W3:Y:S01]  /*746f0*/  MUFU.RCP R12, R12 ;  /* 0x0000000c000c7308 */ /* 0x000ee20000001000 */
[----:B--2---:R-:W-:-:S05]  /*74700*/  FMUL R24, R11, R3 ;  /* 0x000000030b187220 */ /* 0x004fca0000400000 */
[----:B------:R3:W-:Y:S04]  /*74710*/  STL [R1+0x17a8], R24 ;  /* 0x0017a81801007387 */ /* 0x0007e80000100800 */
[----:B------:R-:W2:Y:S01]  /*74720*/  LDL.LU R3, [R1+0x1d8] ;  /* 0x0001d80001037983 */ /* 0x000ea20000300800 */
[----:B------:R-:W-:-:S03]  /*74730*/  FMUL R26, R11, R29 ;  /* 0x0000001d0b1a7220 */ /* 0x000fc60000400000 */
[----:B------:R-:W2:Y:S04]  /*74740*/  LDL.LU R29, [R1+0x1dc] ;  /* 0x0001dc00011d7983 */ /* 0x000ea80000300800 */
[----:B------:R-:W-:Y:S01]  /*74750*/  STL [R1+0x17b0], R26 ;  /* 0x0017b01a01007387 */ /* 0x000fe20000100800 */
[----:B---3--:R-:W-:-:S03]  /*74760*/  FMUL R24, R12, R4 ;  /* 0x000000040c187220 */ /* 0x008fc60000400000 */
[----:B------:R-:W3:Y:S01]  /*74770*/  LDL.LU R4, [R1+0x1f0] ;  /* 0x0001f00001047983 */ /* 0x000ee20000300800 */
[C---:B----4-:R-:W-:Y:S02]  /*74780*/  FMUL R6, R12.reuse, R6 ;  /* 0x000000060c067220 */ /* 0x050fe40000400000 */
[----:B-----5:R-:W-:-:S05]  /*74790*/  FMUL R11, R12, R28 ;  /* 0x0000001c0c0b7220 */ /* 0x020fca0000400000 */
[----:B------:R0:W-:Y:S04]  /*747a0*/  STL [R1+0x214], R11 ;  /* 0x0002140b01007387 */ /* 0x0001e80000100800 */
[----:B------:R-:W-:Y:S01]  /*747b0*/  STL [R1+0x1f8], R24 ;  /* 0x0001f81801007387 */ /* 0x000fe20000100800 */
[C---:B0-----:R-:W-:Y:S02]  /*747c0*/  FMUL R11, R12.reuse, R10 ;  /* 0x0000000a0c0b7220 */ /* 0x041fe40000400000 */
[C---:B------:R-:W-:Y:S02]  /*747d0*/  FMUL R10, R12.reuse, R8 ;  /* 0x000000080c0a7220 */ /* 0x040fe40000400000 */
[C---:B------:R-:W-:Y:S01]  /*747e0*/  FMUL R8, R12.reuse, R7 ;  /* 0x000000070c087220 */ /* 0x040fe20000400000 */
[----:B------:R-:W-:Y:S01]  /*747f0*/  STL [R1+0x1fc], R11 ;  /* 0x0001fc0b01007387 */ /* 0x000fe20000100800 */
[----:B------:R-:W-:-:S03]  /*74800*/  FMUL R7, R12, R2 ;  /* 0x000000020c077220 */ /* 0x000fc60000400000 */
[----:B------:R0:W-:Y:S04]  /*74810*/  STL [R1+0x1ec], R10 ;  /* 0x0001ec0a01007387 */ /* 0x0001e80000100800 */
[----:B0-----:R-:W4:Y:S04]  /*74820*/  LDL.LU R10, [R1+0x194] ;  /* 0x00019400010a7983 */ /* 0x001f280000300800 */
[----:B------:R0:W-:Y:S04]  /*74830*/  STL [R1+0x1f4], R8 ;  /* 0x0001f40801007387 */ /* 0x0001e80000100800 */
[----:B------:R-:W5:Y:S04]  /*74840*/  LDL.LU R2, [R1+0x198] ;  /* 0x0001980001027983 */ /* 0x000f680000300800 */
[----:B------:R1:W-:Y:S04]  /*74850*/  STL [R1+0x1e4], R7 ;  /* 0x0001e40701007387 */ /* 0x0003e80000100800 */
[----:B0-----:R-:W5:Y:S01]  /*74860*/  LDL.LU R8, [R1+0x19c] ;  /* 0x00019c0001087983 */ /* 0x001f620000300800 */
[----:B------:R-:W-:-:S03]  /*74870*/  FMUL R11, R12, R25 ;  /* 0x000000190c0b7220 */ /* 0x000fc60000400000 */
[----:B-1----:R-:W5:Y:S04]  /*74880*/  LDL.LU R7, [R1+0x1a8] ;  /* 0x0001a80001077983 */ /* 0x002f680000300800 */
[----:B------:R0:W-:Y:S01]  /*74890*/  STL [R1+0x1e8], R6 ;  /* 0x0001e80601007387 */ /* 0x0001e20000100800 */
[----:B------:R-:W-:-:S03]  /*748a0*/  FMUL R28, R13, R5 ;  /* 0x000000050d1c7220 */ /* 0x000fc60000400000 */
[----:B0-----:R-:W5:Y:S04]  /*748b0*/  LDL.LU R6, [R1+0x1b4] ;  /* 0x0001b40001067983 */ /* 0x001f680000300800 */
[----:B------:R-:W5:Y:S04]  /*748c0*/  LDL.LU R25, [R1+0x1b8] ;  /* 0x0001b80001197983 */ /* 0x000f680000300800 */
[----:B------:R0:W-:Y:S04]  /*748d0*/  STL [R1+0x1e0], R11 ;  /* 0x0001e00b01007387 */ /* 0x0001e80000100800 */
[----:B------:R-:W5:Y:S01]  /*748e0*/  LDL.LU R5, [R1+0x1bc] ;  /* 0x0001bc0001057983 */ /* 0x000f620000300800 */
[----:B------:R-:W-:-:S02]  /*748f0*/  FMUL R24, R13, R27 ;  /* 0x0000001b0d187220 */ /* 0x000fc40000400000 */
[C---:B0-----:R-:W-:Y:S01]  /*74900*/  FMUL R11, R13.reuse, R23 ;  /* 0x000000170d0b7220 */ /* 0x041fe20000400000 */
[----:B------:R0:W-:Y:S01]  /*74910*/  STL [R1+0x17bc], R28 ;  /* 0x0017bc1c01007387 */ /* 0x0001e20000100800 */
[----:B------:R-:W-:-:S03]  /*74920*/  FMUL R9, R13, R9 ;  /* 0x000000090d097220 */ /* 0x000fc60000400000 */
[----:B------:R-:W-:Y:S04]  /*74930*/  STL [R1+0x17c0], R24 ;  /* 0x0017c01801007387 */ /* 0x000fe80000100800 */
[----:B------:R1:W-:Y:S04]  /*74940*/  STL [R1+0x210], R11 ;  /* 0x0002100b01007387 */ /* 0x0003e80000100800 */
[----:B0-----:R-:W5:Y:S01]  /*74950*/  LDL.LU R28, [R1+0x1c0] ;  /* 0x0001c000011c7983 */ /* 0x001f620000300800 */
[----:B------:R-:W-:-:S03]  /*74960*/  FMUL R23, R13, R0 ;  /* 0x000000000d177220 */ /* 0x000fc60000400000 */
[----:B------:R-:W-:Y:S04]  /*74970*/  STL [R1+0x208], R9 ;  /* 0x0002080901007387 */ /* 0x000fe80000100800 */
[----:B------:R-:W5:Y:S01]  /*74980*/  LDL.LU R0, [R1+0x174] ;  /* 0x0001740001007983 */ /* 0x000f620000300800 */
[----:B------:R-:W4:Y:S03]  /*74990*/  MUFU.RCP R14, R14 ;  /* 0x0000000e000e7308 */ /* 0x000f260000001000 */
[----:B------:R-:W-:Y:S04]  /*749a0*/  STL [R1+0x17b4], R23 ;  /* 0x0017b41701007387 */ /* 0x000fe80000100800 */
[----:B-1----:R-:W5:Y:S01]  /*749b0*/  LDL.LU R11, [R1+0x178] ;  /* 0x00017800010b7983 */ /* 0x002f620000300800 */
[----:B------:R-:W0:Y:S01]  /*749c0*/  MUFU.RCP R15, R15 ;  /* 0x0000000f000f7308 */ /* 0x000e220000001000 */
[----:B--2---:R-:W-:-:S05]  /*749d0*/  FMUL R3, R13, R3 ;  /* 0x000000030d037220 */ /* 0x004fca0000400000 */
[----:B------:R1:W-:Y:S01]  /*749e0*/  STL [R1+0x200], R3 ;  /* 0x0002000301007387 */ /* 0x0003e20000100800 */
[----:B------:R-:W-:-:S03]  /*749f0*/  FMUL R27, R13, R29 ;  /* 0x0000001d0d1b7220 */ /* 0x000fc60000400000 */
[----:B-1----:R-:W2:Y:S04]  /*74a00*/  LDL.LU R3, [R1+0x17c] ;  /* 0x00017c0001037983 */ /* 0x002ea80000300800 */
[----:B------:R-:W2:Y:S04]  /*74a10*/  LDL.LU R29, [R1+0x180] ;  /* 0x00018000011d7983 */ /* 0x000ea80000300800 */
[----:B------:R-:W-:Y:S04]  /*74a20*/  STL [R1+0x17b8], R27 ;  /* 0x0017b81b01007387 */ /* 0x000fe80000100800 */
[----:B------:R-:W2:Y:S01]  /*74a30*/  LDL.LU R9, [R1+0x184] ;  /* 0x0001840001097983 */ /* 0x000ea20000300800 */
[----:B---3--:R-:W-:-:S03]  /*74a40*/  FMUL R26, R13, R4 ;  /* 0x000000040d1a7220 */ /* 0x008fc60000400000 */
[----:B------:R-:W3:Y:S04]  /*74a50*/  LDL.LU R4, [R1+0x188] ;  /* 0x0001880001047983 */ /* 0x000ee80000300800 */
[----:B------:R-:W-:Y:S01]  /*74a60*/  STL [R1+0x17c4], R26 ;  /* 0x0017c41a01007387 */ /* 0x000fe20000100800 */
[C---:B----4-:R-:W-:Y:S02]  /*74a70*/  FMUL R10, R14.reuse, R10 ;  /* 0x0000000a0e0a7220 */ /* 0x050fe40000400000 */
[C---:B-----5:R-:W-:Y:S02]  /*74a80*/  FMUL R12, R14.reuse, R2 ;  /* 0x000000020e0c7220 */ /* 0x060fe40000400000 */
[----:B------:R-:W4:Y:S04]  /*74a90*/  LDL.LU R2, [R1+0x18c] ;  /* 0x00018c0001027983 */ /* 0x000f280000300800 */
[----:B------:R1:W-:Y:S04]  /*74aa0*/  STL [R1+0x1cc], R10 ;  /* 0x0001cc0a01007387 */ /* 0x0003e80000100800 */
[----:B------:R5:W-:Y:S01]  /*74ab0*/  STL [R1+0x1c4], R12 ;  /* 0x0001c40c01007387 */ /* 0x000be20000100800 */
[----:B-1----:R-:W-:-:S02]  /*74ac0*/  FMUL R10, R14, R8 ;  /* 0x000000080e0a7220 */ /* 0x002fc40000400000 */
[----:B------:R-:W-:-:S03]  /*74ad0*/  FMUL R8, R14, R7 ;  /* 0x000000070e087220 */ /* 0x000fc60000400000 */
[----:B------:R1:W-:Y:S04]  /*74ae0*/  STL [R1+0x1c8], R10 ;  /* 0x0001c80a01007387 */ /* 0x0003e80000100800 */
[----:B------:R-:W4:Y:S01]  /*74af0*/  LDL.LU R26, [R1+0x190] ;  /* 0x00019000011a7983 */ /* 0x000f220000300800 */
[----:B------:R-:W-:-:S03]  /*74b00*/  FMUL R7, R14, R6 ;  /* 0x000000060e077220 */ /* 0x000fc60000400000 */
[----:B------:R0:W-:Y:S01]  /*74b10*/  STL [R1+0x1a8], R8 ;  /* 0x0001a80801007387 */ /* 0x0001e20000100800 */
[----:B------:R-:W-:-:S03]  /*74b20*/  FMUL R6, R14, R25 ;  /* 0x000000190e067220 */ /* 0x000fc60000400000 */
[----:B------:R0:W-:Y:S04]  /*74b30*/  STL [R1+0x1b4], R7 ;  /* 0x0001b40701007387 */ /* 0x0001e80000100800 */
[----:B------:R-:W4:Y:S01]  /*74b40*/  LDL.LU R13, [R1+0x114] ;  /* 0x00011400010d7983 */ /* 0x000f220000300800 */
[----:B------:R-:W-:-:S03]  /*74b50*/  FMUL R5, R14, R5 ;  /* 0x000000050e057220 */ /* 0x000fc60000400000 */
[----:B-----5:R-:W5:Y:S04]  /*74b60*/  LDL.LU R12, [R1+0x110] ;  /* 0x00011000010c7983 */ /* 0x020f680000300800 */
[----:B------:R0:W-:Y:S04]  /*74b70*/  STL [R1+0x198], R6 ;  /* 0x0001980601007387 */ /* 0x0001e80000100800 */
[----:B------:R-:W5:Y:S04]  /*74b80*/  LDL.LU R25, [R1+0x10c] ;  /* 0x00010c0001197983 */ /* 0x000f680000300800 */
[----:B-1----:R-:W5:Y:S04]  /*74b90*/  LDL.LU R10, [R1+0x160] ;  /* 0x00016000010a7983 */ /* 0x002f680000300800 */
[----:B0-----:R-:W5:Y:S04]  /*74ba0*/  LDL.LU R8, [R1+0x164] ;  /* 0x0001640001087983 */ /* 0x001f680000300800 */
[----:B------:R0:W-:Y:S04]  /*74bb0*/  STL [R1+0x19c], R5 ;  /* 0x00019c0501007387 */ /* 0x0001e80000100800 */
[----:B------:R-:W5:Y:S04]  /*74bc0*/  LDL.LU R7, [R1+0x168] ;  /* 0x0001680001077983 */ /* 0x000f680000300800 */
[----:B------:R-:W5:Y:S04]  /*74bd0*/  LDL.LU R6, [R1+0x16c] ;  /* 0x00016c0001067983 */ /* 0x000f680000300800 */
[----:B0-----:R-:W5:Y:S01]  /*74be0*/  LDL.LU R5, [R1+0x170] ;  /* 0x0001700001057983 */ /* 0x001f620000300800 */
[----:B------:R-:W-:-:S02]  /*74bf0*/  FMUL R23, R14, R28 ;  /* 0x0000001c0e177220 */ /* 0x000fc40000400000 */
[----:B------:R-:W-:-:S03]  /*74c00*/  FMUL R14, R15, R0 ;  /* 0x000000000f0e7220 */ /* 0x000fc60000400000 */
[----:B------:R-:W-:Y:S04]  /*74c10*/  STL [R1+0x194], R23 ;  /* 0x0001941701007387 */ /* 0x000fe80000100800 */
[----:B------:R-:W5:Y:S01]  /*74c20*/  LDL.LU R0, [R1+0x108] ;  /* 0x0001080001007983 */ /* 0x000f620000300800 */
[C---:B------:R-:W-:Y:S01]  /*74c30*/  FMUL R24, R15.reuse, R11 ;  /* 0x0000000b0f187220 */ /* 0x040fe20000400000 */
[----:B------:R-:W0:Y:S02]  /*74c40*/  MUFU.RCP R16, R16 ;  /* 0x0000001000107308 */ /* 0x000e240000001000 */
[----:B------:R-:W-:Y:S04]  /*74c50*/  STL [R1+0x1dc], R14 ;  /* 0x0001dc0e01007387 */ /* 0x000fe80000100800 */
[----:B------:R-:W-:Y:S02]  /*74c60*/  STL [R1+0x17c8], R24 ;  /* 0x0017c81801007387 */ /* 0x000fe40000100800 */
[----:B------:R-:W1:Y:S01]  /*74c70*/  MUFU.RCP R17, R17 ;  /* 0x0000001100117308 */ /* 0x000e620000001000 */
[----:B--2---:R-:W-:-:S02]  /*74c80*/  FMUL R11, R15, R3 ;  /* 0x000000030f0b7220 */ /* 0x004fc40000400000 */
[----:B------:R-:W2:Y:S01]  /*74c90*/  LDL.LU R3, [R1+0x104] ;  /* 0x0001040001037983 */ /* 0x000ea20000300800 */
[----:B------:R-:W-:-:S03]  /*74ca0*/  FMUL R28, R15, R29 ;  /* 0x0000001d0f1c7220 */ /* 0x000fc60000400000 */
[----:B------:R0:W-:Y:S04]  /*74cb0*/  STL [R1+0x1d8], R11 ;  /* 0x0001d80b01007387 */ /* 0x0001e80000100800 */
[----:B------:R-:W2:Y:S01]  /*74cc0*/  LDL.LU R29, [R1+0xf8] ;  /* 0x0000f800011d7983 */ /* 0x000ea20000300800 */
[----:B------:R-:W-:-:S03]  /*74cd0*/  FMUL R27, R15, R9 ;  /* 0x000000090f1b7220 */ /* 0x000fc60000400000 */
[----:B------:R-:W-:Y:S01]  /*74ce0*/  STL [R1+0x17cc], R28 ;  /* 0x0017cc1c01007387 */ /* 0x000fe20000100800 */
[----:B---3--:R-:W-:-:S03]  /*74cf0*/  FMUL R4, R15, R4 ;  /* 0x000000040f047220 */ /* 0x008fc60000400000 */
[----:B------:R-:W-:Y:S04]  /*74d00*/  STL [R1+0x17d0], R27 ;  /* 0x0017d01b01007387 */ /* 0x000fe80000100800 */
[----:B0-----:R-:W3:Y:S04]  /*74d10*/  LDL.LU R11, [R1+0xf4] ;  /* 0x0000f400010b7983 */ /* 0x001ee80000300800 */
[----:B------:R-:W3:Y:S04]  /*74d20*/  LDL.LU R9, [R1+0xe8] ;  /* 0x0000e80001097983 */ /* 0x000ee80000300800 */
[----:B------:R0:W-:Y:S04]  /*74d30*/  STL [R1+0x1b8], R4 ;  /* 0x0001b80401007387 */ /* 0x0001e80000100800 */
[----:B0-----:R-:W3:Y:S01]  /*74d40*/  LDL.LU R4, [R1+0xe4] ;  /* 0x0000e40001047983 */ /* 0x001ee20000300800 */
[----:B----4-:R-:W-:-:S03]  /*74d50*/  FMUL R23, R15, R2 ;  /* 0x000000020f177220 */ /* 0x010fc60000400000 */
[----:B------:R-:W4:Y:S04]  /*74d60*/  LDL.LU R2, [R1+0xd8] ;  /* 0x0000d80001027983 */ /* 0x000f280000300800 */
[----:B------:R-:W-:Y:S01]  /*74d70*/  STL [R1+0x17d4], R23 ;  /* 0x0017d41701007387 */ /* 0x000fe20000100800 */
[----:B------:R-:W-:-:S05]  /*74d80*/  FMUL R15, R15, R26 ;  /* 0x0000001a0f0f7220 */ /* 0x000fca0000400000 */
[----:B------:R-:W-:Y:S01]  /*74d90*/  STL [R1+0x18c], R15 ;  /* 0x00018c0f01007387 */ /* 0x000fe20000100800 */
[C---:B------:R-:W-:Y:S02]  /*74da0*/  FMUL R14, R16.reuse, R13 ;  /* 0x0000000d100e7220 */ /* 0x040fe40000400000 */
[----:B-----5:R-:W-:-:S03]  /*74db0*/  FMUL R13, R16, R12 ;  /* 0x0000000c100d7220 */ /* 0x020fc60000400000 */
[----:B------:R-:W-:Y:S01]  /*74dc0*/  STL [R1+0x17c], R14 ;  /* 0x00017c0e01007387 */ /* 0x000fe20000100800 */
[----:B------:R-:W-:-:S03]  /*74dd0*/  FMUL R12, R16, R25 ;  /* 0x00000019100c7220 */ /* 0x000fc60000400000 */
[----:B------:R-:W5:Y:S01]  /*74de0*/  LDL.LU R25, [R1+0xd4] ;  /* 0x0000d40001197983 */ /* 0x000f620000300800 */
[----:B------:R-:W-:-:S03]  /*74df0*/  FMUL R10, R16, R10 ;  /* 0x0000000a100a7220 */ /* 0x000fc60000400000 */
[----:B------:R-:W-:Y:S01]  /*74e00*/  STL [R1+0x174], R13 ;  /* 0x0001740d01007387 */ /* 0x000fe20000100800 */
[----:B------:R-:W-:-:S03]  /*74e10*/  FMUL R8, R16, R8 ;  /* 0x0000000810087220 */ /* 0x000fc60000400000 */
[----:B------:R-:W-:Y:S01]  /*74e20*/  STL [R1+0x178], R12 ;  /* 0x0001780c01007387 */ /* 0x000fe20000100800 */
[----:B------:R-:W-:-:S03]  /*74e30*/  FMUL R7, R16, R7 ;  /* 0x0000000710077220 */ /* 0x000fc60000400000 */
[----:B------:R0:W-:Y:S01]  /*74e40*/  STL [R1+0x160], R10 ;  /* 0x0001600a01007387 */ /* 0x0001e20000100800 */
[----:B------:R-:W-:-:S03]  /*74e50*/  FMUL R6, R16, R6 ;  /* 0x0000000610067220 */ /* 0x000fc60000400000 */
[----:B------:R1:W-:Y:S04]  /*74e60*/  STL [R1+0x164], R8 ;  /* 0x0001640801007387 */ /* 0x0003e80000100800 */
[----:B------:R1:W-:Y:S01]  /*74e70*/  STL [R1+0x110], R7 ;  /* 0x0001100701007387 */ /* 0x0003e20000100800 */
[----:B------:R-:W-:-:S03]  /*74e80*/  FMUL R5, R16, R5 ;  /* 0x0000000510057220 */ /* 0x000fc60000400000 */
[----:B0-----:R-:W5:Y:S04]  /*74e90*/  LDL.LU R10, [R1+0x100] ;  /* 0x00010000010a7983 */ /* 0x001f680000300800 */
[----:B------:R0:W-:Y:S04]  /*74ea0*/  STL [R1+0x114], R6 ;  /* 0x0001140601007387 */ /* 0x0001e80000100800 */
[----:B-1----:R-:W5:Y:S04]  /*74eb0*/  LDL.LU R8, [R1+0xfc] ;  /* 0x0000fc0001087983 */ /* 0x002f680000300800 */
[----:B------:R1:W-:Y:S04]  /*74ec0*/  STL [R1+0x10c], R5 ;  /* 0x00010c0501007387 */ /* 0x0003e80000100800 */
[----:B------:R-:W5:Y:S01]  /*74ed0*/  LDL.LU R7, [R1+0xf0] ;  /* 0x0000f00001077983 */ /* 0x000f620000300800 */
[----:B------:R-:W-:-:S03]  /*74ee0*/  FMUL R27, R17, R0 ;  /* 0x00000000111b7220 */ /* 0x000fc60000400000 */
[----:B------:R-:W5:Y:S04]  /*74ef0*/  LDL.LU R0, [R1+0xec] ;  /* 0x0000ec0001007983 */ /* 0x000f680000300800 */
[----:B------:R-:W-:Y:S04]  /*74f00*/  STL [R1+0x17e0], R27 ;  /* 0x0017e01b01007387 */ /* 0x000fe80000100800 */
[----:B0-----:R-:W5:Y:S01]  /*74f10*/  LDL.LU R6, [R1+0xe0] ;  /* 0x0000e00001067983 */ /* 0x001f620000300800 */
[----:B------:R-:W0:Y:S01]  /*74f20*/  MUFU.RCP R18, R18 ;  /* 0x0000001200127308 */ /* 0x000e220000001000 */
[----:B--2---:R-:W-:-:S05]  /*74f30*/  FMUL R3, R17, R3 ;  /* 0x0000000311037220 */ /* 0x004fca0000400000 */
[----:B------:R2:W-:Y:S01]  /*74f40*/  STL [R1+0x180], R3 ;  /* 0x0001800301007387 */ /* 0x0005e20000100800 */
[----:B------:R-:W-:-:S03]  /*74f50*/  FMUL R28, R17, R29 ;  /* 0x0000001d111c7220 */ /* 0x000fc60000400000 */
[----:B------:R-:W5:Y:S04]  /*74f60*/  LDL.LU R29, [R1+0xdc] ;  /* 0x0000dc00011d7983 */ /* 0x000f680000300800 */
[----:B-1----:R-:W5:Y:S04]  /*74f70*/  LDL.LU R5, [R1+0xd0] ;  /* 0x0000d00001057983 */ /* 0x002f680000300800 */
[----:B--2---:R-:W2:Y:S01]  /*74f80*/  LDL.LU R3, [R1+0xcc] ;  /* 0x0000cc0001037983 */ /* 0x004ea20000300800 */
[C---:B---3--:R-:W-:Y:S02]  /*74f90*/  FMUL R11, R17.reuse, R11 ;  /* 0x0000000b110b7220 */ /* 0x048fe40000400000 */
[C---:B------:R-:W-:Y:S01]  /*74fa0*/  FMUL R24, R17.reuse, R9 ;  /* 0x0000000911187220 */ /* 0x040fe20000400000 */
[----:B------:R-:W-:Y:S04]  /*74fb0*/  STL [R1+0x17e4], R28 ;  /* 0x0017e41c01007387 */ /* 0x000fe80000100800 */
[----:B------:R-:W-:Y:S04]  /*74fc0*/  STL [R1+0x17d8], R24 ;  /* 0x0017d81801007387 */ /* 0x000fe80000100800 */
[----:B------:R-:W-:Y:S01]  /*74fd0*/  STL [R1+0x16c], R11 ;  /* 0x00016c0b01007387 */ /* 0x000fe20000100800 */
[----:B------:R-:W-:-:S03]  /*74fe0*/  FMUL R9, R17, R4 ;  /* 0x0000000411097220 */ /* 0x000fc60000400000 */
[----:B------:R-:W3:Y:S04]  /*74ff0*/  LDL.LU R4, [R1+0xc8] ;  /* 0x0000c80001047983 */ /* 0x000ee80000300800 */
[----:B------:R1:W-:Y:S04]  /*75000*/  STL [R1+0x108], R9 ;  /* 0x0001080901007387 */ /* 0x0003e80000100800 */
[----:B------:R-:W3:Y:S04]  /*75010*/  LDL.LU R15, [R1+0xc4] ;  /* 0x0000c400010f7983 */ /* 0x000ee80000300800 */
[----:B------:R-:W3:Y:S04]  /*75020*/  LDL.LU R14, [R1+0xb8] ;  /* 0x0000b800010e7983 */ /* 0x000ee80000300800 */
[----:B------:R-:W3:Y:S04]  /*75030*/  LDL.LU R13, [R1+0xb4] ;  /* 0x0000b400010d7983 */ /* 0x000ee80000300800 */
[----:B-1----:R-:W3:Y:S01]  /*75040*/  LDL.LU R9, [R1+0xa8] ;  /* 0x0000a80001097983 */ /* 0x002ee20000300800 */
[----:B----4-:R-:W-:-:S05]  /*75050*/  FMUL R26, R17, R2 ;  /* 0x00000002111a7220 */ /* 0x010fca0000400000 */
[----:B------:R-:W-:Y:S04]  /*75060*/  STL [R1+0x17dc], R26 ;  /* 0x0017dc1a01007387 */ /* 0x000fe80000100800 */
[----:B------:R-:W4:Y:S04]  /*75070*/  LDL.LU R2, [R1+0xa4] ;  /* 0x0000a40001027983 */ /* 0x000f280000300800 */
[----:B------:R-:W4:Y:S01]  /*75080*/  LDL.LU R12, [R1+0x98] ;  /* 0x00009800010c7983 */ /* 0x000f220000300800 */
[----:B-----5:R-:W-:-:S03]  /*75090*/  FMUL R23, R17, R25 ;  /* 0x0000001911177220 */ /* 0x020fc60000400000 */
[----:B------:R-:W5:Y:S04]  /*750a0*/  LDL.LU R25, [R1+0x94] ;  /* 0x0000940001197983 */ /* 0x000f680000300800 */
[----:B------:R-:W-:Y:S04]  /*750b0*/  STL [R1+0x17e8], R23 ;  /* 0x0017e81701007387 */ /* 0x000fe80000100800 */
[----:B------:R-:W5:Y:S01]  /*750c0*/  LDL.LU R11, [R1+0xc0] ;  /* 0x0000c000010b7983 */ /* 0x000f620000300800 */
[----:B0-----:R-:W-:-:S05]  /*750d0*/  FMUL R10, R18, R10 ;  /* 0x0000000a120a7220 */ /* 0x001fca0000400000 */
[----:B------:R0:W-:Y:S01]  /*750e0*/  STL [R1+0xf4], R10 ;  /* 0x0000f40a01007387 */ /* 0x0001e20000100800 */
[----:B------:R-:W-:-:S03]  /*750f0*/  FMUL R8, R18, R8 ;  /* 0x0000000812087220 */ /* 0x000fc60000400000 */
[----:B0-----:R-:W5:Y:S01]  /*75100*/  LDL.LU R10, [R1+0xbc] ;  /* 0x0000bc00010a7983 */ /* 0x001f620000300800 */
[----:B------:R-:W-:-:S03]  /*75110*/  FMUL R16, R18, R7 ;  /* 0x0000000712107220 */ /* 0x000fc60000400000 */
[----:B------:R0:W-:Y:S01]  /*75120*/  STL [R1+0xe4], R8 ;  /* 0x0000e40801007387 */ /* 0x0001e20000100800 */
[----:B------:R-:W-:-:S03]  /*75130*/  FMUL R7, R18, R0 ;  /* 0x0000000012077220 */ /* 0x000fc60000400000 */
[----:B0-----:R-:W5:Y:S04]  /*75140*/  LDL.LU R8, [R1+0xb0] ;  /* 0x0000b00001087983 */ /* 0x001f680000300800 */
[----:B------:R0:W-:Y:S04]  /*75150*/  STL [R1+0xe8], R16 ;  /* 0x0000e81001007387 */ /* 0x0001e80000100800 */
[----:B------:R-:W5:Y:S01]  /*75160*/  LDL.LU R0, [R1+0xac] ;  /* 0x0000ac0001007983 */ /* 0x000f620000300800 */
[----:B------:R-:W3:Y:S01]  /*75170*/  MUFU.RCP R19, R19 ;  /* 0x0000001300137308 */ /* 0x000ee20000001000 */
[----:B0-----:R-:W-:-:S02]  /*75180*/  FMUL R16, R18, R6 ;  /* 0x0000000612107220 */ /* 0x001fc40000400000 */
[----:B------:R0:W-:Y:S05]  /*75190*/  STL [R1+0xd8], R7 ;  /* 0x0000d80701007387 */ /* 0x0001ea0000100800 */
[----:B------:R-:W1:Y:S01]  /*751a0*/  MUFU.RCP R20, R20 ;  /* 0x0000001400147308 */ /* 0x000e620000001000 */
[----:B0-----:R-:W5:Y:S04]  /*751b0*/  LDL.LU R7, [R1+0xa0] ;  /* 0x0000a00001077983 */ /* 0x001f680000300800 */
[----:B------:R-:W-:Y:S01]  /*751c0*/  STL [R1+0xe0], R16 ;  /* 0x0000e01001007387 */ /* 0x000fe20000100800 */
[----:B------:R-:W-:-:S03]  /*751d0*/  FMUL R6, R18, R29 ;  /* 0x0000001d12067220 */ /* 0x000fc60000400000 */
[----:B------:R-:W5:Y:S01]  /*751e0*/  LDL.LU R29, [R1+0x9c] ;  /* 0x00009c00011d7983 */ /* 0x000f620000300800 */
[----:B------:R-:W-:-:S03]  /*751f0*/  FMUL R5, R18, R5 ;  /* 0x0000000512057220 */ /* 0x000fc60000400000 */
[----:B------:R0:W-:Y:S01]  /*75200*/  STL [R1+0xd4], R6 ;  /* 0x0000d40601007387 */ /* 0x0001e20000100800 */
[----:B--2---:R-:W-:-:S03]  /*75210*/  FMUL R3, R18, R3 ;  /* 0x0000000312037220 */ /* 0x004fc60000400000 */
[----:B0-----:R-:W2:Y:S04]  /*75220*/  LDL.LU R6, [R1+0x90] ;  /* 0x0000900001067983 */ /* 0x001ea80000300800 */
[----:B------:R0:W-:Y:S01]  /*75230*/  STL [R1+0xd0], R5 ;  /* 0x0000d00501007387 */ /* 0x0001e20000100800 */
[----:B---3--:R-:W-:-:S03]  /*75240*/  FMUL R16, R19, R4 ;  /* 0x0000000413107220 */ /* 0x008fc60000400000 */
[----:B0-----:R-:W3:Y:S04]  /*75250*/  LDL.LU R5, [R1+0x8c] ;  /* 0x00008c0001057983 */ /* 0x001ee80000300800 */
[----:B------:R0:W-:Y:S01]  /*75260*/  STL [R1+0xcc], R3 ;  /* 0x0000cc0301007387 */ /* 0x0001e20000100800 */
[C---:B------:R-:W-:Y:S02]  /*75270*/  FMUL R15, R19.reuse, R15 ;  /* 0x0000000f130f7220 */ /* 0x040fe40000400000 */
[C---:B------:R-:W-:Y:S01]  /*75280*/  FMUL R14, R19.reuse, R14 ;  /* 0x0000000e130e7220 */ /* 0x040fe20000400000 */
[----:B0-----:R-:W3:Y:S01]  /*75290*/  LDL.LU R3, [R1+0x1a0] ;  /* 0x0001a00001037983 */ /* 0x001ee20000300800 */
[----:B------:R-:W-:-:S03]  /*752a0*/  FMUL R13, R19, R13 ;  /* 0x0000000d130d7220 */ /* 0x000fc60000400000 */
[----:B------:R-:W3:Y:S01]  /*752b0*/  LDL.LU R4, [R1+0x88] ;  /* 0x0000880001047983 */ /* 0x000ee20000300800 */
[----:B------:R-:W-:-:S03]  /*752c0*/  FMUL R9, R19, R9 ;  /* 0x0000000913097220 */ /* 0x000fc60000400000 */
[----:B------:R-:W-:Y:S04]  /*752d0*/  STL [R1+0xfc], R16 ;  /* 0x0000fc1001007387 */ /* 0x000fe80000100800 */
[----:B------:R0:W-:Y:S04]  /*752e0*/  STL [R1+0xf0], R15 ;  /* 0x0000f00f01007387 */ /* 0x0001e80000100800 */
[----:B------:R1:W-:Y:S04]  /*752f0*/  STL [R1+0xf8], R14 ;  /* 0x0000f80e01007387 */ /* 0x0003e80000100800 */
[----:B0-----:R-:W3:Y:S04]  /*75300*/  LDL.LU R15, [R1+0x84] ;  /* 0x00008400010f7983 */ /* 0x001ee80000300800 */
[----:B------:R-:W-:Y:S04]  /*75310*/  STL [R1+0xdc], R13 ;  /* 0x0000dc0d01007387 */ /* 0x000fe80000100800 */
[----:B-1----:R-:W3:Y:S04]  /*75320*/  LDL.LU R14, [R1+0x80] ;  /* 0x00008000010e7983 */ /* 0x002ee80000300800 */
[----:B------:R0:W-:Y:S04]  /*75330*/  STL [R1+0xec], R9 ;  /* 0x0000ec0901007387 */ /* 0x0001e80000100800 */
[----:B0-----:R-:W3:Y:S01]  /*75340*/  LDL.LU R9, [R1+0x7c] ;  /* 0x00007c0001097983 */ /* 0x001ee20000300800 */
[----:B----4-:R-:W-:-:S03]  /*75350*/  FMUL R13, R19, R2 ;  /* 0x00000002130d7220 */ /* 0x010fc60000400000 */
[----:B------:R-:W4:Y:S04]  /*75360*/  LDL.LU R2, [R1+0x78] ;  /* 0x0000780001027983 */ /* 0x000f280000300800 */
[----:B------:R0:W-:Y:S02]  /*75370*/  STL [R1+0xc4], R13 ;  /* 0x0000c40d01007387 */ /* 0x0001e40000100800 */
[C---:B0-----:R-:W-:Y:S02]  /*75380*/  FMUL R13, R19.reuse, R12 ;  /* 0x0000000c130d7220 */ /* 0x041fe40000400000 */
[----:B-----5:R-:W-:Y:S02]  /*75390*/  FMUL R12, R19, R25 ;  /* 0x00000019130c7220 */ /* 0x020fe40000400000 */
[----:B------:R-:W5:Y:S04]  /*753a0*/  LDL.LU R25, [R1+0x74] ;  /* 0x0000740001197983 */ /* 0x000f680000300800 */
[----:B------:R0:W-:Y:S01]  /*753b0*/  STL [R1+0xc8], R13 ;  /* 0x0000c80d01007387 */ /* 0x0001e20000100800 */
[----:B------:R-:W-:-:S03]  /*753c0*/  FMUL R11, R20, R11 ;  /* 0x0000000b140b7220 */ /* 0x000fc60000400000 */
[----:B------:R1:W-:Y:S04]  /*753d0*/  STL [R1+0xb8], R12 ;  /* 0x0000b80c01007387 */ /* 0x0003e80000100800 */
[----:B0-----:R-:W5:Y:S04]  /*753e0*/  LDL.LU R13, [R1+0x70] ;  /* 0x00007000010d7983 */ /* 0x001f680000300800 */
[----:B------:R-:W-:Y:S01]  /*753f0*/  STL [R1+0xb4], R11 ;  /* 0x0000b40b01007387 */ /* 0x000fe20000100800 */
[----:B------:R-:W-:-:S05]  /*75400*/  FMUL R10, R20, R10 ;  /* 0x0000000a140a7220 */ /* 0x000fca0000400000 */
[----:B------:R0:W-:Y:S04]  /*75410*/  STL [R1+0xa4], R10 ;  /* 0x0000a40a01007387 */ /* 0x0001e80000100800 */
[----:B-1----:R-:W5:Y:S01]  /*75420*/  LDL.LU R12, [R1+0x6c] ;  /* 0x00006c00010c7983 */ /* 0x002f620000300800 */
[----:B------:R-:W-:-:S05]  /*75430*/  FMUL R8, R20, R8 ;  /* 0x0000000814087220 */ /* 0x000fca0000400000 */
[----:B------:R1:W-:Y:S01]  /*75440*/  STL [R1+0xa8], R8 ;  /* 0x0000a80801007387 */ /* 0x0003e20000100800 */
[----:B0-----:R-:W-:-:S03]  /*75450*/  FMUL R10, R20, R0 ;  /* 0x00000000140a7220 */ /* 0x001fc60000400000 */
[----:B------:R-:W5:Y:S04]  /*75460*/  LDL.LU R0, [R1+0x1a4] ;  /* 0x0001a40001007983 */ /* 0x000f680000300800 */
[----:B------:R0:W-:Y:S04]  /*75470*/  STL [R1+0x98], R10 ;  /* 0x0000980a01007387 */ /* 0x0001e80000100800 */
[----:B------:R-:W5:Y:S01]  /*75480*/  LDL.LU R11, [R1+0x130] ;  /* 0x00013000010b7983 */ /* 0x000f620000300800 */
[----:B------:R-:W0:Y:S01]  /*75490*/  MUFU.RCP R21, R21 ;  /* 0x0000001500157308 */ /* 0x000e220000001000 */
[----:B-1----:R-:W-:-:S05]  /*754a0*/  FMUL R8, R20, R7 ;  /* 0x0000000714087220 */ /* 0x002fca0000400000 */
[----:B------:R1:W-:Y:S02]  /*754b0*/  STL [R1+0xa0], R8 ;  /* 0x0000a00801007387 */ /* 0x0003e40000100800 */
[----:B------:R-:W-:Y:S01]  /*754c0*/  MUFU.RCP R22, R22 ;  /* 0x0000001600167308 */ /* 0x000fe20000001000 */
[C---:B------:R-:W-:Y:S02]  /*754d0*/  FMUL R7, R20.reuse, R29 ;  /* 0x0000001d14077220 */ /* 0x040fe40000400000 */
[----:B------:R-:W5:Y:S04]  /*754e0*/  LDL.LU R29, [R1+0x12c] ;  /* 0x00012c00011d7983 */ /* 0x000f680000300800 */
[----:B0-----:R-:W5:Y:S04]  /*754f0*/  LDL.LU R10, [R1+0x128] ;  /* 0x00012800010a7983 */ /* 0x001f680000300800 */
[----:B------:R0:W-:Y:S01]  /*75500*/  STL [R1+0x94], R7 ;  /* 0x0000940701007387 */ /* 0x0001e20000100800 */
[----:B--2---:R-:W-:-:S03]  /*75510*/  FMUL R6, R20, R6 ;  /* 0x0000000614067220 */ /* 0x004fc60000400000 */
[----:B-1----:R-:W2:Y:S04]  /*75520*/  LDL.LU R8, [R1+0x124] ;  /* 0x0001240001087983 */ /* 0x002ea80000300800 */
[----:B------:R1:W-:Y:S01]  /*75530*/  STL [R1+0x90], R6 ;  /* 0x0000900601007387 */ /* 0x0003e20000100800 */
[----:B---3--:R-:W-:-:S05]  /*75540*/  FMUL R5, R20, R5 ;  /* 0x0000000514057220 */ /* 0x008fca0000400000 */
[----:B------:R3:W-:Y:S04]  /*75550*/  STL [R1+0x8c], R5 ;  /* 0x00008c0501007387 */ /* 0x0007e80000100800 */
[----:B0-----:R-:W2:Y:S04]  /*75560*/  LDL.LU R7, [R1+0x120] ;  /* 0x0001200001077983 */ /* 0x001ea80000300800 */
[----:B-1----:R-:W2:Y:S04]  /*75570*/  LDL.LU R6, [R1+0x11c] ;  /* 0x00011c0001067983 */ /* 0x002ea80000300800 */
[----:B---3--:R-:W3:Y:S01]  /*75580*/  LDL.LU R5, [R1+0x118] ;  /* 0x0001180001057983 */ /* 0x008ee20000300800 */
[----:B------:R-:W-:-:S03]  /*75590*/  FMUL R28, R21, R4 ;  /* 0x00000004151c7220 */ /* 0x000fc60000400000 */
[----:B------:R-:W3:Y:S04]  /*755a0*/  LDL.LU R4, [R1+0x68] ;  /* 0x0000680001047983 */ /* 0x000ee80000300800 */
[----:B------:R-:W-:Y:S01]  /*755b0*/  STL [R1+0x17ec], R28 ;  /* 0x0017ec1c01007387 */ /* 0x000fe20000100800 */
[C---:B------:R-:W-:Y:S02]  /*755c0*/  FMUL R15, R21.reuse, R15 ;  /* 0x0000000f150f7220 */ /* 0x040fe40000400000 */
[----:B------:R-:W-:-:S05]  /*755d0*/  FMUL R27, R21, R14 ;  /* 0x0000000e151b7220 */ /* 0x000fca0000400000 */
[----:B------:R-:W-:Y:S04]  /*755e0*/  STL [R1+0x17f0], R27 ;  /* 0x0017f01b01007387 */ /* 0x000fe80000100800 */
[----:B------:R-:W-:Y:S01]  /*755f0*/  STL [R1+0x9c], R15 ;  /* 0x00009c0f01007387 */ /* 0x000fe20000100800 */
[C---:B------:R-:W-:Y:S02]  /*75600*/  FMUL R9, R21.reuse, R9 ;  /* 0x0000000915097220 */ /* 0x040fe40000400000 */
[C---:B----4-:R-:W-:Y:S02]  /*75610*/  FMUL R26, R21.reuse, R2 ;  /* 0x00000002151a7220 */ /* 0x050fe40000400000 */
[----:B------:R-:W4:Y:S04]  /*75620*/  LDL.LU R2, [R1+0x1ac] ;  /* 0x0001ac0001027983 */ /* 0x000f280000300800 */
[----:B------:R0:W-:Y:S04]  /*75630*/  STL [R1+0x84], R9 ;  /* 0x0000840901007387 */ /* 0x0001e80000100800 */
[----:B------:R-:W-:Y:S04]  /*75640*/  STL [R1+0x17f4], R26 ;  /* 0x0017f41a01007387 */ /* 0x000fe80000100800 */
[----:B0-----:R-:W4:Y:S01]  /*75650*/  LDL.LU R9, [R1+0x148] ;  /* 0x0001480001097983 */ /* 0x001f220000300800 */
[----:B-----5:R-:W-:-:S03]  /*75660*/  FMUL R28, R21, R25 ;  /* 0x00000019151c7220 */ /* 0x020fc60000400000 */
[----:B------:R-:W5:Y:S04]  /*75670*/  LDL.LU R25, [R1+0x144] ;  /* 0x0001440001197983 */ /* 0x000f680000300800 */
[----:B------:R-:W-:Y:S01]  /*75680*/  STL [R1+0x17fc], R28 ;  /* 0x0017fc1c01007387 */ /* 0x000fe20000100800 */
[----:B------:R-:W-:-:S05]  /*75690*/  FMUL R24, R21, R13 ;  /* 0x0000000d15187220 */ /* 0x000fca0000400000 */
[----:B------:R0:W-:Y:S01]  /*756a0*/  STL [R1+0x17f8], R24 ;  /* 0x0017f81801007387 */ /* 0x0001e20000100800 */
[----:B------:R-:W-:Y:S01]  /*756b0*/  FMUL R23, R21, R12 ;  /* 0x0000000c15177220 */ /* 0x000fe20000400000 */
[----:B------:R-:W1:Y:S04]  /*756c0*/  MUFU.RCP R0, R0 ;  /* 0x0000000000007308 */ /* 0x000e680000001000 */
[----:B------:R-:W-:Y:S04]  /*756d0*/  STL [R1+0x1800], R23 ;  /* 0x0018001701007387 */ /* 0x000fe80000100800 */
[----:B-1----:R1:W-:Y:S04]  /*756e0*/  STL [R1+0x1838], R0 ;  /* 0x0018380001007387 */ /* 0x0023e80000100800 */
[----:B0-----:R-:W5:Y:S01]  /*756f0*/  LDL.LU R24, [R1+0x138] ;  /* 0x0001380001187983 */ /* 0x001f620000300800 */
[----:B-1----:R-:W-:-:S05]  /*75700*/  FMUL R0, R22, R11 ;  /* 0x0000000b16007220 */ /* 0x002fca0000400000 */
[----:B------:R0:W-:Y:S04]  /*75710*/  STL [R1+0x4], R0 ;  /* 0x0000040001007387 */ /* 0x0001e80000100800 */
[----:B0-----:R-:W5:Y:S01]  /*75720*/  LDL.LU R0, [R1+0x134] ;  /* 0x0001340001007983 */ /* 0x001f620000300800 */
[----:B------:R-:W4:Y:S03]  /*75730*/  MUFU.RCP R3, R3 ;  /* 0x0000000300037308 */ /* 0x000f260000001000 */
[----:B------:R-:W5:Y:S01]  /*75740*/  LDL.LU R26, [R1+0x5c] ;  /* 0x00005c00011a7983 */ /* 0x000f620000300800 */
[C---:B------:R-:W-:Y:S02]  /*75750*/  FMUL R10, R22.reuse, R10 ;  /* 0x0000000a160a7220 */ /* 0x040fe40000400000 */
[----:B------:R-:W-:-:S03]  /*75760*/  FMUL R29, R22, R29 ;  /* 0x0000001d161d7220 */ /* 0x000fc60000400000 */
[----:B------:R-:W-:Y:S04]  /*75770*/  STL [R1], R10 ;  /* 0x0000000a01007387 */ /* 0x000fe80000100800 */
[----:B------:R-:W5:Y:S01]  /*75780*/  LDL.LU R23, [R1+0x58] ;  /* 0x0000580001177983 */ /* 0x000f620000300800 */
[----:B--2---:R-:W-:-:S03]  /*75790*/  FMUL R20, R22, R8 ;  /* 0x0000000816147220 */ /* 0x004fc60000400000 */
[----:B------:R-:W2:Y:S04]  /*757a0*/  LDL.LU R27, [R1+0x4c] ;  /* 0x00004c00011b7983 */ /* 0x000ea80000300800 */
[----:B------:R-:W2:Y:S04]  /*757b0*/  LDL.LU R28, [R1+0x48] ;  /* 0x00004800011c7983 */ /* 0x000ea80000300800 */
[----:B------:R-:W2:Y:S01]  /*757c0*/  LDL.LU R17, [R1+0x3c] ;  /* 0x00003c0001117983 */ /* 0x000ea20000300800 */
[C---:B------:R-:W-:Y:S02]  /*757d0*/  FMUL R21, R22.reuse, R7 ;  /* 0x0000000716157220 */ /* 0x040fe40000400000 */
[----:B------:R-:W-:-:S02]  /*757e0*/  FMUL R19, R22, R6 ;  /* 0x0000000616137220 */ /* 0x000fc40000400000 */
[C---:B---3--:R-:W-:Y:S02]  /*757f0*/  FMUL R18, R22.reuse, R5 ;  /* 0x0000000516127220 */ /* 0x048fe40000400000 */
[----:B------:R-:W-:Y:S02]  /*75800*/  FMUL R22, R22, R4 ;  /* 0x0000000416167220 */ /* 0x000fe40000400000 */
[----:B------:R-:W3:Y:S04]  /*75810*/  LDL.LU R4, [R1+0x38] ;  /* 0x0000380001047983 */ /* 0x000ee80000300800 */
[----:B------:R-:W3:Y:S04]  /*75820*/  LDL.LU R16, [R1+0x34] ;  /* 0x0000340001107983 */ /* 0x000ee80000300800 */
[----:B------:R-:W3:Y:S04]  /*75830*/  LDL.LU R5, [R1+0x30] ;  /* 0x0000300001057983 */ /* 0x000ee80000300800 */
[----:B------:R-:W3:Y:S04]  /*75840*/  LDL.LU R6, [R1+0x28] ;  /* 0x0000280001067983 */ /* 0x000ee80000300800 */
[----:B------:R-:W3:Y:S04]  /*75850*/  LDL.LU R7, [R1+0x24] ;  /* 0x0000240001077983 */ /* 0x000ee80000300800 */
[----:B------:R-:W3:Y:S04]  /*75860*/  LDL.LU R8, [R1+0x18] ;  /* 0x0000180001087983 */ /* 0x000ee80000300800 */
[----:B------:R-:W3:Y:S01]  /*75870*/  LDL.LU R11, [R1+0x14] ;  /* 0x00001400010b7983 */ /* 0x000ee20000300800 */
[----:B----4-:R-:W-:-:S05]  /*75880*/  FMUL R9, R3, R9 ;  /* 0x0000000903097220 */ /* 0x010fca0000400000 */
[----:B------:R0:W-:Y:S04]  /*75890*/  STL [R1+0x74], R9 ;  /* 0x0000740901007387 */ /* 0x0001e80000100800 */
[----:B0-----:R-:W4:Y:S04]  /*758a0*/  LDL.LU R9, [R1+0x13c] ;  /* 0x00013c0001097983 */ /* 0x001f280000300800 */
[----:B------:R-:W3:Y:S01]  /*758b0*/  LDL.LU R10, [R1+0x64] ;  /* 0x00006400010a7983 */ /* 0x000ee20000300800 */
[----:B-----5:R-:W-:-:S05]  /*758c0*/  FMUL R12, R3, R25 ;  /* 0x00000019030c7220 */ /* 0x020fca0000400000 */
[----:B------:R0:W-:Y:S04]  /*758d0*/  STL [R1+0x6c], R12 ;  /* 0x00006c0c01007387 */ /* 0x0001e80000100800 */
[----:B0-----:R-:W5:Y:S04]  /*758e0*/  LDL.LU R12, [R1+0x60] ;  /* 0x00006000010c7983 */ /* 0x001f680000300800 */
[----:B------:R-:W3:Y:S04]  /*758f0*/  LDL.LU R13, [R1+0x54] ;  /* 0x00005400010d7983 */ /* 0x000ee80000300800 */
[----:B------:R-:W3:Y:S04]  /*75900*/  LDL.LU R14, [R1+0x50] ;  /* 0x00005000010e7983 */ /* 0x000ee80000300800 */
[----:B------:R-:W3:Y:S04]  /*75910*/  LDL.LU R15, [R1+0x44] ;  /* 0x00004400010f7983 */ /* 0x000ee80000300800 */
[----:B------:R-:W3:Y:S01]  /*75920*/  LDL.LU R25, [R1+0x40] ;  /* 0x0000400001197983 */ /* 0x000ee20000300800 */
[----:B------:R-:W-:-:S05]  /*75930*/  FMUL R24, R3, R24 ;  /* 0x0000001803187220 */ /* 0x000fca0000400000 */
[----:B------:R0:W-:Y:S04]  /*75940*/  STL [R1+0x1808], R24 ;  /* 0x0018081801007387 */ /* 0x0001e80000100800 */
[----:B0-----:R-:W3:Y:S01]  /*75950*/  LDL.LU R24, [R1+0x1b0] ;  /* 0x0001b00001187983 */ /* 0x001ee20000300800 */
[----:B------:R-:W-:-:S05]  /*75960*/  FMUL R0, R3, R0 ;  /* 0x0000000003007220 */ /* 0x000fca0000400000 */
[----:B------:R0:W-:Y:S04]  /*75970*/  STL [R1+0x68], R0 ;  /* 0x0000680001007387 */ /* 0x0001e80000100800 */
[----:B0-----:R-:W4:Y:S01]  /*75980*/  LDL.LU R0, [R1+0x1838] ;  /* 0x0018380001007983 */ /* 0x001f220000300800 */
[C---:B------:R-:W-:Y:S02]  /*75990*/  FMUL R26, R3.reuse, R26 ;  /* 0x0000001a031a7220 */ /* 0x040fe40000400000 */
[----:B------:R-:W-:-:S03]  /*759a0*/  FMUL R23, R3, R23 ;  /* 0x0000001703177220 */ /* 0x000fc60000400000 */
[----:B------:R0:W-:Y:S01]  /*759b0*/  STL [R1+0x1804], R26 ;  /* 0x0018041a01007387 */ /* 0x0001e20000100800 */
[----:B--2---:R-:W-:-:S03]  /*759c0*/  FMUL R27, R3, R27 ;  /* 0x0000001b031b7220 */ /* 0x004fc60000400000 */
[----:B0-----:R-:W2:Y:S04]  /*759d0*/  LDL.LU R26, [R1+0x158] ;  /* 0x00015800011a7983 */ /* 0x001ea80000300800 */
[----:B------:R0:W-:Y:S04]  /*759e0*/  STL [R1+0x58], R23 ;  /* 0x0000581701007387 */ /* 0x0001e80000100800 */
[----:B0-----:R-:W2:Y:S04]  /*759f0*/  LDL.LU R23, [R1+0x154] ;  /* 0x0001540001177983 */ /* 0x001ea80000300800 */
[----:B------:R0:W-:Y:S02]  /*75a00*/  STL [R1+0x180c], R27 ;  /* 0x00180c1b01007387 */ /* 0x0001e40000100800 */
[----:B0-----:R-:W-:-:S02]  /*75a10*/  FMUL R27, R3, R28 ;  /* 0x0000001c031b7220 */ /* 0x001fc40000400000 */
[----:B------:R-:W2:Y:S04]  /*75a20*/  LDL.LU R28, [R1+0x14c] ;  /* 0x00014c00011c7983 */ /* 0x000ea80000300800 */
[----:B------:R0:W-:Y:S04]  /*75a30*/  STL [R1+0x48], R27 ;  /* 0x0000481b01007387 */ /* 0x0001e80000100800 */
[----:B0-----:R-:W2:Y:S01]  /*75a40*/  LDL.LU R27, [R1+0x20] ;  /* 0x00002000011b7983 */ /* 0x001ea20000300800 */
[----:B---3--:R0:W-:Y:S03]  /*75a50*/  MUFU.RCP R3, R24 ;  /* 0x0000001800037308 */ /* 0x0081e60000001000 */
[----:B0-----:R-:W3:Y:S01]  /*75a60*/  LDL.LU R24, [R1+0x1c] ;  /* 0x00001c0001187983 */ /* 0x001ee20000300800 */
[----:B----4-:R-:W-:-:S02]  /*75a70*/  FMUL R17, R0, R17 ;  /* 0x0000001100117220 */ /* 0x010fc40000400000 */
[C---:B------:R-:W-:Y:S02]  /*75a80*/  FMUL R4, R0.reuse, R4 ;  /* 0x0000000400047220 */ /* 0x040fe40000400000 */
[C---:B------:R-:W-:Y:S02]  /*75a90*/  FMUL R16, R0.reuse, R16 ;  /* 0x0000001000107220 */ /* 0x040fe40000400000 */
[C---:B------:R-:W-:Y:S02]  /*75aa0*/  FMUL R5, R0.reuse, R5 ;  /* 0x0000000500057220 */ /* 0x040fe40000400000 */
[C---:B------:R-:W-:Y:S02]  /*75ab0*/  FMUL R6, R0.reuse, R6 ;  /* 0x0000000600067220 */ /* 0x040fe40000400000 */
[C---:B------:R-:W-:Y:S02]  /*75ac0*/  FMUL R7, R0.reuse, R7 ;  /* 0x0000000700077220 */ /* 0x040fe40000400000 */
[----:B------:R-:W-:-:S02]  /*75ad0*/  FMUL R8, R0, R8 ;  /* 0x0000000800087220 */ /* 0x000fc40000400000 */
[----:B------:R-:W-:Y:S02]  /*75ae0*/  FMUL R11, R0, R11 ;  /* 0x0000000b000b7220 */ /* 0x000fe40000400000 */
[----:B------:R-:W4:Y:S01]  /*75af0*/  LDL.LU R0, [R1+0x140] ;  /* 0x0001400001007983 */ /* 0x000f220000300800 */
[----:B------:R-:W0:Y:S01]  /*75b00*/  MUFU.RCP R2, R2 ;  /* 0x0000000200027308 */ /* 0x000e220000001000 */
[----:B------:R-:W-:Y:S02]  /*75b10*/  F2FP.PACK_AB R5, R4, R5 ;  /* 0x000000050405723e */ /* 0x000fe400000000ff */
[----:B------:R-:W-:Y:S02]  /*75b20*/  F2FP.PACK_AB R4, R7, R11 ;  /* 0x0000000b0704723e */ /* 0x000fe400000000ff */
[----:B------:R-:W-:Y:S01]  /*75b30*/  F2FP.PACK_AB R7, R17, R16 ;  /* 0x000000101107723e */ /* 0x000fe200000000ff */
[C---:B0-----:R-:W-:Y:S02]  /*75b40*/  FMUL R9, R2.reuse, R9 ;  /* 0x0000000902097220 */ /* 0x041fe40000400000 */
[----:B------:R-:W-:-:S02]  /*75b50*/  FMUL R10, R2, R10 ;  /* 0x0000000a020a7220 */ /* 0x000fc40000400000 */
[C---:B-----5:R-:W-:Y:S02]  /*75b60*/  FMUL R12, R2.reuse, R12 ;  /* 0x0000000c020c7220 */ /* 0x060fe40000400000 */
[C---:B------:R-:W-:Y:S02]  /*75b70*/  FMUL R13, R2.reuse, R13 ;  /* 0x0000000d020d7220 */ /* 0x040fe40000400000 */
[C---:B------:R-:W-:Y:S02]  /*75b80*/  FMUL R14, R2.reuse, R14 ;  /* 0x0000000e020e7220 */ /* 0x040fe40000400000 */
[C---:B------:R-:W-:Y:S02]  /*75b90*/  FMUL R15, R2.reuse, R15 ;  /* 0x0000000f020f7220 */ /* 0x040fe40000400000 */
[C---:B----4-:R-:W-:Y:S02]  /*75ba0*/  FMUL R0, R2.reuse, R0 ;  /* 0x0000000002007220 */ /* 0x050fe40000400000 */
[----:B------:R-:W-:-:S02]  /*75bb0*/  FMUL R2, R2, R25 ;  /* 0x0000001902027220 */ /* 0x000fc40000400000 */
[----:B------:R-:W4:Y:S04]  /*75bc0*/  LDL.LU R25, [R1+0x1834] ;  /* 0x0018340001197983 */ /* 0x000f280000300800 */
[----:B------:R-:W5:Y:S04]  /*75bd0*/  LDL.LU R11, [R1+0x150] ;  /* 0x00015000010b7983 */ /* 0x000f680000300800 */
[----:B------:R-:W3:Y:S01]  /*75be0*/  LDL.LU R17, [R1+0x15c] ;  /* 0x00015c0001117983 */ /* 0x000ee20000300800 */
[----:B------:R-:W-:Y:S01]  /*75bf0*/  F2FP.PACK_AB R6, R6, R8 ;  /* 0x000000080606723e */ /* 0x000fe200000000ff */
[----:B--2---:R-:W-:-:S02]  /*75c00*/  FMUL R26, R3, R26 ;  /* 0x0000001a031a7220 */ /* 0x004fc40000400000 */
[C---:B------:R-:W-:Y:S02]  /*75c10*/  FMUL R23, R3.reuse, R23 ;  /* 0x0000001703177220 */ /* 0x040fe40000400000 */
[C---:B------:R-:W-:Y:S01]  /*75c20*/  FMUL R28, R3.reuse, R28 ;  /* 0x0000001c031c7220 */ /* 0x040fe20000400000 */
[----:B------:R-:W-:Y:S01]  /*75c30*/  STL [R1+0x1810], R26 ;  /* 0x0018101a01007387 */ /* 0x000fe20000100800 */
[C---:B---3--:R-:W-:Y:S02]  /*75c40*/  FMUL R8, R3.reuse, R17 ;  /* 0x0000001103087220 */ /* 0x048fe40000400000 */
[----:B-----5:R-:W-:-:S03]  /*75c50*/  FMUL R17, R3, R11 ;  /* 0x0000000b03117220 */ /* 0x020fc60000400000 */
[----:B------:R4:W-:Y:S04]  /*75c60*/  STL [R1+0x14], R8 ;  /* 0x0000140801007387 */ /* 0x0009e80000100800 */
[----:B------:R-:W-:Y:S04]  /*75c70*/  STL [R1+0x1814], R23 ;  /* 0x0018141701007387 */ /* 0x000fe80000100800 */
[----:B------:R-:W-:Y:S01]  /*75c80*/  STL [R1+0x1818], R17 ;  /* 0x0018181101007387 */ /* 0x000fe20000100800 */
[----:B----4-:R-:W-:-:S03]  /*75c90*/  FMUL R8, R3, R25 ;  /* 0x0000001903087220 */ /* 0x010fc60000400000 */
[----:B------:R0:W-:Y:S04]  /*75ca0*/  STL [R1+0x181c], R28 ;  /* 0x00181c1c01007387 */ /* 0x0001e80000100800 */
[----:B------:R-:W2:Y:S01]  /*75cb0*/  LDL.LU R25, [R1+0x1830] ;  /* 0x0018300001197983 */ /* 0x000ea20000300800 */
[----:B------:R-:W-:-:S03]  /*75cc0*/  FMUL R11, R3, R27 ;  /* 0x0000001b030b7220 */ /* 0x000fc60000400000 */
[----:B0-----:R-:W3:Y:S04]  /*75cd0*/  LDL.LU R28, [R1+0xa4] ;  /* 0x0000a400011c7983 */ /* 0x001ee80000300800 */
[----:B------:R-:W3:Y:S04]  /*75ce0*/  LDL.LU R17, [R1+0x98] ;  /* 0x0000980001117983 */ /* 0x000ee80000300800 */
[----:B------:R0:W-:Y:S04]  /*75cf0*/  STL [R1+0x1820], R8 ;  /* 0x0018200801007387 */ /* 0x0001e80000100800 */
[----:B0-----:R-:W4:Y:S04]  /*75d00*/  LDL.LU R8, [R1] ;  /* 0x0000000001087983 */ /* 0x001f280000300800 */
[----:B------:R0:W-:Y:S04]  /*75d10*/  STL [R1+0x1824], R11 ;  /* 0x0018240b01007387 */ /* 0x0001e80000100800 */
[----:B0-----:R-:W4:Y:S01]  /*75d20*/  LDL.LU R11, [R1+0x4] ;  /* 0x00000400010b7983 */ /* 0x001f220000300800 */
[----:B------:R-:W-:-:S03]  /*75d30*/  FMUL R16, R3, R24 ;  /* 0x0000001803107220 */ /* 0x000fc60000400000 */
[----:B------:R-:W5:Y:S01]  /*75d40*/  LDL.LU R23, [R1+0xa0] ;  /* 0x0000a00001177983 */ /* 0x000f620000300800 */
[----:B------:R-:W-:-:S03]  /*75d50*/  F2FP.PACK_AB R3, R9, R12 ;  /* 0x0000000c0903723e */ /* 0x000fc600000000ff */
[----:B------:R-:W5:Y:S04]  /*75d60*/  LDL.LU R26, [R1+0x90] ;  /* 0x00009000011a7983 */ /* 0x000f680000300800 */
[----:B------:R-:W5:Y:S04]  /*75d70*/  LDL.LU R27, [R1+0xe4] ;  /* 0x0000e400011b7983 */ /* 0x000f680000300800 */
[----:B------:R-:W5:Y:S04]  /*75d80*/  LDL.LU R24, [R1+0xd8] ;  /* 0x0000d80001187983 */ /* 0x000f680000300800 */
[----:B------:R-:W-:Y:S04]  /*75d90*/  STL [R1+0x1828], R16 ;  /* 0x0018281001007387 */ /* 0x000fe80000100800 */
[----:B------:R-:W5:Y:S01]  /*75da0*/  LDL.LU R12, [R1+0x8c] ;  /* 0x00008c00010c7983 */ /* 0x000f620000300800 */
[----:B------:R-:W-:-:S03]  /*75db0*/  F2FP.PACK_AB R2, R14, R2 ;  /* 0x000000020e02723e */ /* 0x000fc600000000ff */
[----:B--2---:R0:W-:Y:S04]  /*75dc0*/  STS.64 [R25], R4 ;  /* 0x0000000419007388 */ /* 0x0041e80000000a00 */
[----:B------:R1:W-:Y:S01]  /*75dd0*/  STS.64 [R25+0x800], R6 ;  /* 0x0008000619007388 */ /* 0x0003e20000000a00 */
[----:B0-----:R-:W-:-:S03]  /*75de0*/  F2FP.PACK_AB R5, R0, R10 ;  /* 0x0000000a0005723e */ /* 0x001fc600000000ff */
[----:B------:R-:W2:Y:S01]  /*75df0*/  LDL.LU R10, [R1+0xd4] ;  /* 0x0000d400010a7983 */ /* 0x000ea20000300800 */
[----:B-1----:R-:W-:-:S03]  /*75e00*/  F2FP.PACK_AB R7, R29, R20 ;  /* 0x000000141d07723e */ /* 0x002fc600000000ff */
[----:B------:R-:W2:Y:S01]  /*75e10*/  LDL.LU R0, [R1+0xcc] ;  /* 0x0000cc0001007983 */ /* 0x000ea20000300800 */
[----:B------:R-:W-:-:S03]  /*75e20*/  F2FP.PACK_AB R6, R19, R22 ;  /* 0x000000161306723e */ /* 0x000fc600000000ff */
[----:B------:R-:W2:Y:S04]  /*75e30*/  LDL.LU R29, [R1+0xa8] ;  /* 0x0000a800011d7983 */ /* 0x000ea80000300800 */
[----:B------:R0:W-:Y:S01]  /*75e40*/  STL [R1+0x16e8], R20 ;  /* 0x0016e81401007387 */ /* 0x0001e20000100800 */
[----:B------:R-:W-:-:S03]  /*75e50*/  F2FP.PACK_AB R4, R13, R15 ;  /* 0x0000000f0d04723e */ /* 0x000fc600000000ff */
[----:B0-----:R-:W2:Y:S04]  /*75e60*/  LDL.LU R20, [R1+0xb4] ;  /* 0x0000b40001147983 */ /* 0x001ea80000300800 */
[----:B------:R-:W2:Y:S01]  /*75e70*/  LDL.LU R22, [R1+0x94] ;  /* 0x0000940001167983 */ /* 0x000ea20000300800 */
[----:B----4-:R-:W-:-:S03]  /*75e80*/  F2FP.PACK_AB R19, R11, R8 ;  /* 0x000000080b13723e */ /* 0x010fc600000000ff */
[----:B------:R-:W4:Y:S04]  /*75e90*/  LDL.LU R9, [R1+0x174] ;  /* 0x0001740001097983 */ /* 0x000f280000300800 */
[----:B------:R-:W4:Y:S01]  /*75ea0*/  LDL.LU R16, [R1+0x160] ;  /* 0x0001600001107983 */ /* 0x000f220000300800 */
[----:B---3--:R-:W-:-:S03]  /*75eb0*/  F2FP.PACK_AB R13, R28, R17 ;  /* 0x000000111c0d723e */ /* 0x008fc600000000ff */
[----:B------:R-:W3:Y:S04]  /*75ec0*/  LDL.LU R11, [R1+0x110] ;  /* 0x00011000010b7983 */ /* 0x000ee80000300800 */
[----:B------:R-:W3:Y:S04]  /*75ed0*/  LDL.LU R8, [R1+0x10c] ;  /* 0x00010c0001087983 */ /* 0x000ee80000300800 */
[----:B------:R-:W3:Y:S04]  /*75ee0*/  LDL.LU R15, [R1+0x17c] ;  /* 0x00017c00010f7983 */ /* 0x000ee80000300800 */
[----:B------:R-:W3:Y:S04]  /*75ef0*/  LDL.LU R14, [R1+0x178] ;  /* 0x00017800010e7983 */ /* 0x000ee80000300800 */
[----:B------:R-:W3:Y:S04]  /*75f00*/  LDL.LU R28, [R1+0x164] ;  /* 0x00016400011c7983 */ /* 0x000ee80000300800 */
[----:B------:R-:W3:Y:S01]  /*75f10*/  LDL.LU R17, [R1+0x114] ;  /* 0x0001140001117983 */ /* 0x000ee20000300800 */
[----:B------:R-:W-:-:S03]  /*75f20*/  F2FP.PACK_AB R18, R21, R18 ;  /* 0x000000121512723e */ /* 0x000fc600000000ff */
[----:B------:R0:W-:Y:S04]  /*75f30*/  STS.64 [R25+0x100], R6 ;  /* 0x0001000619007388 */ /* 0x0001e80000000a00 */
[----:B------:R1:W-:Y:S04]  /*75f40*/  STS.64 [R25+0x900], R18 ;  /* 0x0009001219007388 */ /* 0x0003e80000000a00 */
[----:B------:R5:W-:Y:S04]  /*75f50*/  STS.64 [R25+0x80], R2 ;  /* 0x0000800219007388 */ /* 0x000be80000000a00 */
[----:B0-----:R-:W3:Y:S04]  /*75f60*/  LDL.LU R7, [R1+0xe8] ;  /* 0x0000e80001077983 */ /* 0x001ee80000300800 */
[----:B------:R-:W3:Y:S04]  /*75f70*/  LDL.LU R6, [R1+0xd0] ;  /* 0x0000d00001067983 */ /* 0x000ee80000300800 */
[----:B-1----:R-:W3:Y:S01]  /*75f80*/  LDL.LU R18, [R1+0xe0] ;  /* 0x0000e00001127983 */ /* 0x002ee20000300800 */
[----:B-----5:R-:W-:-:S03]  /*75f90*/  F2FP.PACK_AB R2, R23, R26 ;  /* 0x0000001a1702723e */ /* 0x020fc600000000ff */
[----:B------:R0:W-:Y:S04]  /*75fa0*/  STL [R1+0x16ec], R19 ;  /* 0x0016ec1301007387 */ /* 0x0001e80000100800 */
[----:B------:R1:W-:Y:S04]  /*75fb0*/  STS.64 [R25+0x880], R4 ;  /* 0x0008800419007388 */ /* 0x0003e80000000a00 */
[----:B0-----:R-:W5:Y:S04]  /*75fc0*/  LDL.LU R19, [R1+0xf4] ;  /* 0x0000f40001137983 */ /* 0x001f680000300800 */
[----:B------:R-:W5:Y:S01]  /*75fd0*/  LDL.LU R23, [R1+0x1c4] ;  /* 0x0001c40001177983 */ /* 0x000f620000300800 */
[----:B-1----:R-:W-:-:S03]  /*75fe0*/  F2FP.PACK_AB R5, R27, R24 ;  /* 0x000000181b05723e */ /* 0x002fc600000000ff */
[----:B------:R-:W5:Y:S04]  /*75ff0*/  LDL.LU R26, [R1+0x1a8] ;  /* 0x0001a800011a7983 */ /* 0x000f680000300800 */
[----:B------:R-:W5:Y:S04]  /*76000*/  LDL.LU R27, [R1+0x198] ;  /* 0x00019800011b7983 */ /* 0x000f680000300800 */
[----:B------:R-:W5:Y:S04]  /*76010*/  LDL.LU R24, [R1+0x194] ;  /* 0x0001940001187983 */ /* 0x000f680000300800 */
[----:B------:R-:W5:Y:S01]  /*76020*/  LDL.LU R21, [R1+0x1cc] ;  /* 0x0001cc0001157983 */ /* 0x000f620000300800 */
[----:B--2---:R-:W-:-:S02]  /*76030*/  F2FP.PACK_AB R4, R10, R0 ;  /* 0x000000000a04723e */ /* 0x004fc400000000ff */
[----:B------:R-:W-:Y:S02]  /*76040*/  F2FP.PACK_AB R3, R20, R29 ;  /* 0x0000001d1403723e */ /* 0x000fe400000000ff */
[----:B------:R-:W-:Y:S02]  /*76050*/  F2FP.PACK_AB R12, R22, R12 ;  /* 0x0000000c160c723e */ /* 0x000fe400000000ff */
[----:B------:R-:W2:Y:S04]  /*76060*/  LDL.LU R22, [R1+0x1c8] ;  /* 0x0001c80001167983 */ /* 0x000ea80000300800 */
[----:B------:R-:W2:Y:S04]  /*76070*/  LDL.LU R20, [R1+0x1b4] ;  /* 0x0001b40001147983 */ /* 0x000ea80000300800 */
[----:B------:R-:W2:Y:S04]  /*76080*/  LDL.LU R29, [R1+0x19c] ;  /* 0x00019c00011d7983 */ /* 0x000ea80000300800 */
[----:B------:R4:W-:Y:S04]  /*76090*/  STS.64 [R25+0x180], R12 ;  /* 0x0001800c19007388 */ /* 0x0009e80000000a00 */
[----:B------:R-:W2:Y:S04]  /*760a0*/  LDL.LU R10, [R1+0x1f8] ;  /* 0x0001f800010a7983 */ /* 0x000ea80000300800 */
[----:B------:R-:W2:Y:S01]  /*760b0*/  LDL.LU R0, [R1+0x1ec] ;  /* 0x0001ec0001007983 */ /* 0x000ea20000300800 */
[----:B----4-:R-:W-:-:S03]  /*760c0*/  F2FP.PACK_AB R13, R9, R16 ;  /* 0x00000010090d723e */ /* 0x010fc600000000ff */
[----:B------:R-:W4:Y:S01]  /*760d0*/  LDL.LU R9, [R1+0x1e4] ;  /* 0x0001e40001097983 */ /* 0x000f220000300800 */
[----:B---3--:R-:W-:Y:S02]  /*760e0*/  F2FP.PACK_AB R12, R11, R8 ;  /* 0x000000080b0c723e */ /* 0x008fe400000000ff */
[----:B------:R-:W-:Y:S01]  /*760f0*/  F2FP.PACK_AB R15, R15, R14 ;  /* 0x0000000e0f0f723e */ /* 0x000fe200000000ff */
[----:B------:R-:W4:Y:S01]  /*76100*/  LDL.LU R16, [R1+0x1e0] ;  /* 0x0001e00001107983 */ /* 0x000f220000300800 */
[----:B------:R-:W-:-:S03]  /*76110*/  F2FP.PACK_AB R14, R28, R17 ;  /* 0x000000111c0e723e */ /* 0x000fc600000000ff */
[----:B------:R-:W3:Y:S04]  /*76120*/  LDL.LU R11, [R1+0x214] ;  /* 0x00021400010b7983 */ /* 0x000ee80000300800 */
[----:B------:R-:W3:Y:S04]  /*76130*/  LDL.LU R8, [R1+0x1fc] ;  /* 0x0001fc0001087983 */ /* 0x000ee80000300800 */
[----:B------:R-:W2:Y:S04]  /*76140*/  LDL.LU R28, [R1+0x234] ;  /* 0x00023400011c7983 */ /* 0x000ea80000300800 */
[----:B------:R-:W-:Y:S04]  /*76150*/  STS.64 [R25+0x280], R12 ;  /* 0x0002800c19007388 */ /* 0x000fe80000000a00 */
[----:B------:R-:W-:Y:S04]  /*76160*/  STS.64 [R25+0xa80], R14 ;  /* 0x000a800e19007388 */ /* 0x000fe80000000a00 */
[----:B------:R-:W-:Y:S04]  /*76170*/  STS.64 [R25+0x980], R2 ;  /* 0x0009800219007388 */ /* 0x000fe80000000a00 */
[----:B--2---:R0:W-:Y:S04]  /*76180*/  STL [R1+0x182c], R28 ;  /* 0x00182c1c01007387 */ /* 0x0041e80000100800 */
[----:B0-----:R-:W2:Y:S04]  /*76190*/  LDL.LU R28, [R1+0x1f4] ;  /* 0x0001f400011c7983 */ /* 0x001ea80000300800 */
[----:B------:R-:W2:Y:S04]  /*761a0*/  LDL.LU R17, [R1+0x230] ;  /* 0x0002300001117983 */ /* 0x000ea80000300800 */
[----:B------:R-:W2:Y:S01]  /*761b0*/  LDL.LU R12, [R1+0x1e8] ;  /* 0x0001e800010c7983 */ /* 0x000ea20000300800 */
[----:B-----5:R-:W-:-:S03]  /*761c0*/  F2FP.PACK_AB R3, R23, R26 ;  /* 0x0000001a1703723e */ /* 0x020fc600000000ff */
[----:B------:R-:W5:Y:S01]  /*761d0*/  LDL.LU R14, [R1+0x248] ;  /* 0x00024800010e7983 */ /* 0x000f620000300800 */
[----:B------:R-:W-:-:S03]  /*761e0*/  F2FP.PACK_AB R2, R27, R24 ;  /* 0x000000181b02723e */ /* 0x000fc600000000ff */
[----:B------:R-:W5:Y:S01]  /*761f0*/  LDL.LU R15, [R1+0x23c] ;  /* 0x00023c00010f7983 */ /* 0x000f620000300800 */
[----:B------:R-:W-:-:S03]  /*76200*/  F2FP.PACK_AB R7, R19, R7 ;  /* 0x000000071307723e */ /* 0x000fc600000000ff */
[----:B------:R-:W5:Y:S01]  /*76210*/  LDL.LU R23, [R1+0x264] ;  /* 0x0002640001177983 */ /* 0x000f620000300800 */
[----:B------:R-:W-:-:S03]  /*76220*/  F2FP.PACK_AB R6, R18, R6 ;  /* 0x000000061206723e */ /* 0x000fc600000000ff */
[----:B------:R-:W5:Y:S04]  /*76230*/  LDL.LU R26, [R1+0x24c] ;  /* 0x00024c00011a7983 */ /* 0x000f680000300800 */
[----:B------:R-:W5:Y:S04]  /*76240*/  LDL.LU R27, [R1+0x244] ;  /* 0x00024400011b7983 */ /* 0x000f680000300800 */
[----:B------:R-:W5:Y:S04]  /*76250*/  LDL.LU R24, [R1+0x238] ;  /* 0x0002380001187983 */ /* 0x000f680000300800 */
[----:B------:R0:W-:Y:S04]  /*76260*/  STS.64 [R25+0x200], R4 ;  /* 0x0002000419007388 */ /* 0x0001e80000000a00 */
[----:B------:R-:W5:Y:S04]  /*76270*/  LDL.LU R19, [R1+0x2a0] ;  /* 0x0002a00001137983 */ /* 0x000f680000300800 */
[----:B------:R-:W5:Y:S01]  /*76280*/  LDL.LU R18, [R1+0x290] ;  /* 0x0002900001127983 */ /* 0x000f620000300800 */
[----:B0-----:R-:W-:-:S03]  /*76290*/  F2FP.PACK_AB R5, R21, R22 ;  /* 0x000000161505723e */ /* 0x001fc600000000ff */
[----:B------:R-:W5:Y:S01]  /*762a0*/  LDL.LU R21, [R1+0x288] ;  /* 0x0002880001157983 */ /* 0x000f620000300800 */
[----:B------:R-:W-:-:S03]  /*762b0*/  F2FP.PACK_AB R4, R20, R29 ;  /* 0x0000001d1404723e */ /* 0x000fc600000000ff */
[----:B------:R-:W5:Y:S04]  /*762c0*/  LDL.LU R22, [R1+0x284] ;  /* 0x0002840001167983 */ /* 0x000f680000300800 */
[----:B------:R4:W-:Y:S04]  /*762d0*/  STS.64 [R25+0xa00], R6 ;  /* 0x000a000619007388 */ /* 0x0009e80000000a00 */
[----:B------:R-:W5:Y:S04]  /*762e0*/  LDL.LU R20, [R1+0x2ac] ;  /* 0x0002ac0001147983 */ /* 0x000f680000300800 */
[----:B------:R-:W5:Y:S01]  /*762f0*/  LDL.LU R29, [R1+0x2a4] ;  /* 0x0002a400011d7983 */ /* 0x000f620000300800 */
[----:B----4-:R-:W-:-:S02]  /*76300*/  F2FP.PACK_AB R6, R9, R16 ;  /* 0x000000100906723e */ /* 0x010fc400000000ff */
[----:B------:R-:W-:Y:S01]  /*76310*/  F2FP.PACK_AB R7, R10, R0 ;  /* 0x000000000a07723e */ /* 0x000fe200000000ff */
[----:B------:R-:W4:Y:S01]  /*76320*/  LDL.LU R16, [R1+0x28c] ;  /* 0x00028c0001107983 */ /* 0x000f220000300800 */
[----:B---3--:R-:W-:-:S03]  /*76330*/  F2FP.PACK_AB R13, R11, R8 ;  /* 0x000000080b0d723e */ /* 0x008fc600000000ff */
[----:B------:R-:W3:Y:S04]  /*76340*/  LDL.LU R10, [R1+0x2b0] ;  /* 0x0002b000010a7983 */ /* 0x000ee80000300800 */
[----:B------:R-:W3:Y:S04]  /*76350*/  LDL.LU R0, [R1+0x2cc] ;  /* 0x0002cc0001007983 */ /* 0x000ee80000300800 */
[----:B------:R-:W3:Y:S04]  /*76360*/  LDL.LU R9, [R1+0x2c8] ;  /* 0x0002c80001097983 */ /* 0x000ee80000300800 */
[----:B------:R-:W3:Y:S04]  /*76370*/  LDL.LU R11, [R1+0x2c0] ;  /* 0x0002c000010b7983 */ /* 0x000ee80000300800 */
[----:B------:R-:W3:Y:S01]  /*76380*/  LDL.LU R8, [R1+0x2b8] ;  /* 0x0002b80001087983 */ /* 0x000ee20000300800 */
[----:B--2---:R-:W-:-:S03]  /*76390*/  F2FP.PACK_AB R12, R28, R12 ;  /* 0x0000000c1c0c723e */ /* 0x004fc600000000ff */
[----:B------:R-:W2:Y:S01]  /*763a0*/  LDL.LU R28, [R1+0x182c] ;  /* 0x00182c00011c7983 */ /* 0x000ea20000300800 */
[----:B-----5:R-:W-:-:S03]  /*763b0*/  F2FP.PACK_AB R15, R14, R15 ;  /* 0x0000000f0e0f723e */ /* 0x020fc600000000ff */
[----:B------:R0:W-:Y:S04]  /*763c0*/  STS.64 [R25+0x380], R6 ;  /* 0x0003800619007388 */ /* 0x0001e80000000a00 */
[----:B------:R1:W-:Y:S04]  /*763d0*/  STS.64 [R25+0xb80], R12 ;  /* 0x000b800c19007388 */ /* 0x0003e80000000a00 */
[----:B0-----:R-:W4:Y:S04]  /*763e0*/  LDL.LU R6, [R1+0x294] ;  /* 0x0002940001067983 */ /* 0x001f280000300800 */
[----:B-1----:R-:W5:Y:S04]  /*763f0*/  LDL.LU R13, [R1+0x2bc] ;  /* 0x0002bc00010d7983 */ /* 0x002f680000300800 */
[----:B------:R-:W3:Y:S01]  /*76400*/  LDL.LU R12, [R1+0x2b4] ;  /* 0x0002b400010c7983 */ /* 0x000ee20000300800 */
[----:B--2---:R-:W-:-:S05]  /*76410*/  F2FP.PACK_AB R14, R28, R17 ;  /* 0x000000111c0e723e */ /* 0x004fca00000000ff */
[----:B------:R0:W-:Y:S04]  /*76420*/  STS.64 [R25+0x400], R14 ;  /* 0x0004000e19007388 */ /* 0x0001e80000000a00 */
[----:B0-----:R-:W5:Y:S04]  /*76430*/  LDL.LU R15, [R1+0x2c4] ;  /* 0x0002c400010f7983 */ /* 0x001f680000300800 */
[----:B------:R0:W-:Y:S04]  /*76440*/  STS.64 [R25+0x300], R2 ;  /* 0x0003000219007388 */ /* 0x0001e80000000a00 */
[----:B------:R-:W2:Y:S04]  /*76450*/  LDL.LU R28, [R1+0x2e4] ;  /* 0x0002e400011c7983 */ /* 0x000ea80000300800 */
[----:B------:R-:W2:Y:S01]  /*76460*/  LDL.LU R17, [R1+0x2dc] ;  /* 0x0002dc0001117983 */ /* 0x000ea20000300800 */
[----:B0-----:R-:W-:-:S03]  /*76470*/  F2FP.PACK_AB R3, R23, R26 ;  /* 0x0000001a1703723e */ /* 0x001fc600000000ff */
[----:B------:R-:W2:Y:S01]  /*76480*/  LDL.LU R23, [R1+0x2d4] ;  /* 0x0002d40001177983 */ /* 0x000ea20000300800 */
[----:B------:R-:W-:-:S03]  /*76490*/  F2FP.PACK_AB R2, R27, R24 ;  /* 0x000000181b02723e */ /* 0x000fc600000000ff */
[----:B------:R-:W2:Y:S04]  /*764a0*/  LDL.LU R26, [R1+0x2d0] ;  /* 0x0002d000011a7983 */ /* 0x000ea80000300800 */
[----:B------:R0:W-:Y:S04]  /*764b0*/  STS.64 [R25+0xb00], R4 ;  /* 0x000b000419007388 */ /* 0x0001e80000000a00 */
[----:B------:R-:W2:Y:S01]  /*764c0*/  LDL.LU R27, [R1+0x2ec] ;  /* 0x0002ec00011b7983 */ /* 0x000ea20000300800 */
[----:B------:R-:W-:-:S03]  /*764d0*/  F2FP.PACK_AB R7, R20, R29 ;  /* 0x0000001d1407723e */ /* 0x000fc600000000ff */
[----:B------:R-:W2:Y:S01]  /*764e0*/  LDL.LU R24, [R1+0x2e8] ;  /* 0x0002e80001187983 */ /* 0x000ea20000300800 */
[----:B----4-:R-:W-:Y:S02]  /*764f0*/  F2FP.PACK_AB R6, R6, R16 ;  /* 0x000000100606723e */ /* 0x010fe400000000ff */
[----:B0-----:R-:W-:Y:S02]  /*76500*/  F2FP.PACK_AB R5, R19, R18 ;  /* 0x000000121305723e */ /* 0x001fe400000000ff */
[----:B------:R-:W4:Y:S01]  /*76510*/  LDL.LU R19, [R1+0x30c] ;  /* 0x00030c0001137983 */ /* 0x000f220000300800 */
[----:B------:R-:W-:-:S03]  /*76520*/  F2FP.PACK_AB R4, R21, R22 ;  /* 0x000000161504723e */ /* 0x000fc600000000ff */
[----:B------:R-:W4:Y:S01]  /*76530*/  LDL.LU R18, [R1+0x300] ;  /* 0x0003000001127983 */ /* 0x000f220000300800 */
[----:B---3--:R-:W-:-:S03]  /*76540*/  F2FP.PACK_AB R12, R12, R10 ;  /* 0x0000000a0c0c723e */ /* 0x008fc600000000ff */
[----:B------:R-:W3:Y:S01]  /*76550*/  LDL.LU R21, [R1+0x354] ;  /* 0x0003540001157983 */ /* 0x000ee20000300800 */
[----:B------:R-:W-:-:S03]  /*76560*/  F2FP.PACK_AB R14, R11, R8 ;  /* 0x000000080b0e723e */ /* 0x000fc600000000ff */
[----:B------:R-:W3:Y:S04]  /*76570*/  LDL.LU R22, [R1+0x348] ;  /* 0x0003480001167983 */ /* 0x000ee80000300800 */
[----:B------:R-:W2:Y:S04]  /*76580*/  LDL.LU R20, [R1+0x340] ;  /* 0x0003400001147983 */ /* 0x000ea80000300800 */
[----:B------:R-:W3:Y:S04]  /*76590*/  LDL.LU R29, [R1+0x338] ;  /* 0x00033800011d7983 */ /* 0x000ee80000300800 */
[----:B------:R-:W3:Y:S04]  /*765a0*/  LDL.LU R16, [R1+0x2e0] ;  /* 0x0002e00001107983 */ /* 0x000ee80000300800 */
[----:B------:R0:W-:Y:S04]  /*765b0*/  STS.64 [R25+0x480], R4 ;  /* 0x0004800419007388 */ /* 0x0001e80000000a00 */
[----:B------:R1:W-:Y:S04]  /*765c0*/  STS.64 [R25+0xc80], R6 ;  /* 0x000c800619007388 */ /* 0x0003e80000000a00 */
[----:B0-----:R-:W3:Y:S04]  /*765d0*/  LDL.LU R4, [R1+0x2d8] ;  /* 0x0002d80001047983 */ /* 0x001ee80000300800 */
[----:B-1----:R-:W4:Y:S04]  /*765e0*/  LDL.LU R7, [R1+0x304] ;  /* 0x0003040001077983 */ /* 0x002f280000300800 */
[----:B------:R-:W4:Y:S01]  /*765f0*/  LDL.LU R6, [R1+0x2f4] ;  /* 0x0002f40001067983 */ /* 0x000f220000300800 */
[----:B-----5:R-:W-:-:S02]  /*76600*/  F2FP.PACK_AB R13, R15, R13 ;  /* 0x0000000d0f0d723e */ /* 0x020fc400000000ff */
[----:B------:R-:W-:-:S03]  /*76610*/  F2FP.PACK_AB R15, R0, R9 ;  /* 0x00000009000f723e */ /* 0x000fc600000000ff */
[----:B------:R0:W-:Y:S04]  /*76620*/  STS.64 [R25+0x500], R12 ;  /* 0x0005000c19007388 */ /* 0x0001e80000000a00 */
[----:B------:R1:W-:Y:S04]  /*76630*/  STS.64 [R25+0xd00], R14 ;  /* 0x000d000e19007388 */ /* 0x0003e80000000a00 */
[----:B0-----:R-:W5:Y:S04]  /*76640*/  LDL.LU R12, [R1+0x330] ;  /* 0x00033000010c7983 */ /* 0x001f680000300800 */
[----:B------:R-:W5:Y:S04]  /*76650*/  LDL.LU R13, [R1+0x31c] ;  /* 0x00031c00010d7983 */ /* 0x000f680000300800 */
[----:B-1----:R-:W4:Y:S04]  /*76660*/  LDL.LU R14, [R1+0x310] ;  /* 0x00031000010e7983 */ /* 0x002f280000300800 */
[----:B------:R-:W4:Y:S04]  /*76670*/  LDL.LU R15, [R1+0x2fc] ;  /* 0x0002fc00010f7983 */ /* 0x000f280000300800 */
[----:B------:R-:W4:Y:S04]  /*76680*/  LDL.LU R10, [R1+0x3d0] ;  /* 0x0003d000010a7983 */ /* 0x000f280000300800 */
[----:B------:R-:W4:Y:S04]  /*76690*/  LDL.LU R0, [R1+0x368] ;  /* 0x0003680001007983 */ /* 0x000f280000300800 */
[----:B------:R-:W4:Y:S04]  /*766a0*/  LDL.LU R9, [R1+0x35c] ;  /* 0x00035c0001097983 */ /* 0x000f280000300800 */
[----:B------:R2:W-:Y:S04]  /*766b0*/  STS.64 [R25+0xc00], R2 ;  /* 0x000c000219007388 */ /* 0x0005e80000000a00 */
[----:B------:R-:W4:Y:S04]  /*766c0*/  LDL.LU R11, [R1+0x350] ;  /* 0x00035000010b7983 */ /* 0x000f280000300800 */
[----:B------:R-:W4:Y:S01]  /*766d0*/  LDL.LU R8, [R1+0x390] ;  /* 0x0003900001087983 */ /* 0x000f220000300800 */
[----:B--2---:R-:W-:-:S03]  /*766e0*/  F2FP.PACK_AB R3, R28, R17 ;  /* 0x000000111c03723e */ /* 0x004fc600000000ff */
[----:B------:R-:W2:Y:S01]  /*766f0*/  LDL.LU R28, [R1+0x37c] ;  /* 0x00037c00011c7983 */ /* 0x000ea20000300800 */
[----:B------:R-:W-:-:S03]  /*76700*/  F2FP.PACK_AB R2, R23, R26 ;  /* 0x0000001a1702723e */ /* 0x000fc600000000ff */
[----:B------:R-:W2:Y:S01]  /*76710*/  LDL.LU R17, [R1+0x3a4] ;  /* 0x0003a40001117983 */ /* 0x000ea20000300800 */
[----:B------:R-:W-:-:S03]  /*76720*/  F2FP.PACK_AB R5, R27, R24 ;  /* 0x000000181b05723e */ /* 0x000fc600000000ff */
[----:B------:R-:W2:Y:S04]  /*76730*/  LDL.LU R23, [R1+0x38c] ;  /* 0x00038c0001177983 */ /* 0x000ea80000300800 */
[----:B------:R-:W2:Y:S04]  /*76740*/  LDL.LU R26, [R1+0x3dc] ;  /* 0x0003dc00011a7983 */ /* 0x000ea80000300800 */
[----:B------:R-:W2:Y:S04]  /*76750*/  LDL.LU R27, [R1+0x3bc] ;  /* 0x0003bc00011b7983 */ /* 0x000ea80000300800 */
[----:B------:R-:W2:Y:S01]  /*76760*/  LDL.LU R24, [R1+0x3e8] ;  /* 0x0003e80001187983 */ /* 0x000ea20000300800 */
[----:B---3--:R-:W-:-:S03]  /*76770*/  F2FP.PACK_AB R4, R16, R4 ;  /* 0x000000041004723e */ /* 0x008fc600000000ff */
[----:B------:R-:W3:Y:S04]  /*76780*/  LDL.LU R16, [R1+0x1828] ;  /* 0x0018280001107983 */ /* 0x000ee80000300800 */
[----:B------:R0:W-:Y:S04]  /*76790*/  STS.64 [R25+0x580], R2 ;  /* 0x0005800219007388 */ /* 0x0001e80000000a00 */
[----:B------:R1:W-:Y:S01]  /*767a0*/  STS.64 [R25+0xd80], R4 ;  /* 0x000d800419007388 */ /* 0x0003e20000000a00 */
[----:B-----5:R-:W-:Y:S02]  /*767b0*/  F2FP.PACK_AB R13, R12, R13 ;  /* 0x0000000d0c0d723e */ /* 0x020fe400000000ff */
[----:B----4-:R-:W-:-:S02]  /*767c0*/  F2FP.PACK_AB R12, R19, R18 ;  /* 0x00000012130c723e */ /* 0x010fc400000000ff */
[----:B------:R-:W4:Y:S01]  /*767d0*/  LDL.LU R19, [R1+0x14] ;  /* 0x0000140001137983 */ /* 0x000f220000300800 */
[----:B------:R-:W-:Y:S02]  /*767e0*/  F2FP.PACK_AB R7, R14, R7 ;  /* 0x000000070e07723e */ /* 0x000fe400000000ff */
[----:B------:R-:W-:Y:S01]  /*767f0*/  F2FP.PACK_AB R6, R15, R6 ;  /* 0x000000060f06723e */ /* 0x000fe200000000ff */
[----:B------:R-:W5:Y:S01]  /*76800*/  LDL.LU R18, [R1+0x6c] ;  /* 0x00006c0001127983 */ /* 0x000f620000300800 */
[----:B------:R-:W-:Y:S02]  /*76810*/  F2FP.PACK_AB R15, R21, R22 ;  /* 0x00000016150f723e */ /* 0x000fe400000000ff */
[----:B------:R-:W-:Y:S01]  /*76820*/  F2FP.PACK_AB R14, R20, R29 ;  /* 0x0000001d140e723e */ /* 0x000fe200000000ff */
[----:B------:R-:W5:Y:S04]  /*76830*/  LDL.LU R21, [R1+0x68] ;  /* 0x0000680001157983 */ /* 0x000f680000300800 */
[----:B------:R-:W2:Y:S04]  /*76840*/  LDL.LU R22, [R1+0x58] ;  /* 0x0000580001167983 */ /* 0x000ea80000300800 */
[----:B------:R-:W2:Y:S04]  /*76850*/  LDL.LU R20, [R1+0x48] ;  /* 0x0000480001147983 */ /* 0x000ea80000300800 */
[----:B0-----:R-:W2:Y:S04]  /*76860*/  LDL.LU R2, [R1+0x344] ;  /* 0x0003440001027983 */ /* 0x001ea80000300800 */
[----:B-1----:R-:W3:Y:S04]  /*76870*/  LDL.LU R5, [R1+0x388] ;  /* 0x0003880001057983 */ /* 0x002ee80000300800 */
[----:B------:R-:W4:Y:S04]  /*76880*/  LDL.LU R4, [R1+0x378] ;  /* 0x0003780001047983 */ /* 0x000f280000300800 */
[----:B------:R0:W-:Y:S04]  /*76890*/  STS.64 [R25+0x600], R6 ;  /* 0x0006000619007388 */ /* 0x0001e80000000a00 */
[----:B------:R1:W-:Y:S04]  /*768a0*/  STS.64 [R25+0xe00], R12 ;  /* 0x000e000c19007388 */ /* 0x0003e80000000a00 */
[----:B0-----:R-:W5:Y:S04]  /*768b0*/  LDL.LU R7, [R1+0x398] ;  /* 0x0003980001077983 */ /* 0x001f680000300800 */
[----:B------:R-:W5:Y:S04]  /*768c0*/  LDL.LU R6, [R1+0x384] ;  /* 0x0003840001067983 */ /* 0x000f680000300800 */
[----:B-1----:R-:W5:Y:S01]  /*768d0*/  LDL.LU R13, [R1+0x3d4] ;  /* 0x0003d400010d7983 */ /* 0x002f620000300800 */
[----:B------:R-:W-:-:S03]  /*768e0*/  F2FP.PACK_AB R3, R0, R9 ;  /* 0x000000090003723e */ /* 0x000fc600000000ff */
[----:B------:R-:W5:Y:S04]  /*768f0*/  LDL.LU R12, [R1+0x3b8] ;  /* 0x0003b800010c7983 */ /* 0x000f680000300800 */
[----:B------:R0:W-:Y:S04]  /*76900*/  STS.64 [R25+0x680], R14 ;  /* 0x0006800e19007388 */ /* 0x0001e80000000a00 */
[----:B0-----:R-:W5:Y:S04]  /*76910*/  LDL.LU R15, [R1+0x3e4] ;  /* 0x0003e400010f7983 */ /* 0x001f680000300800 */
[----:B------:R-:W5:Y:S04]  /*76920*/  LDL.LU R14, [R1+0x3d8] ;  /* 0x0003d800010e7983 */ /* 0x000f680000300800 */
[----:B------:R-:W5:Y:S04]  /*76930*/  LDL.LU R29, [R1+0x74] ;  /* 0x00007400011d7983 */ /* 0x000f680000300800 */
[----:B------:R-:W5:Y:S04]  /*76940*/  LDL.LU R0, [R1+0x9c] ;  /* 0x00009c0001007983 */ /* 0x000f680000300800 */
[----:B------:R-:W5:Y:S01]  /*76950*/  LDL.LU R9, [R1+0x84] ;  /* 0x0000840001097983 */ /* 0x000f620000300800 */
[----:B--2---:R-:W-:-:S03]  /*76960*/  F2FP.PACK_AB R2, R11, R2 ;  /* 0x000000020b02723e */ /* 0x004fc600000000ff */
[----:B------:R-:W2:Y:S01]  /*76970*/  LDL.LU R11, [R1+0x1824] ;  /* 0x00182400010b7983 */ /* 0x000ea20000300800 */
[----:B---3--:R-:W-:-:S03]  /*76980*/  F2FP.PACK_AB R5, R8, R5 ;  /* 0x000000050805723e */ /* 0x008fc600000000ff */
[----:B------:R-:W3:Y:S01]  /*76990*/  LDL.LU R8, [R1+0x1820] ;  /* 0x0018200001087983 */ /* 0x000ee20000300800 */
[----:B----4-:R-:W-:-:S03]  /*769a0*/  F2FP.PACK_AB R4, R28, R4 ;  /* 0x000000041c04723e */ /* 0x010fc600000000ff */
[----:B------:R-:W2:Y:S01]  /*769b0*/  LDL.LU R28, [R1+0x181c] ;  /* 0x00181c00011c7983 */ /* 0x000ea20000300800 */
[----:B-----5:R-:W-:-:S03]  /*769c0*/  F2FP.PACK_AB R7, R17, R7 ;  /* 0x000000071107723e */ /* 0x020fc600000000ff */
[----:B------:R-:W4:Y:S01]  /*769d0*/  LDL.LU R17, [R1+0x1818] ;  /* 0x0018180001117983 */ /* 0x000f220000300800 */
[----:B------:R-:W-:-:S03]  /*769e0*/  F2FP.PACK_AB R6, R23, R6 ;  /* 0x000000061706723e */ /* 0x000fc600000000ff */
[----:B------:R-:W5:Y:S01]  /*769f0*/  LDL.LU R23, [R1+0x1814] ;  /* 0x0018140001177983 */ /* 0x000f620000300800 */
[----:B------:R-:W-:-:S03]  /*76a00*/  F2FP.PACK_AB R13, R26, R13 ;  /* 0x0000000d1a0d723e */ /* 0x000fc600000000ff */
[----:B------:R-:W4:Y:S01]  /*76a10*/  LDL.LU R26, [R1+0x1810] ;  /* 0x00181000011a7983 */ /* 0x000f220000300800 */
[----:B------:R-:W-:-:S03]  /*76a20*/  F2FP.PACK_AB R12, R27, R12 ;  /* 0x0000000c1b0c723e */ /* 0x000fc600000000ff */
[----:B------:R-:W3:Y:S04]  /*76a30*/  LDL.LU R27, [R1+0x180c] ;  /* 0x00180c00011b7983 */ /* 0x000ee80000300800 */
[----:B------:R0:W-:Y:S01]  /*76a40*/  STS.64 [R25+0x780], R12 ;  /* 0x0007800c19007388 */ /* 0x0001e20000000a00 */
[----:B------:R-:W-:-:S03]  /*76a50*/  F2FP.PACK_AB R15, R24, R15 ;  /* 0x0000000f180f723e */ /* 0x000fc600000000ff */
[----:B------:R-:W3:Y:S01]  /*76a60*/  LDL.LU R24, [R1+0x1808] ;  /* 0x0018080001187983 */ /* 0x000ee20000300800 */
[----:B------:R-:W-:-:S03]  /*76a70*/  F2FP.PACK_AB R14, R14, R10 ;  /* 0x0000000a0e0e723e */ /* 0x000fc600000000ff */
[----:B------:R-:W3:Y:S04]  /*76a80*/  LDL.LU R10, [R1+0x108] ;  /* 0x00010800010a7983 */ /* 0x000ee80000300800 */
[----:B0-----:R-:W3:Y:S04]  /*76a90*/  LDL.LU R12, [R1+0x180] ;  /* 0x00018000010c7983 */ /* 0x001ee80000300800 */
[----:B------:R-:W3:Y:S04]  /*76aa0*/  LDL.LU R13, [R1+0x16c] ;  /* 0x00016c00010d7983 */ /* 0x000ee80000300800 */
[----:B------:R0:W-:Y:S04]  /*76ab0*/  STS.64 [R25+0xf80], R14 ;  /* 0x000f800e19007388 */ /* 0x0001e80000000a00 */
[----:B------:R-:W-:Y:S04]  /*76ac0*/  STS.64 [R25+0xe80], R2 ;  /* 0x000e800219007388 */ /* 0x000fe80000000a00 */
[----:B0-----:R-:W3:Y:S04]  /*76ad0*/  LDL.LU R15, [R1+0xc8] ;  /* 0x0000c800010f7983 */ /* 0x001ee80000300800 */
[----:B------:R0:W-:Y:S04]  /*76ae0*/  STL [R1+0x16f0], R14 ;  /* 0x0016f00e01007387 */ /* 0x0001e80000100800 */
[----:B0-----:R-:W3:Y:S01]  /*76af0*/  LDL.LU R14, [R1+0xec] ;  /* 0x0000ec00010e7983 */ /* 0x001ee20000300800 */
[----:B--2---:R-:W-:-:S02]  /*76b00*/  F2FP.PACK_AB R2, R28, R11 ;  /* 0x0000000b1c02723e */ /* 0x004fc400000000ff */
[----:B-----5:R-:W-:Y:S02]  /*76b10*/  F2FP.PACK_AB R3, R19, R23 ;  /* 0x000000171303723e */ /* 0x020fe400000000ff */
[----:B----4-:R-:W-:Y:S02]  /*76b20*/  F2FP.PACK_AB R17, R26, R17 ;  /* 0x000000111a11723e */ /* 0x010fe400000000ff */
[----:B------:R-:W2:Y:S04]  /*76b30*/  LDL.LU R26, [R1+0x1804] ;  /* 0x00180400011a7983 */ /* 0x000ea80000300800 */
[----:B------:R-:W4:Y:S04]  /*76b40*/  LDL.LU R23, [R1+0x1800] ;  /* 0x0018000001177983 */ /* 0x000f280000300800 */
[----:B------:R-:W4:Y:S01]  /*76b50*/  LDL.LU R28, [R1+0x17fc] ;  /* 0x0017fc00011c7983 */ /* 0x000f220000300800 */
[----:B---3--:R-:W-:-:S03]  /*76b60*/  F2FP.PACK_AB R16, R8, R16 ;  /* 0x000000100810723e */ /* 0x008fc600000000ff */
[----:B------:R0:W-:Y:S04]  /*76b70*/  STS.64 [R25+0xf00], R6 ;  /* 0x000f000619007388 */ /* 0x0001e80000000a00 */
[----:B------:R-:W3:Y:S01]  /*76b80*/  LDL.LU R11, [R1+0xf8] ;  /* 0x0000f800010b7983 */ /* 0x000ee20000300800 */
[----:B0-----:R-:W-:-:S03]  /*76b90*/  F2FP.PACK_AB R7, R29, R24 ;  /* 0x000000181d07723e */ /* 0x001fc600000000ff */
[----:B------:R-:W5:Y:S01]  /*76ba0*/  LDL.LU R24, [R1+0x17f8] ;  /* 0x0017f80001187983 */ /* 0x000f620000300800 */
[----:B--2---:R-:W-:-:S03]  /*76bb0*/  F2FP.PACK_AB R6, R26, R27 ;  /* 0x0000001b1a06723e */ /* 0x004fc600000000ff */
[----:B------:R-:W5:Y:S04]  /*76bc0*/  LDL.LU R26, [R1+0x17f4] ;  /* 0x0017f400011a7983 */ /* 0x000f680000300800 */
[----:B------:R-:W2:Y:S01]  /*76bd0*/  LDL.LU R27, [R1+0x17f0] ;  /* 0x0017f000011b7983 */ /* 0x000ea20000300800 */
[----:B----4-:R-:W-:-:S03]  /*76be0*/  F2FP.PACK_AB R8, R28, R23 ;  /* 0x000000171c08723e */ /* 0x010fc600000000ff */
[----:B------:R-:W2:Y:S04]  /*76bf0*/  LDL.LU R28, [R1+0x17ec] ;  /* 0x0017ec00011c7983 */ /* 0x000ea80000300800 */
[----:B------:R0:W-:Y:S04]  /*76c00*/  STS.64 [R25+0x700], R4 ;  /* 0x0007000419007388 */ /* 0x0001e80000000a00 */
[----:B------:R-:W4:Y:S04]  /*76c10*/  LDL.LU R23, [R1+0x17e8] ;  /* 0x0017e80001177983 */ /* 0x000f280000300800 */
[----:B------:R-:W3:Y:S01]  /*76c20*/  LDL.LU R19, [R1+0x1b8] ;  /* 0x0001b80001137983 */ /* 0x000ee20000300800 */
[----:B0-----:R-:W-:-:S02]  /*76c30*/  F2FP.PACK_AB R5, R18, R21 ;  /* 0x000000151205723e */ /* 0x001fc400000000ff */
[----:B------:R-:W-:Y:S01]  /*76c40*/  LOP3.LUT R25, R25, 0x10, RZ, 0x3c, !PT ;  /* 0x0000001019197812 */ /* 0x000fe200078e3cff */
[----:B------:R-:W3:Y:S01]  /*76c50*/  LDL.LU R18, [R1+0x18c] ;  /* 0x00018c0001127983 */ /* 0x000ee20000300800 */
[----:B------:R-:W-:-:S03]  /*76c60*/  F2FP.PACK_AB R4, R22, R20 ;  /* 0x000000141604723e */ /* 0x000fc600000000ff */
[----:B------:R-:W3:Y:S01]  /*76c70*/  LDL.LU R21, [R1+0x1dc] ;  /* 0x0001dc0001157983 */ /* 0x000ee20000300800 */
[----:B------:R-:W-:-:S03]  /*76c80*/  F2FP.PACK_AB R9, R0, R9 ;  /* 0x000000090009723e */ /* 0x000fc600000000ff */
[----:B------:R-:W3:Y:S04]  /*76c90*/  LDL.LU R29, [R1+0x1d8] ;  /* 0x0001d800011d7983 */ /* 0x000ee80000300800 */
[----:B------:R-:W3:Y:S04]  /*76ca0*/  LDL.LU R22, [R1+0x210] ;  /* 0x0002100001167983 */ /* 0x000ee80000300800 */
[----:B------:R-:W3:Y:S04]  /*76cb0*/  LDL.LU R0, [R1+0x208] ;  /* 0x0002080001007983 */ /* 0x000ee80000300800 */
[----:B------:R-:W3:Y:S04]  /*76cc0*/  LDL.LU R20, [R1+0x200] ;  /* 0x0002000001147983 */ /* 0x000ee80000300800 */
[----:B------:R0:W-:Y:S04]  /*76cd0*/  STS.64 [R25+0x20000], R16 ;  /* 0x0200001019007388 */ /* 0x0001e80000000a00 */
[----:B------:R1:W-:Y:S04]  /*76ce0*/  STS.64 [R25+0x20080], R4 ;  /* 0x0200800419007388 */ /* 0x0003e80000000a00 */
[----:B------:R-:W-:Y:S04]  /*76cf0*/  STS.64 [R25+0x20800], R2 ;  /* 0x0208000219007388 */ /* 0x000fe80000000a00 */
[----:B0-----:R-:W3:Y:S04]  /*76d00*/  LDL.LU R16, [R1+0xb8] ;  /* 0x0000b80001107983 */ /* 0x001ee80000300800 */
[----:B------:R-:W3:Y:S04]  /*76d10*/  LDL.LU R17, [R1+0xfc] ;  /* 0x0000fc0001117983 */ /* 0x000ee80000300800 */
[----:B-1----:R-:W3:Y:S04]  /*76d20*/  LDL.LU R5, [R1+0xdc] ;  /* 0x0000dc0001057983 */ /* 0x002ee80000300800 */
[----:B------:R-:W3:Y:S04]  /*76d30*/  LDL.LU R4, [R1+0xc4] ;  /* 0x0000c40001047983 */ /* 0x000ee80000300800 */
[----:B------:R0:W-:Y:S04]  /*76d40*/  STS.64 [R25+0x20880], R6 ;  /* 0x0208800619007388 */ /* 0x0001e80000000a00 */
[----:B0-----:R-:W3:Y:S01]  /*76d50*/  LDL.LU R7, [R1+0xf0] ;  /* 0x0000f00001077983 */ /* 0x001ee20000300800 */
[----:B-----5:R-:W-:-:S02]  /*76d60*/  F2FP.PACK_AB R2, R26, R24 ;  /* 0x000000181a02723e */ /* 0x020fc400000000ff */
[----:B--2---:R-:W-:Y:S02]  /*76d70*/  F2FP.PACK_AB R3, R28, R27 ;  /* 0x0000001b1c03723e */ /* 0x004fe400000000ff */
[----:B------:R-:W2:Y:S04]  /*76d80*/  LDL.LU R28, [R1+0x17e4] ;  /* 0x0017e400011c7983 */ /* 0x000ea80000300800 */
[----:B------:R-:W2:Y:S04]  /*76d90*/  LDL.LU R27, [R1+0x17e0] ;  /* 0x0017e000011b7983 */ /* 0x000ea80000300800 */
[----:B------:R-:W5:Y:S04]  /*76da0*/  LDL.LU R26, [R1+0x17dc] ;  /* 0x0017dc00011a7983 */ /* 0x000f680000300800 */
[----:B------:R-:W5:Y:S04]  /*76db0*/  LDL.LU R24, [R1+0x17d8] ;  /* 0x0017d80001187983 */ /* 0x000f680000300800 */
[----:B------:R4:W-:Y:S02]  /*76dc0*/  STS.64 [R25+0x20100], R8 ;  /* 0x0201000819007388 */ /* 0x0009e40000000a00 */
[----:B----4-:R-:W-:-:S02]  /*76dd0*/  F2FP.PACK_AB R8, R10, R23 ;  /* 0x000000170a08723e */ /* 0x010fc400000000ff */
[----:B------:R-:W4:Y:S01]  /*76de0*/  LDL.LU R23, [R1+0x17d4] ;  /* 0x0017d40001177983 */ /* 0x000f220000300800 */
[----:B---3--:R-:W-:Y:S02]  /*76df0*/  F2FP.PACK_AB R5, R7, R5 ;  /* 0x000000050705723e */ /* 0x008fe400000000ff */
[----:B------:R-:W-:Y:S02]  /*76e00*/  F2FP.PACK_AB R7, R17, R11 ;  /* 0x0000000b1107723e */ /* 0x000fe400000000ff */
[----:B--2---:R-:W-:Y:S02]  /*76e10*/  F2FP.PACK_AB R11, R27, R28 ;  /* 0x0000001c1b0b723e */ /* 0x004fe400000000ff */
[----:B------:R-:W4:Y:S04]  /*76e20*/  LDL.LU R27, [R1+0x17d0] ;  /* 0x0017d000011b7983 */ /* 0x000f280000300800 */
[----:B------:R-:W2:Y:S01]  /*76e30*/  LDL.LU R28, [R1+0x17cc] ;  /* 0x0017cc00011c7983 */ /* 0x000ea20000300800 */
[----:B-----5:R-:W-:-:S03]  /*76e40*/  F2FP.PACK_AB R10, R24, R26 ;  /* 0x0000001a180a723e */ /* 0x020fc600000000ff */
[----:B------:R-:W2:Y:S01]  /*76e50*/  LDL.LU R24, [R1+0x17c8] ;  /* 0x0017c80001187983 */ /* 0x000ea20000300800 */
[----:B------:R-:W-:-:S03]  /*76e60*/  F2FP.PACK_AB R4, R4, R16 ;  /* 0x000000100404723e */ /* 0x000fc600000000ff */
[----:B------:R-:W3:Y:S01]  /*76e70*/  LDL.LU R26, [R1+0x17c4] ;  /* 0x0017c400011a7983 */ /* 0x000ee20000300800 */
[----:B------:R-:W-:-:S03]  /*76e80*/  F2FP.PACK_AB R6, R14, R15 ;  /* 0x0000000f0e06723e */ /* 0x000fc600000000ff */
[----:B------:R-:W5:Y:S01]  /*76e90*/  LDL.LU R16, [R1+0x2a8] ;  /* 0x0002a80001107983 */ /* 0x000f620000300800 */
[----:B------:R-:W-:-:S03]  /*76ea0*/  F2FP.PACK_AB R9, R12, R13 ;  /* 0x0000000d0c09723e */ /* 0x000fc600000000ff */
[----:B------:R-:W3:Y:S04]  /*76eb0*/  LDL.LU R17, [R1+0x274] ;  /* 0x0002740001117983 */ /* 0x000ee80000300800 */
[----:B------:R-:W3:Y:S04]  /*76ec0*/  LDL.LU R14, [R1+0x270] ;  /* 0x00027000010e7983 */ /* 0x000ee80000300800 */
[----:B------:R-:W3:Y:S04]  /*76ed0*/  LDL.LU R15, [R1+0x324] ;  /* 0x00032400010f7983 */ /* 0x000ee80000300800 */
[----:B------:R-:W3:Y:S04]  /*76ee0*/  LDL.LU R12, [R1+0x318] ;  /* 0x00031800010c7983 */ /* 0x000ee80000300800 */
[----:B------:R-:W3:Y:S04]  /*76ef0*/  LDL.LU R13, [R1+0x308] ;  /* 0x00030800010d7983 */ /* 0x000ee80000300800 */
[----:B------:R0:W-:Y:S04]  /*76f00*/  STS.64 [R25+0x20a00], R10 ;  /* 0x020a000a19007388 */ /* 0x0001e80000000a00 */
[----:B------:R2:W-:Y:S04]  /*76f10*/  STS.64 [R25+0x20900], R2 ;  /* 0x0209000219007388 */ /* 0x0005e80000000a00 */
[----:B0-----:R-:W5:Y:S04]  /*76f20*/  LDL.LU R10, [R1+0x258] ;  /* 0x00025800010a7983 */ /* 0x001f680000300800 */
[----:B------:R-:W5:Y:S01]  /*76f30*/  LDL.LU R11, [R1+0x250] ;  /* 0x00025000010b7983 */ /* 0x000f620000300800 */
[----:B--2---:R-:W-:-:S03]  /*76f40*/  F2FP.PACK_AB R3, R24, R28 ;  /* 0x0000001c1803723e */ /* 0x004fc600000000ff */
[----:B------:R-:W2:Y:S04]  /*76f50*/  LDL.LU R24, [R1+0x17c0] ;  /* 0x0017c00001187983 */ /* 0x000ea80000300800 */
[----:B------:R-:W2:Y:S04]  /*76f60*/  LDL.LU R28, [R1+0x17bc] ;  /* 0x0017bc00011c7983 */ /* 0x000ea80000300800 */
[----:B------:R0:W-:Y:S04]  /*76f70*/  STS.64 [R25+0x20180], R4 ;  /* 0x0201800419007388 */ /* 0x0001e80000000a00 */
[----:B------:R1:W-:Y:S04]  /*76f80*/  STS.64 [R25+0x20980], R6 ;  /* 0x0209800619007388 */ /* 0x0003e80000000a00 */
[----:B------:R2:W-:Y:S01]  /*76f90*/  STS.64 [R25+0x20200], R8 ;  /* 0x0202000819007388 */ /* 0x0005e20000000a00 */
[----:B0-----:R-:W-:-:S03]  /*76fa0*/  F2FP.PACK_AB R5, R21, R29 ;  /* 0x0000001d1505723e */ /* 0x001fc600000000ff */
[----:B------:R-:W5:Y:S01]  /*76fb0*/  LDL R29, [R1+0x790] ;  /* 0x00079000011d7983 */ /* 0x000f620000100800 */
[----:B----4-:R-:W-:Y:S02]  /*76fc0*/  F2FP.PACK_AB R4, R27, R23 ;  /* 0x000000171b04723e */ /* 0x010fe400000000ff */
[----:B-1----:R-:W-:Y:S01]  /*76fd0*/  F2FP.PACK_AB R7, R22, R0 ;  /* 0x000000001607723e */ /* 0x002fe200000000ff */
[----:B------:R-:W4:Y:S01]  /*76fe0*/  LDL.LU R27, [R1+0x17b8] ;  /* 0x0017b800011b7983 */ /* 0x000f220000300800 */
[----:B---3--:R-:W-:-:S03]  /*76ff0*/  F2FP.PACK_AB R6, R20, R26 ;  /* 0x0000001a1406723e */ /* 0x008fc600000000ff */
[----:B------:R-:W4:Y:S04]  /*77000*/  LDL.LU R23, [R1+0x17b4] ;  /* 0x0017b40001177983 */ /* 0x000f280000300800 */
[----:B------:R-:W3:Y:S04]  /*77010*/  LDL.LU R0, [R1+0x364] ;  /* 0x0003640001007983 */ /* 0x000ee80000300800 */
[----:B------:R-:W3:Y:S01]  /*77020*/  LDL.LU R26, [R1+0x17b0] ;  /* 0x0017b000011a7983 */ /* 0x000ee20000300800 */
[----:B--2---:R-:W-:-:S03]  /*77030*/  F2FP.PACK_AB R9, R28, R24 ;  /* 0x000000181c09723e */ /* 0x004fc600000000ff */
[----:B------:R-:W3:Y:S01]  /*77040*/  LDL.LU R28, [R1+0x17ac] ;  /* 0x0017ac00011c7983 */ /* 0x000ee20000300800 */
[----:B------:R-:W-:-:S03]  /*77050*/  F2FP.PACK_AB R2, R19, R18 ;  /* 0x000000121302723e */ /* 0x000fc600000000ff */
[----:B------:R-:W2:Y:S04]  /*77060*/  LDL.LU R24, [R1+0x17a8] ;  /* 0x0017a80001187983 */ /* 0x000ea80000300800 */
[----:B------:R-:W2:Y:S04]  /*77070*/  LDL.LU R19, [R1+0x36c] ;  /* 0x00036c0001137983 */ /* 0x000ea80000300800 */
[----:B------:R-:W2:Y:S01]  /*77080*/  LDL.LU R18, [R1+0x360] ;  /* 0x0003600001127983 */ /* 0x000ea20000300800 */
[----:B-----5:R-:W-:-:S03]  /*77090*/  F2FP.PACK_AB R11, R10, R11 ;  /* 0x0000000b0a0b723e */ /* 0x020fc600000000ff */
[----:B------:R-:W5:Y:S04]  /*770a0*/  LDL.LU R21, [R1+0x3a8] ;  /* 0x0003a80001157983 */ /* 0x000f680000300800 */
[----:B------:R-:W5:Y:S04]  /*770b0*/  LDL.LU R22, [R1+0x39c] ;  /* 0x00039c0001167983 */ /* 0x000f680000300800 */
[----:B------:R-:W2:Y:S01]  /*770c0*/  LDL.LU R20, [R1+0x394] ;  /* 0x0003940001147983 */ /* 0x000ea20000300800 */
[----:B----4-:R-:W-:-:S03]  /*770d0*/  F2FP.PACK_AB R8, R23, R27 ;  /* 0x0000001b1708723e */ /* 0x010fc600000000ff */
[----:B------:R-:W2:Y:S04]  /*770e0*/  LDL.LU R23, [R1+0x17a4] ;  /* 0x0017a40001177983 */ /* 0x000ea80000300800 */
[----:B------:R-:W4:Y:S01]  /*770f0*/  LDL.LU R27, [R1+0x17a0] ;  /* 0x0017a000011b7983 */ /* 0x000f220000300800 */
[----:B---3--:R-:W-:-:S03]  /*77100*/  F2FP.PACK_AB R10, R28, R26 ;  /* 0x0000001a1c0a723e */ /* 0x008fc600000000ff */
[----:B------:R-:W4:Y:S04]  /*77110*/  LDL.LU R28, [R1+0x179c] ;  /* 0x00179c00011c7983 */ /* 0x000f280000300800 */
[----:B------:R-:W3:Y:S04]  /*77120*/  LDL.LU R26, [R1+0x1798] ;  /* 0x00179800011a7983 */ /* 0x000ee80000300800 */
[----:B------:R0:W-:Y:S04]  /*77130*/  STS.64 [R25+0x20a80], R4 ;  /* 0x020a800419007388 */ /* 0x0001e80000000a00 */
[----:B------:R1:W-:Y:S04]  /*77140*/  STS.64 [R25+0x20300], R6 ;  /* 0x0203000619007388 */ /* 0x0003e80000000a00 */
[----:B------:R2:W-:Y:S04]  /*77150*/  STS.64 [R25+0x20280], R2 ;  /* 0x0202800219007388 */ /* 0x0005e80000000a00 */
[----:B0-----:R-:W5:Y:S04]  /*77160*/  LDL.LU R5, [R1+0x298] ;  /* 0x0002980001057983 */ /* 0x001f680000300800 */
[----:B------:R-:W5:Y:S04]  /*77170*/  LDL.LU R4, [R1+0x268] ;  /* 0x0002680001047983 */ /* 0x000f680000300800 */
[----:B-1----:R-:W5:Y:S01]  /*77180*/  LDL.LU R6, [R1+0x26c] ;  /* 0x00026c0001067983 */ /* 0x002f620000300800 */
[----:B--2---:R-:W-:-:S03]  /*77190*/  F2FP.PACK_AB R2, R23, R24 ;  /* 0x000000181702723e */ /* 0x004fc600000000ff */
[----:B------:R-:W2:Y:S04]  /*771a0*/  LDL.LU R7, [R1+0x2f0] ;  /* 0x0002f00001077983 */ /* 0x000ea80000300800 */
[----:B------:R0:W-:Y:S04]  /*771b0*/  STS.64 [R25+0x20b00], R8 ;  /* 0x020b000819007388 */ /* 0x0001e80000000a00 */
[----:B0-----:R-:W5:Y:S01]  /*771c0*/  LDL.LU R9, [R1+0x29c] ;  /* 0x00029c0001097983 */ /* 0x001f620000300800 */
[----:B----4-:R-:W-:-:S03]  /*771d0*/  F2FP.PACK_AB R3, R28, R27 ;  /* 0x0000001b1c03723e */ /* 0x010fc600000000ff */
[----:B------:R-:W4:Y:S04]  /*771e0*/  LDL.LU R28, [R1+0x1794] ;  /* 0x00179400011c7983 */ /* 0x000f280000300800 */
[----:B------:R-:W4:Y:S04]  /*771f0*/  LDL.LU R27, [R1+0x1790] ;  /* 0x00179000011b7983 */ /* 0x000f280000300800 */
[----:B------:R-:W2:Y:S04]  /*77200*/  LDL.LU R23, [R1+0x178c] ;  /* 0x00178c0001177983 */ /* 0x000ea80000300800 */
[----:B------:R-:W2:Y:S01]  /*77210*/  LDL.LU R24, [R1+0x1788] ;  /* 0x0017880001187983 */ /* 0x000ea20000300800 */
[----:B---3--:R-:W-:-:S03]  /*77220*/  F2FP.PACK_AB R8, R13, R26 ;  /* 0x0000001a0d08723e */ /* 0x008fc600000000ff */
[----:B------:R4:W-:Y:S04]  /*77230*/  STS.64 [R25+0x20380], R10 ;  /* 0x0203800a19007388 */ /* 0x0009e80000000a00 */
[----:B------:R-:W3:Y:S01]  /*77240*/  LDL.LU R26, [R1+0x1784] ;  /* 0x00178400011a7983 */ /* 0x000ee20000300800 */
[----:B----4-:R-:W-:-:S03]  /*77250*/  F2FP.PACK_AB R11, R27, R28 ;  /* 0x0000001c1b0b723e */ /* 0x010fc600000000ff */
[----:B------:R-:W4:Y:S04]  /*77260*/  LDL.LU R27, [R1+0x1780] ;  /* 0x00178000011b7983 */ /* 0x000f280000300800 */
[----:B------:R-:W4:Y:S01]  /*77270*/  LDL.LU R28, [R1+0x177c] ;  /* 0x00177c00011c7983 */ /* 0x000f220000300800 */
[----:B--2---:R-:W-:-:S03]  /*77280*/  F2FP.PACK_AB R10, R24, R23 ;  /* 0x00000017180a723e */ /* 0x004fc600000000ff */
[----:B------:R-:W2:Y:S04]  /*77290*/  LDL.LU R24, [R1+0x1778] ;  /* 0x0017780001187983 */ /* 0x000ea80000300800 */
[----:B------:R-:W2:Y:S01]  /*772a0*/  LDL.LU R23, [R1+0x1774] ;  /* 0x0017740001177983 */ /* 0x000ea20000300800 */
[----:B-----5:R-:W-:Y:S02]  /*772b0*/  F2FP.PACK_AB R5, R9, R5 ;  /* 0x000000050905723e */ /* 0x020fe400000000ff */
[----:B------:R-:W-:Y:S01]  /*772c0*/  F2FP.PACK_AB R4, R6, R4 ;  /* 0x000000040604723e */ /* 0x000fe200000000ff */
[----:B------:R3:W-:Y:S04]  /*772d0*/  STS.64 [R25+0x20b80], R2 ;  /* 0x020b800219007388 */ /* 0x0007e80000000a00 */
[----:B------:R2:W-:Y:S01]  /*772e0*/  STS.64 [R25+0x20400], R4 ;  /* 0x0204000419007388 */ /* 0x0005e20000000a00 */
[----:B---3--:R-:W-:-:S03]  /*772f0*/  F2FP.PACK_AB R3, R0, R26 ;  /* 0x0000001a0003723e */ /* 0x008fc600000000ff */
[----:B------:R-:W3:Y:S01]  /*77300*/  LDL.LU R26, [R1+0x1770] ;  /* 0x00177000011a7983 */ /* 0x000ee20000300800 */
[----:B----4-:R-:W-:-:S03]  /*77310*/  F2FP.PACK_AB R2, R28, R27 ;  /* 0x0000001b1c02723e */ /* 0x010fc600000000ff */
[----:B------:R-:W4:Y:S04]  /*77320*/  LDL.LU R28, [R1+0x176c] ;  /* 0x00176c00011c7983 */ /* 0x000f280000300800 */
[----:B------:R-:W4:Y:S01]  /*77330*/  LDL.LU R27, [R1+0x1768] ;  /* 0x00176800011b7983 */ /* 0x000f220000300800 */
[----:B--2---:R-:W-:-:S03]  /*77340*/  F2FP.PACK_AB R5, R23, R24 ;  /* 0x000000181705723e */ /* 0x004fc600000000ff */
[----:B------:R-:W2:Y:S04]  /*77350*/  LDL.LU R23, [R1+0x1764] ;  /* 0x0017640001177983 */ /* 0x000ea80000300800 */
[----:B------:R-:W2:Y:S01]  /*77360*/  LDL.LU R24, [R1+0x1760] ;  /* 0x0017600001187983 */ /* 0x000ea20000300800 */
[----:B------:R-:W-:Y:S02]  /*77370*/  F2FP.PACK_AB R7, R7, R16 ;  /* 0x000000100707723e */ /* 0x000fe400000000ff */
[----:B------:R-:W-:Y:S02]  /*77380*/  F2FP.PACK_AB R6, R17, R14 ;  /* 0x0000000e1106723e */ /* 0x000fe400000000ff */
[----:B------:R-:W-:Y:S01]  /*77390*/  F2FP.PACK_AB R9, R15, R12 ;  /* 0x0000000c0f09723e */ /* 0x000fe200000000ff */
[----:B------:R0:W-:Y:S04]  /*773a0*/  STS.64 [R25+0x20c80], R10 ;  /* 0x020c800a19007388 */ /* 0x0001e80000000a00 */
[----:B------:R3:W-:Y:S04]  /*773b0*/  STS.64 [R25+0x20c00], R6 ;  /* 0x020c000619007388 */ /* 0x0007e80000000a00 */
[----:B------:R4:W-:Y:S04]  /*773c0*/  STS.64 [R25+0x20480], R8 ;  /* 0x0204800819007388 */ /* 0x0009e80000000a00 */
[----:B0-----:R-:W5:Y:S01]  /*773d0*/  LDL.LU R11, [R1+0x3f0] ;  /* 0x0003f000010b7983 */ /* 0x001f620000300800 */
[----:B---3--:R-:W-:-:S03]  /*773e0*/  F2FP.PACK_AB R6, R20, R26 ;  /* 0x0000001a1406723e */ /* 0x008fc600000000ff */
[----:B------:R-:W3:Y:S01]  /*773f0*/  LDL.LU R26, [R1+0x175c] ;  /* 0x00175c00011a7983 */ /* 0x000ee20000300800 */
[----:B------:R-:W-:Y:S02]  /*77400*/  F2FP.PACK_AB R4, R19, R18 ;  /* 0x000000121304723e */ /* 0x000fe400000000ff */
[----:B------:R-:W-:Y:S01]  /*77410*/  F2FP.PACK_AB R7, R21, R22 ;  /* 0x000000161507723e */ /* 0x000fe200000000ff */
[----:B------:R0:W-:Y:S04]  /*77420*/  STS.64 [R25+0x20500], R2 ;  /* 0x0205000219007388 */ /* 0x0001e80000000a00 */
[----:B------:R1:W-:Y:S01]  /*77430*/  STS.64 [R25+0x20d00], R4 ;  /* 0x020d000419007388 */ /* 0x0003e20000000a00 */
[----:B----4-:R-:W-:-:S03]  /*77440*/  F2FP.PACK_AB R9, R27, R28 ;  /* 0x0000001c1b09723e */ /* 0x010fc600000000ff */
[----:B------:R-:W3:Y:S04]  /*77450*/  LDL.LU R27, [R1+0x1758] ;  /* 0x00175800011b7983 */ /* 0x000ee80000300800 */
[----:B------:R-:W4:Y:S01]  /*77460*/  LDL.LU R28, [R1+0x1754] ;  /* 0x00175400011c7983 */ /* 0x000f220000300800 */
[----:B--2---:R-:W-:-:S03]  /*77470*/  F2FP.PACK_AB R8, R24, R23 ;  /* 0x000000171808723e */ /* 0x004fc600000000ff */
        /* <DEDUP_REMOVED lines=13> */
[----:B0-----:R-:W5:Y:S04]  /*77550*/  LDL.LU R3, [R1+0x3f8] ;  /* 0x0003f80001037983 */ /* 0x001f680000300800 */
[----:B-1----:R-:W2:Y:S04]  /*77560*/  LDL.LU R5, [R1+0x400] ;  /* 0x0004000001057983 */ /* 0x002ea80000300800 */
[----:B------:R-:W4:Y:S04]  /*77570*/  LDL.LU R4, [R1+0x3f4] ;  /* 0x0003f40001047983 */ /* 0x000f280000300800 */
[----:B------:R0:W-:Y:S04]  /*77580*/  STS.64 [R25+0x20580], R6 ;  /* 0x0205800619007388 */ /* 0x0001e80000000a00 */
[----:B------:R1:W-:Y:S04]  /*77590*/  STS.64 [R25+0x20d80], R8 ;  /* 0x020d800819007388 */ /* 0x0003e80000000a00 */
[----:B0-----:R-:W5:Y:S04]  /*775a0*/  LDL.LU R7, [R1+0x410] ;  /* 0x0004100001077983 */ /* 0x001f680000300800 */
[----:B------:R-:W5:Y:S04]  /*775b0*/  LDL.LU R6, [R1+0x408] ;  /* 0x0004080001067983 */ /* 0x000f680000300800 */
[----:B-1----:R-:W5:Y:S04]  /*775c0*/  LDL.LU R8, [R1+0x418] ;  /* 0x0004180001087983 */ /* 0x002f680000300800 */
[----:B------:R-:W5:Y:S01]  /*775d0*/  LDL.LU R9, [R1+0x40c] ;  /* 0x00040c0001097983 */ /* 0x000f620000300800 */
[----:B---3--:R-:W-:-:S03]  /*775e0*/  F2FP.PACK_AB R2, R27, R26 ;  /* 0x0000001a1b02723e */ /* 0x008fc600000000ff */
[----:B------:R-:W3:Y:S04]  /*775f0*/  LDL.LU R27, [R1+0x174c] ;  /* 0x00174c00011b7983 */ /* 0x000ee80000300800 */
[----:B------:R-:W3:Y:S01]  /*77600*/  LDL.LU R26, [R1+0x1748] ;  /* 0x00174800011a7983 */ /* 0x000ee20000300800 */
[----:B--2---:R-:W-:-:S03]  /*77610*/  F2FP.PACK_AB R5, R24, R5 ;  /* 0x000000051805723e */ /* 0x004fc600000000ff */
[----:B------:R-:W2:Y:S01]  /*77620*/  LDL.LU R24, [R1+0x1744] ;  /* 0x0017440001187983 */ /* 0x000ea20000300800 */
[----:B----4-:R-:W-:-:S03]  /*77630*/  F2FP.PACK_AB R4, R28, R4 ;  /* 0x000000041c04723e */ /* 0x010fc600000000ff */
[----:B------:R-:W2:Y:S01]  /*77640*/  LDL.LU R28, [R1+0x1740] ;  /* 0x00174000011c7983 */ /* 0x000ea20000300800 */
[----:B-----5:R-:W-:Y:S02]  /*77650*/  F2FP.PACK_AB R7, R8, R7 ;  /* 0x000000070807723e */ /* 0x020fe400000000ff */
[----:B------:R-:W-:Y:S02]  /*77660*/  F2FP.PACK_AB R6, R9, R6 ;  /* 0x000000060906723e */ /* 0x000fe400000000ff */
[----:B---3--:R-:W-:Y:S02]  /*77670*/  F2FP.PACK_AB R8, R26, R27 ;  /* 0x0000001b1a08723e */ /* 0x008fe400000000ff */
[----:B--2---:R-:W-:Y:S02]  /*77680*/  F2FP.PACK_AB R9, R28, R24 ;  /* 0x000000181c09723e */ /* 0x004fe400000000ff */
[----:B------:R-:W2:Y:S04]  /*77690*/  LDL.LU R28, [R1+0x173c] ;  /* 0x00173c00011c7983 */ /* 0x000ea80000300800 */
[----:B------:R-:W2:Y:S04]  /*776a0*/  LDL.LU R24, [R1+0x1738] ;  /* 0x0017380001187983 */ /* 0x000ea80000300800 */
[----:B------:R-:W3:Y:S04]  /*776b0*/  LDL.LU R26, [R1+0x1734] ;  /* 0x00173400011a7983 */ /* 0x000ee80000300800 */
[----:B------:R-:W3:Y:S04]  /*776c0*/  LDL.LU R27, [R1+0x1730] ;  /* 0x00173000011b7983 */ /* 0x000ee80000300800 */
[----:B------:R2:W-:Y:S01]  /*776d0*/  STS.64 [R25+0x20e00], R4 ;  /* 0x020e000419007388 */ /* 0x0005e20000000a00 */
[----:B------:R-:W-:-:S03]  /*776e0*/  F2FP.PACK_AB R3, R3, R11 ;  /* 0x0000000b0303723e */ /* 0x000fc600000000ff */
[----:B------:R-:W-:Y:S04]  /*776f0*/  STS.64 [R25+0x20680], R6 ;  /* 0x0206800619007388 */ /* 0x000fe80000000a00 */
[----:B------:R0:W-:Y:S01]  /*77700*/  STS.64 [R25+0x20600], R2 ;  /* 0x0206000219007388 */ /* 0x0001e20000000a00 */
[----:B--2---:R-:W-:-:S03]  /*77710*/  F2FP.PACK_AB R5, R24, R28 ;  /* 0x0000001c1805723e */ /* 0x004fc600000000ff */
[----:B------:R-:W2:Y:S04]  /*77720*/  LDL.LU R24, [R1+0x172c] ;  /* 0x00172c0001187983 */ /* 0x000ea80000300800 */
[----:B------:R-:W4:Y:S01]  /*77730*/  LDL.LU R28, [R1+0x1728] ;  /* 0x00172800011c7983 */ /* 0x000f220000300800 */
[----:B---3--:R-:W-:-:S03]  /*77740*/  F2FP.PACK_AB R4, R27, R26 ;  /* 0x0000001a1b04723e */ /* 0x008fc600000000ff */
[----:B------:R-:W3:Y:S04]  /*77750*/  LDL.LU R27, [R1+0x1724] ;  /* 0x00172400011b7983 */ /* 0x000ee80000300800 */
[----:B------:R-:W5:Y:S01]  /*77760*/  LDL.LU R26, [R1+0x1720] ;  /* 0x00172000011a7983 */ /* 0x000f620000300800 */
[----:B0-----:R-:W-:Y:S02]  /*77770*/  F2FP.PACK_AB R3, R16, R17 ;  /* 0x000000111003723e */ /* 0x001fe400000000ff */
[----:B------:R-:W-:Y:S01]  /*77780*/  F2FP.PACK_AB R2, R14, R15 ;  /* 0x0000000f0e02723e */ /* 0x000fe200000000ff */
[----:B------:R0:W-:Y:S01]  /*77790*/  STS.64 [R25+0x20e80], R8 ;  /* 0x020e800819007388 */ /* 0x0001e20000000a00 */
[----:B------:R-:W-:Y:S02]  /*777a0*/  F2FP.PACK_AB R7, R12, R13 ;  /* 0x0000000d0c07723e */ /* 0x000fe400000000ff */
[----:B------:R-:W-:Y:S01]  /*777b0*/  F2FP.PACK_AB R6, R19, R18 ;  /* 0x000000121306723e */ /* 0x000fe200000000ff */
[----:B------:R1:W-:Y:S01]  /*777c0*/  STS.64 [R25+0x20700], R2 ;  /* 0x0207000219007388 */ /* 0x0003e20000000a00 */
[----:B0-----:R-:W-:-:S02]  /*777d0*/  F2FP.PACK_AB R9, R21, R22 ;  /* 0x000000161509723e */ /* 0x001fc400000000ff */
[----:B------:R-:W-:Y:S01]  /*777e0*/  F2FP.PACK_AB R8, R20, R23 ;  /* 0x000000171408723e */ /* 0x000fe200000000ff */
[----:B------:R-:W-:Y:S04]  /*777f0*/  STS.64 [R25+0x20f00], R4 ;  /* 0x020f000419007388 */ /* 0x000fe80000000a00 */
[----:B------:R0:W-:Y:S04]  /*77800*/  STS.64 [R25+0x20780], R6 ;  /* 0x0207800619007388 */ /* 0x0001e80000000a00 */
[----:B------:R-:W-:Y:S04]  /*77810*/  STS.64 [R25+0x20f80], R8 ;  /* 0x020f800819007388 */ /* 0x000fe80000000a00 */
[----:B------:R-:W-:Y:S01]  /*77820*/  BAR.SYNC.DEFER_BLOCKING 0x0 ;  /* 0x0000000000007b1d */ /* 0x000fe20000010000 */
[----:B------:R-:W-:-:S04]  /*77830*/  IADD3 R0, R29, -0x3f3504f3, RZ ;  /* 0xc0cafb0d1d007810 */ /* 0x000fc80007ffe0ff */
[----:B------:R-:W-:-:S04]  /*77840*/  LOP3.LUT R0, R0, 0xff800000, RZ, 0xc0, !PT ;  /* 0xff80000000007812 */ /* 0x000fc800078ec0ff */
[----:B------:R-:W-:Y:S01]  /*77850*/  IADD3 R10, R29, -R0, RZ ;  /* 0x800000001d0a7210 */ /* 0x000fe20007ffe0ff */
[----:B------:R-:W-:-:S04]  /*77860*/  IMAD.MOV.U32 R11, RZ, RZ, 0x3dc6b27f ;  /* 0x3dc6b27fff0b7424 */ /* 0x000fc800078e00ff */
[----:B------:R-:W-:-:S04]  /*77870*/  FADD R10, R10, -1 ;  /* 0xbf8000000a0a7421 */ /* 0x000fc80000000000 */
[----:B------:R-:W-:-:S04]  /*77880*/  FFMA.FTZ R11, R10, R11, -0.16845393180847167969 ;  /* 0xbe2c7f300a0b7423 */ /* 0x000fc8000001000b */
[----:B------:R-:W-:-:S04]  /*77890*/  FFMA.FTZ R11, R10, R11, 0.1716887056827545166 ;  /* 0x3e2fcf2a0a0b7423 */ /* 0x000fc8000001000b */
[----:B------:R-:W-:-:S04]  /*778a0*/  FFMA.FTZ R11, R10, R11, -0.17900948226451873779 ;  /* 0xbe374e430a0b7423 */ /* 0x000fc8000001000b */
[----:B------:R-:W-:-:S04]  /*778b0*/  FFMA.FTZ R11, R10, R11, 0.20512372255325317383 ;  /* 0x3e520bf40a0b7423 */ /* 0x000fc8000001000b */
[----:B------:R-:W-:-:S04]  /*778c0*/  FFMA.FTZ R11, R10, R11, -0.24046532809734344482 ;  /* 0xbe763c8b0a0b7423 */ /* 0x000fc8000001000b */
[----:B------:R-:W-:-:S04]  /*778d0*/  FFMA.FTZ R11, R10, R11, 0.28857114911079406738 ;  /* 0x3e93bf990a0b7423 */ /* 0x000fc8000001000b */
[C---:B------:R-:W-:Y:S01]  /*778e0*/  FFMA.FTZ R11, R10.reuse, R11, -0.36067417263984680176 ;  /* 0xbeb8aa490a0b7423 */ /* 0x040fe2000001000b */
[----:B------:R-:W0:Y:S03]  /*778f0*/  I2F R0, R0 ;  /* 0x0000000000007306 */ /* 0x000e260000201400 */
[C---:B------:R-:W-:Y:S01]  /*77900*/  FFMA.FTZ R11, R10.reuse, R11, 0.48089820146560668945 ;  /* 0x3ef6384a0a0b7423 */ /* 0x040fe2000001000b */
[----:B-1----:R-:W-:Y:S01]  /*77910*/  FSEL R2, RZ, -23, P0 ;  /* 0xc1b80000ff027808 */ /* 0x002fe20000000000 */
[----:B------:R-:W1:Y:S01]  /*77920*/  S2R R23, SR_TID.X ;  /* 0x0000000000177919 */ /* 0x000e620000002100 */
[----:B------:R-:W-:Y:S01]  /*77930*/  ISETP.GE.U32.AND P0, PT, R29, 0x7f800000, PT ;  /* 0x7f8000001d00780c */ /* 0x000fe20003f06070 */
[----:B------:R-:W-:-:S04]  /*77940*/  FFMA.FTZ R11, R10, R11, -0.72134751081466674805 ;  /* 0xbf38aa3b0a0b7423 */ /* 0x000fc8000001000b */
[----:B------:R-:W-:-:S04]  /*77950*/  FMUL R11, R10, R11 ;  /* 0x0000000b0a0b7220 */ /* 0x000fc80000400000 */
[----:B------:R-:W-:Y:S02]  /*77960*/  FMUL R11, R10, R11 ;  /* 0x0000000b0a0b7220 */ /* 0x000fe40000400000 */
[----:B0-----:R-:W-:Y:S02]  /*77970*/  FFMA.FTZ R0, R0, 1.1920928955078125e-07, R2 ;  /* 0x3400000000007823 */ /* 0x001fe40000010002 */
[----:B------:R-:W-:Y:S02]  /*77980*/  FFMA.FTZ R11, R10, 1.4426950216293334961, R11 ;  /* 0x3fb8aa3b0a0b7823 */ /* 0x000fe4000001000b */
[----:B------:R-:W-:Y:S02]  /*77990*/  @P0 IMAD.MOV.U32 R2, RZ, RZ, 0x7f800000 ;  /* 0x7f800000ff020424 */ /* 0x000fe400078e00ff */
[----:B------:R-:W-:Y:S02]  /*779a0*/  FADD R3, R0, R11 ;  /* 0x0000000b00037221 */ /* 0x000fe40000000000 */
[----:B------:R-:W-:Y:S01]  /*779b0*/  @P0 FFMA.FTZ R3, R29, R2, +INF ;  /* 0x7f8000001d030423 */ /* 0x000fe20000010002 */
[----:B-1----:R-:W-:-:S02]  /*779c0*/  SHF.R.U32.HI R6, RZ, 0x1, R23 ;  /* 0x00000001ff067819 */ /* 0x002fc40000011617 */
[C---:B-----5:R-:W-:Y:S01]  /*779d0*/  LOP3.LUT R12, R26.reuse, 0x8, RZ, 0x3c, !PT ;  /* 0x000000081a0c7812 */ /* 0x060fe200078e3cff */
[----:B------:R-:W0:Y:S04]  /*779e0*/  LDS.64 R14, [R26] ;  /* 0x000000001a0e7984 */ /* 0x000e280000000a00 */
[----:B------:R-:W1:Y:S01]  /*779f0*/  LDS.64 R4, [R12] ;  /* 0x000000000c047984 */ /* 0x000e620000000a00 */
[----:B------:R-:W-:-:S03]  /*77a00*/  LOP3.LUT R13, R26, 0x10, RZ, 0x3c, !PT ;  /* 0x000000101a0d7812 */ /* 0x000fc600078e3cff */
[----:B--2---:R-:W-:Y:S04]  /*77a10*/  STL [R1+0x16d0], R24 ;  /* 0x0016d01801007387 */ /* 0x004fe80000100800 */
[----:B0-----:R-:W-:Y:S04]  /*77a20*/  STL.64 [R1+0x4f8], R14 ;  /* 0x0004f80e01007387 */ /* 0x001fe80000100a00 */
[----:B-1----:R-:W-:Y:S01]  /*77a30*/  STL.64 [R1+0x4f0], R4 ;  /* 0x0004f00401007387 */ /* 0x002fe20000100a00 */
[----:B------:R-:W-:-:S03]  /*77a40*/  IMAD.MOV.U32 R18, RZ, RZ, R4 ;  /* 0x000000ffff127224 */ /* 0x000fc600078e0004 */
[----:B------:R-:W0:Y:S01]  /*77a50*/  LDS.64 R4, [R13] ;  /* 0x000000000d047984 */ /* 0x000e220000000a00 */
[----:B------:R-:W-:-:S03]  /*77a60*/  LOP3.LUT R9, R26, 0x18, RZ, 0x3c, !PT ;  /* 0x000000181a097812 */ /* 0x000fc600078e3cff */
[----:B0-----:R-:W-:Y:S01]  /*77a70*/  STL.64 [R1+0x4e8], R4 ;  /* 0x0004e80401007387 */ /* 0x001fe20000100a00 */
[----:B------:R-:W-:-:S03]  /*77a80*/  MOV R15, R4 ;  /* 0x00000004000f7202 */ /* 0x000fc60000000f00 */
[----:B------:R-:W0:Y:S04]  /*77a90*/  LDS.64 R4, [R9] ;  /* 0x0000000009047984 */ /* 0x000e280000000a00 */
[----:B------:R-:W-:Y:S01]  /*77aa0*/  STL [R1+0x16f4], R11 ;  /* 0x0016f40b01007387 */ /* 0x000fe20000100800 */
[----:B------:R-:W-:Y:S02]  /*77ab0*/  MOV R20, R14 ;  /* 0x0000000e00147202 */ /* 0x000fe40000000f00 */
[----:B------:R-:W-:Y:S01]  /*77ac0*/  SHF.R.U32.HI R14, RZ, 0x8, R23 ;  /* 0x00000008ff0e7819 */ /* 0x000fe20000011617 */
[----:B0-----:R-:W-:Y:S04]  /*77ad0*/  STL.64 [R1+0x4e0], R4 ;  /* 0x0004e00401007387 */ /* 0x001fe80000100a00 */
[----:B------:R0:W-:Y:S01]  /*77ae0*/  STL [R1+0x500], R3 ;  /* 0x0005000301007387 */ /* 0x0001e20000100800 */
[----:B------:R-:W-:Y:S01]  /*77af0*/  MOV R19, R4 ;  /* 0x0000000400137202 */ /* 0x000fe20000000f00 */
[----:B0-----:R-:W-:-:S02]  /*77b00*/  IMAD.SHL.U32 R3, R23, 0x10, RZ ;  /* 0x0000001017037824 */ /* 0x001fc400078e00ff */
[----:B------:R-:W-:Y:S02]  /*77b10*/  IMAD.SHL.U32 R4, R23, 0x4, RZ ;  /* 0x0000000417047824 */ /* 0x000fe400078e00ff */
[----:B------:R-:W0:Y:S01]  /*77b20*/  LDS.64 R22, [R12+0x1000] ;  /* 0x001000000c167984 */ /* 0x000e220000000a00 */
[----:B------:R-:W-:-:S03]  /*77b30*/  LOP3.LUT R10, R3, 0x70, RZ, 0xc0, !PT ;  /* 0x00000070030a7812 */ /* 0x000fc600078ec0ff */
[----:B------:R-:W1:Y:S01]  /*77b40*/  LDS.64 R2, [R26+0x1000] ;  /* 0x001000001a027984 */ /* 0x000e620000000a00 */
[----:B------:R-:W-:-:S05]  /*77b50*/  SGXT.U32 R14, R14, 0x1 ;  /* 0x000000010e0e781a */ /* 0x000fca0000000000 */
[----:B------:R-:W-:Y:S01]  /*77b60*/  IMAD R0, R14, c[0x0][0x1c8], RZ ;  /* 0x000072000e007a24 */ /* 0x000fe200078e02ff */
[----:B0-----:R-:W-:Y:S01]  /*77b70*/  MOV R16, R22 ;  /* 0x0000001600107202 */ /* 0x001fe20000000f00 */
[----:B-1----:R3:W-:Y:S04]  /*77b80*/  STL.64 [R1+0x4d8], R2 ;  /* 0x0004d80201007387 */ /* 0x0027e80000100a00 */
[----:B------:R-:W-:Y:S04]  /*77b90*/  STL.64 [R1+0x4d0], R22 ;  /* 0x0004d01601007387 */ /* 0x000fe80000100a00 */
[----:B------:R-:W0:Y:S01]  /*77ba0*/  LDS.64 R22, [R13+0x1000] ;  /* 0x001000000d167984 */ /* 0x000e220000000a00 */
[----:B------:R-:W-:Y:S01]  /*77bb0*/  IMAD.MOV.U32 R17, RZ, RZ, R2 ;  /* 0x000000ffff117224 */ /* 0x000fe200078e0002 */
[----:B---3--:R-:W-:-:S04]  /*77bc0*/  LEA R2, P0, R0, R27, 0x1 ;  /* 0x0000001b00027211 */ /* 0x008fc800078008ff */
[----:B----4-:R-:W-:-:S05]  /*77bd0*/  LEA.HI.X.SX32 R3, R0, R28, 0x1, P0 ;  /* 0x0000001c00037211 */ /* 0x010fca00000f0eff */
[----:B------:R-:W-:Y:S04]  /*77be0*/  STG.E.U16 [R2.64], R20 ;  /* 0x0000001402007986 */ /* 0x000fe8000c101504 */
[----:B------:R-:W1:Y:S04]  /*77bf0*/  LDS.64 R20, [R26+0x2000] ;  /* 0x002000001a147984 */ /* 0x000e680000000a00 */
[----:B0-----:R-:W-:Y:S01]  /*77c00*/  STL.64 [R1+0x4c8], R22 ;  /* 0x0004c81601007387 */ /* 0x001fe20000100a00 */
[----:B------:R-:W-:-:S03]  /*77c10*/  MOV R14, R22 ;  /* 0x00000016000e7202 */ /* 0x000fc60000000f00 */
[----:B------:R-:W0:Y:S01]  /*77c20*/  LDS.64 R22, [R9+0x1000] ;  /* 0x0010000009167984 */ /* 0x000e220000000a00 */
[----:B------:R-:W-:Y:S02]  /*77c30*/  LOP3.LUT R8, R4, 0x380, RZ, 0xc0, !PT ;  /* 0x0000038004087812 */ /* 0x000fe400078ec0ff */
[----:B------:R-:W-:-:S04]  /*77c40*/  LOP3.LUT R6, R6, 0xc, RZ, 0xc0, !PT ;  /* 0x0000000c06067812 */ /* 0x000fc800078ec0ff */
[----:B------:R-:W-:Y:S01]  /*77c50*/  IADD3 R6, R6, R10, R8 ;  /* 0x0000000a06067210 */ /* 0x000fe20007ffe008 */
[----:B------:R1:W-:Y:S04]  /*77c60*/  STL [R1+0x16f8], R10 ;  /* 0x0016f80a01007387 */ /* 0x0003e80000100800 */
[----:B------:R-:W-:Y:S01]  /*77c70*/  STL [R1+0x504], R6 ;  /* 0x0005040601007387 */ /* 0x000fe20000100800 */
[----:B-1----:R-:W-:-:S03]  /*77c80*/  IMAD.MOV.U32 R10, RZ, RZ, R20 ;  /* 0x000000ffff0a7224 */ /* 0x002fc600078e0014 */
[----:B0-----:R-:W-:Y:S04]  /*77c90*/  STL.64 [R1+0x4c0], R22 ;  /* 0x0004c01601007387 */ /* 0x001fe80000100a00 */
[----:B------:R-:W-:Y:S04]  /*77ca0*/  STL.64 [R1+0x4b8], R20 ;  /* 0x0004b81401007387 */ /* 0x000fe80000100a00 */
[----:B------:R-:W0:Y:S01]  /*77cb0*/  LDS.64 R20, [R12+0x2000] ;  /* 0x002000000c147984 */ /* 0x000e220000000a00 */
[C---:B------:R-:W-:Y:S02]  /*77cc0*/  LOP3.LUT P2, RZ, R24.reuse, 0x10, RZ, 0xc0, !PT ;  /* 0x0000001018ff7812 */ /* 0x040fe4000784c0ff */
[----:B------:R-:W-:-:S02]  /*77cd0*/  LOP3.LUT P1, RZ, R24, 0x20, RZ, 0xc0, !PT ;  /* 0x0000002018ff7812 */ /* 0x000fc4000782c0ff */
[----:B------:R-:W-:-:S04]  /*77ce0*/  MOV R24, c[0x0][0x1c8] ;  /* 0x0000720000187a02 */ /* 0x000fc80000000f00 */
[----:B------:R-:W-:-:S04]  /*77cf0*/  LEA R5, R24, R0, 0x1 ;  /* 0x0000000018057211 */ /* 0x000fc800078e08ff */
[----:B------:R-:W-:Y:S01]  /*77d00*/  LEA R4, P0, R5, R27, 0x1 ;  /* 0x0000001b05047211 */ /* 0x000fe200078008ff */
[----:B------:R-:W-:-:S03]  /*77d10*/  IMAD R7, R24, 0x2, R5 ;  /* 0x0000000218077824 */ /* 0x000fc600078e0205 */
[----:B------:R-:W-:-:S05]  /*77d20*/  LEA.HI.X.SX32 R5, R5, R28, 0x1, P0 ;  /* 0x0000001c05057211 */ /* 0x000fca00000f0eff */
[----:B------:R1:W-:Y:S04]  /*77d30*/  STG.E.U16 [R4.64], R18 ;  /* 0x0000001204007986 */ /* 0x0003e8000c101504 */
[----:B0-----:R-:W-:Y:S01]  /*77d40*/  STL.64 [R1+0x4b0], R20 ;  /* 0x0004b01401007387 */ /* 0x001fe20000100a00 */
[----:B-1----:R-:W-:-:S03]  /*77d50*/  MOV R18, R20 ;  /* 0x0000001400127202 */ /* 0x002fc60000000f00 */
[----:B------:R-:W0:Y:S01]  /*77d60*/  LDS.64 R20, [R13+0x2000] ;  /* 0x002000000d147984 */ /* 0x000e220000000a00 */
[----:B------:R-:W-:Y:S01]  /*77d70*/  LEA R6, P0, R7, R27, 0x1 ;  /* 0x0000001b07067211 */ /* 0x000fe200078008ff */
[----:B------:R-:W-:-:S03]  /*77d80*/  IMAD R0, R24, 0x2, R7 ;  /* 0x0000000218007824 */ /* 0x000fc600078e0207 */
[----:B------:R-:W-:-:S05]  /*77d90*/  LEA.HI.X.SX32 R7, R7, R28, 0x1, P0 ;  /* 0x0000001c07077211 */ /* 0x000fca00000f0eff */
[----:B------:R1:W-:Y:S01]  /*77da0*/  STG.E.U16 [R6.64], R15 ;  /* 0x0000000f06007986 */ /* 0x0003e2000c101504 */
[----:B------:R-:W-:Y:S02]  /*77db0*/  LEA R2, P0, R0, R27, 0x1 ;  /* 0x0000001b00027211 */ /* 0x000fe400078008ff */
[----:B------:R-:W-:Y:S02]  /*77dc0*/  LEA R4, R24, R0, 0x1 ;  /* 0x0000000018047211 */ /* 0x000fe400078e08ff */
[----:B------:R-:W-:-:S03]  /*77dd0*/  LEA.HI.X.SX32 R3, R0, R28, 0x1, P0 ;  /* 0x0000001c00037211 */ /* 0x000fc600000f0eff */
[----:B------:R-:W-:Y:S01]  /*77de0*/  IMAD R5, R24, 0x2, R4 ;  /* 0x0000000218057824 */ /* 0x000fe200078e0204 */
[----:B-1----:R-:W-:Y:S01]  /*77df0*/  LEA R6, P0, R4, R27, 0x1 ;  /* 0x0000001b04067211 */ /* 0x002fe200078008ff */
[----:B0-----:R-:W-:Y:S01]  /*77e00*/  STL.64 [R1+0x4a8], R20 ;  /* 0x0004a81401007387 */ /* 0x001fe20000100a00 */
[----:B------:R-:W-:-:S03]  /*77e10*/  MOV R15, R20 ;  /* 0x00000014000f7202 */ /* 0x000fc60000000f00 */
[----:B------:R-:W0:Y:S01]  /*77e20*/  LDS.64 R20, [R9+0x2000] ;  /* 0x0020000009147984 */ /* 0x000e220000000a00 */
[-C--:B------:R-:W-:Y:S01]  /*77e30*/  LEA.HI.X.SX32 R7, R4, R28.reuse, 0x1, P0 ;  /* 0x0000001c04077211 */ /* 0x080fe200000f0eff */
[----:B------:R-:W-:Y:S01]  /*77e40*/  IMAD R0, R24, 0x2, R5 ;  /* 0x0000000218007824 */ /* 0x000fe200078e0205 */
[CC--:B------:R-:W-:Y:S01]  /*77e50*/  LEA R4, P0, R5.reuse, R27.reuse, 0x1 ;  /* 0x0000001b05047211 */ /* 0x0c0fe200078008ff */
[----:B------:R1:W-:Y:S03]  /*77e60*/  STG.E.U16 [R2.64], R19 ;  /* 0x0000001302007986 */ /* 0x0003e6000c101504 */
[----:B------:R-:W-:Y:S01]  /*77e70*/  LEA.HI.X.SX32 R5, R5, R28, 0x1, P0 ;  /* 0x0000001c05057211 */ /* 0x000fe200000f0eff */
[----:B------:R2:W-:Y:S04]  /*77e80*/  STG.E.U16 [R6.64], R17 ;  /* 0x0000001106007986 */ /* 0x0005e8000c101504 */
[----:B------:R3:W-:Y:S01]  /*77e90*/  STG.E.U16 [R4.64], R16 ;  /* 0x0000001004007986 */ /* 0x0007e2000c101504 */
[----:B-1----:R-:W-:-:S03]  /*77ea0*/  LEA R2, P0, R0, R27, 0x1 ;  /* 0x0000001b00027211 */ /* 0x002fc600078008ff */
[----:B------:R-:W1:Y:S01]  /*77eb0*/  LDS.64 R16, [R26+0x3000] ;  /* 0x003000001a107984 */ /* 0x000e620000000a00 */
[----:B--2---:R-:W-:Y:S02]  /*77ec0*/  LEA R6, R24, R0, 0x1 ;  /* 0x0000000018067211 */ /* 0x004fe400078e08ff */
[----:B------:R-:W-:Y:S02]  /*77ed0*/  LEA.HI.X.SX32 R3, R0, R28, 0x1, P0 ;  /* 0x0000001c00037211 */ /* 0x000fe400000f0eff */
[----:B---3--:R-:W-:Y:S01]  /*77ee0*/  LEA R4, P0, R6, R27, 0x1 ;  /* 0x0000001b06047211 */ /* 0x008fe200078008ff */
[----:B------:R-:W-:-:S03]  /*77ef0*/  IMAD R0, R24, 0x2, R6 ;  /* 0x0000000218007824 */ /* 0x000fc600078e0206 */
[----:B------:R-:W-:Y:S02]  /*77f00*/  LEA.HI.X.SX32 R5, R6, R28, 0x1, P0 ;  /* 0x0000001c06057211 */ /* 0x000fe400000f0eff */
[----:B------:R-:W2:Y:S04]  /*77f10*/  LDS.64 R6, [R12+0x3000] ;  /* 0x003000000c067984 */ /* 0x000ea80000000a00 */
[----:B0-----:R-:W-:Y:S01]  /*77f20*/  STL.64 [R1+0x4a0], R20 ;  /* 0x0004a01401007387 */ /* 0x001fe20000100a00 */
[----:B------:R-:W-:-:S03]  /*77f30*/  IMAD.MOV.U32 R8, RZ, RZ, R20 ;  /* 0x000000ffff087224 */ /* 0x000fc600078e0014 */
[----:B------:R-:W0:Y:S04]  /*77f40*/  LDS.64 R20, [R13+0x3000] ;  /* 0x003000000d147984 */ /* 0x000e280000000a00 */
[----:B------:R3:W-:Y:S01]  /*77f50*/  STG.E.U16 [R2.64], R14 ;  /* 0x0000000e02007986 */ /* 0x0007e2000c101504 */
[----:B------:R-:W-:Y:S02]  /*77f60*/  MOV R11, R22 ;  /* 0x00000016000b7202 */ /* 0x000fe40000000f00 */
[C---:B---3--:R-:W-:Y:S01]  /*77f70*/  LEA R2, P0, R0.reuse, R27, 0x1 ;  /* 0x0000001b00027211 */ /* 0x048fe200078008ff */
[----:B-1----:R1:W-:Y:S03]  /*77f80*/  STL.64 [R1+0x498], R16 ;  /* 0x0004981001007387 */ /* 0x0023e60000100a00 */
[----:B------:R-:W-:Y:S01]  /*77f90*/  LEA.HI.X.SX32 R3, R0, R28, 0x1, P0 ;  /* 0x0000001c00037211 */ /* 0x000fe200000f0eff */
[----:B------:R-:W-:Y:S04]  /*77fa0*/  STG.E.U16 [R4.64], R11 ;  /* 0x0000000b04007986 */ /* 0x000fe8000c101504 */
[----:B--2---:R2:W-:Y:S01]  /*77fb0*/  STL.64 [R1+0x490], R6 ;  /* 0x0004900601007387 */ /* 0x0045e20000100a00 */
[----:B-1----:R-:W-:Y:S01]  /*77fc0*/  MOV R17, R16 ;  /* 0x0000001000117202 */ /* 0x002fe20000000f00 */
[----:B------:R-:W-:-:S02]  /*77fd0*/  IMAD.MOV.U32 R16, RZ, RZ, R6 ;  /* 0x000000ffff107224 */ /* 0x000fc400078e0006 */
[----:B------:R1:W-:Y:S04]  /*77fe0*/  STG.E.U16 [R2.64], R10 ;  /* 0x0000000a02007986 */ /* 0x0003e8000c101504 */
[----:B------:R-:W3:Y:S01]  /*77ff0*/  LDS.64 R10, [R9+0x3000] ;  /* 0x00300000090a7984 */ /* 0x000ee20000000a00 */
[----:B--2---:R-:W-:-:S03]  /*78000*/  LEA R6, R24, R0, 0x1 ;  /* 0x0000000018067211 */ /* 0x004fc600078e08ff */
[----:B0-----:R-:W-:Y:S01]  /*78010*/  STL.64 [R1+0x488], R20 ;  /* 0x0004881401007387 */ /* 0x001fe20000100a00 */
[----:B------:R-:W-:Y:S01]  /*78020*/  IMAD.MOV.U32 R14, RZ, RZ, R20 ;  /* 0x000000ffff0e7224 */ /* 0x000fe200078e0014 */
[C---:B------:R-:W-:Y:S02]  /*78030*/  LEA R4, P0, R6.reuse, R27, 0x1 ;  /* 0x0000001b06047211 */ /* 0x040fe400078008ff */
[----:B------:R-:W0:Y:S02]  /*78040*/  LDS.64 R20, [R26+0x4000] ;  /* 0x004000001a147984 */ /* 0x000e240000000a00 */
[----:B------:R-:W-:-:S05]  /*78050*/  LEA.HI.X.SX32 R5, R6, R28, 0x1, P0 ;  /* 0x0000001c06057211 */ /* 0x000fca00000f0eff */
[----:B------:R-:W-:Y:S04]  /*78060*/  STG.E.U16 [R4.64], R18 ;  /* 0x0000001204007986 */ /* 0x000fe8000c101504 */
[----:B------:R-:W2:Y:S01]  /*78070*/  LDS.64 R4, [R12+0x4000] ;  /* 0x004000000c047984 */ /* 0x000ea20000000a00 */
[----:B------:R-:W-:-:S04]  /*78080*/  LEA R0, R24, R6, 0x1 ;  /* 0x0000000618007211 */ /* 0x000fc800078e08ff */
[-C--:B------:R-:W-:Y:S02]  /*78090*/  LEA R6, P0, R0, R27.reuse, 0x1 ;  /* 0x0000001b00067211 */ /* 0x080fe400078008ff */
[----:B-1----:R-:W-:Y:S02]  /*780a0*/  LEA R3, R24, R0, 0x1 ;  /* 0x0000000018037211 */ /* 0x002fe400078e08ff */
[----:B------:R-:W-:Y:S02]  /*780b0*/  LEA.HI.X.SX32 R7, R0, R28, 0x1, P0 ;  /* 0x0000001c00077211 */ /* 0x000fe400000f0eff */
[----:B------:R-:W-:Y:S01]  /*780c0*/  LEA R2, P0, R3, R27, 0x1 ;  /* 0x0000001b03027211 */ /* 0x000fe200078008ff */
[----:B---3--:R1:W-:Y:S01]  /*780d0*/  STL.64 [R1+0x478], R10 ;  /* 0x0004780a01007387 */ /* 0x0083e20000100a00 */
[----:B------:R-:W-:-:S03]  /*780e0*/  LEA R0, R24, R3, 0x1 ;  /* 0x0000000318007211 */ /* 0x000fc600078e08ff */
[----:B0-----:R-:W-:Y:S01]  /*780f0*/  STL.64 [R1+0x480], R20 ;  /* 0x0004801401007387 */ /* 0x001fe20000100a00 */
[----:B-1----:R-:W-:Y:S02]  /*78100*/  IMAD.MOV.U32 R11, RZ, RZ, R10 ;  /* 0x000000ffff0b7224 */ /* 0x002fe400078e000a */
[----:B------:R-:W-:Y:S02]  /*78110*/  IMAD.MOV.U32 R10, RZ, RZ, R20 ;  /* 0x000000ffff0a7224 */ /* 0x000fe400078e0014 */
[----:B------:R-:W0:Y:S01]  /*78120*/  LDS.64 R20, [R13+0x4000] ;  /* 0x004000000d147984 */ /* 0x000e220000000a00 */
[----:B------:R-:W-:-:S03]  /*78130*/  LEA.HI.X.SX32 R3, R3, R28, 0x1, P0 ;  /* 0x0000001c03037211 */ /* 0x000fc600000f0eff */
[----:B------:R1:W-:Y:S01]  /*78140*/  STG.E.U16 [R6.64], R15 ;  /* 0x0000000f06007986 */ /* 0x0003e2000c101504 */
[----:B--2---:R-:W-:-:S03]  /*78150*/  IMAD.MOV.U32 R18, RZ, RZ, R4 ;  /* 0x000000ffff127224 */ /* 0x004fc600078e0004 */
[----:B------:R2:W-:Y:S01]  /*78160*/  STL.64 [R1+0x470], R4 ;  /* 0x0004700401007387 */ /* 0x0005e20000100a00 */
[----:B------:R-:W-:Y:S01]  /*78170*/  MOV R23, R5 ;  /* 0x0000000500177202 */ /* 0x000fe20000000f00 */
[----:B-1----:R-:W-:Y:S01]  /*78180*/  IMAD R7, R24, 0x2, R0 ;  /* 0x0000000218077824 */ /* 0x002fe200078e0200 */
[CC--:B--2---:R-:W-:Y:S01]  /*78190*/  LEA R4, P0, R0.reuse, R27.reuse, 0x1 ;  /* 0x0000001b00047211 */ /* 0x0c4fe200078008ff */
[----:B------:R-:W-:Y:S03]  /*781a0*/  STG.E.U16 [R2.64], R8 ;  /* 0x0000000802007986 */ /* 0x000fe6000c101504 */
[----:B------:R-:W-:Y:S01]  /*781b0*/  LEA.HI.X.SX32 R5, R0, R28, 0x1, P0 ;  /* 0x0000001c00057211 */ /* 0x000fe200000f0eff */
[----:B------:R-:W1:Y:S01]  /*781c0*/  LDS.64 R2, [R9+0x4000] ;  /* 0x0040000009027984 */ /* 0x000e620000000a00 */
[----:B------:R-:W-:Y:S01]  /*781d0*/  LEA R6, P0, R7, R27, 0x1 ;  /* 0x0000001b07067211 */ /* 0x000fe200078008ff */
[----:B------:R-:W-:-:S03]  /*781e0*/  IMAD R0, R24, 0x2, R7 ;  /* 0x0000000218007824 */ /* 0x000fc600078e0207 */
[----:B------:R-:W-:Y:S01]  /*781f0*/  LEA.HI.X.SX32 R7, R7, R28, 0x1, P0 ;  /* 0x0000001c07077211 */ /* 0x000fe200000f0eff */
[----:B------:R2:W-:Y:S04]  /*78200*/  STG.E.U16 [R4.64], R17 ;  /* 0x0000001104007986 */ /* 0x0005e8000c101504 */
[----:B------:R-:W-:Y:S04]  /*78210*/  STG.E.U16 [R6.64], R16 ;  /* 0x0000001006007986 */ /* 0x000fe8000c101504 */
[----:B------:R-:W3:Y:S04]  /*78220*/  LDS.64 R16, [R26+0x5000] ;  /* 0x005000001a107984 */ /* 0x000ee80000000a00 */
[----:B------:R-:W4:Y:S01]  /*78230*/  LDS.64 R6, [R12+0x5000] ;  /* 0x005000000c067984 */ /* 0x000f220000000a00 */
[----:B0-----:R-:W-:-:S03]  /*78240*/  MOV R15, R20 ;  /* 0x00000014000f7202 */ /* 0x001fc60000000f00 */
[----:B------:R-:W-:Y:S04]  /*78250*/  STL [R1+0x16d8], R23 ;  /* 0x0016d81701007387 */ /* 0x000fe80000100800 */
[----:B------:R-:W-:Y:S04]  /*78260*/  STL.64 [R1+0x468], R20 ;  /* 0x0004681401007387 */ /* 0x000fe80000100a00 */
[----:B------:R-:W0:Y:S01]  /*78270*/  LDS.64 R20, [R13+0x5000] ;  /* 0x005000000d147984 */ /* 0x000e220000000a00 */
[----:B--2---:R-:W-:-:S03]  /*78280*/  IMAD R5, R24, 0x2, R0 ;  /* 0x0000000218057824 */ /* 0x004fc600078e0200 */
[----:B------:R-:W-:Y:S04]  /*78290*/  LDS.64 R22, [R13+0x9000] ;  /* 0x009000000d167984 */ /* 0x000fe80000000a00 */
[----:B-1----:R1:W-:Y:S01]  /*782a0*/  STL.64 [R1+0x460], R2 ;  /* 0x0004600201007387 */ /* 0x0023e20000100a00 */
[----:B------:R-:W-:Y:S02]  /*782b0*/  MOV R8, R2 ;  /* 0x0000000200087202 */ /* 0x000fe40000000f00 */
[----:B-1----:R-:W-:-:S04]  /*782c0*/  LEA R2, P0, R0, R27, 0x1 ;  /* 0x0000001b00027211 */ /* 0x002fc800078008ff */
[-C--:B------:R-:W-:Y:S01]  /*782d0*/  LEA.HI.X.SX32 R3, R0, R28.reuse, 0x1, P0 ;  /* 0x0000001c00037211 */ /* 0x080fe200000f0eff */
[----:B------:R-:W-:Y:S01]  /*782e0*/  IMAD R0, R24, 0x2, R5 ;  /* 0x0000000218007824 */ /* 0x000fe200078e0205 */
[C---:B------:R-:W-:Y:S01]  /*782f0*/  LEA R4, P0, R5.reuse, R27, 0x1 ;  /* 0x0000001b05047211 */ /* 0x040fe200078008ff */
[----:B---3--:R1:W-:Y:S03]  /*78300*/  STL.64 [R1+0x458], R16 ;  /* 0x0004581001007387 */ /* 0x0083e60000100a00 */
[----:B------:R-:W-:Y:S01]  /*78310*/  LEA.HI.X.SX32 R5, R5, R28, 0x1, P0 ;  /* 0x0000001c05057211 */ /* 0x000fe200000f0eff */
[----:B------:R2:W-:Y:S04]  /*78320*/  STG.E.U16 [R2.64], R14 ;  /* 0x0000000e02007986 */ /* 0x0005e8000c101504 */
[----:B----4-:R3:W-:Y:S01]  /*78330*/  STL.64 [R1+0x450], R6 ;  /* 0x0004500601007387 */ /* 0x0107e20000100a00 */
[----:B-1----:R-:W-:-:S02]  /*78340*/  MOV R17, R16 ;  /* 0x0000001000117202 */ /* 0x002fc40000000f00 */
[----:B------:R-:W-:Y:S02]  /*78350*/  MOV R16, R6 ;  /* 0x0000000600107202 */ /* 0x000fe40000000f00 */
[----:B--2---:R-:W-:Y:S01]  /*78360*/  LEA R2, P0, R0, R27, 0x1 ;  /* 0x0000001b00027211 */ /* 0x004fe200078008ff */
[----:B---3--:R-:W-:-:S03]  /*78370*/  IMAD R6, R24, 0x2, R0 ;  /* 0x0000000218067824 */ /* 0x008fc600078e0200 */
[----:B------:R-:W-:Y:S01]  /*78380*/  LEA.HI.X.SX32 R3, R0, R28, 0x1, P0 ;  /* 0x0000001c00037211 */ /* 0x000fe200000f0eff */
[----:B------:R1:W-:Y:S01]  /*78390*/  STG.E.U16 [R4.64], R11 ;  /* 0x0000000b04007986 */ /* 0x0003e2000c101504 */
[----:B0-----:R-:W-:-:S03]  /*783a0*/  MOV R14, R20 ;  /* 0x00000014000e7202 */ /* 0x001fc60000000f00 */
[----:B------:R0:W-:Y:S04]  /*783b0*/  STG.E.U16 [R2.64], R10 ;  /* 0x0000000a02007986 */ /* 0x0001e8000c101504 */
[----:B------:R-:W-:Y:S01]  /*783c0*/  STL.64 [R1+0x448], R20 ;  /* 0x0004481401007387 */ /* 0x000fe20000100a00 */
[----:B-1----:R-:W-:-:S03]  /*783d0*/  LEA R4, P0, R6, R27, 0x1 ;  /* 0x0000001b06047211 */ /* 0x002fc600078008ff */
[----:B------:R-:W1:Y:S01]  /*783e0*/  LDS.64 R10, [R9+0x5000] ;  /* 0x00500000090a7984 */ /* 0x000e620000000a00 */
[----:B------:R-:W-:-:S03]  /*783f0*/  LEA.HI.X.SX32 R5, R6, R28, 0x1, P0 ;  /* 0x0000001c06057211 */ /* 0x000fc600000f0eff */
[----:B------:R-:W2:Y:S04]  /*78400*/  LDS.64 R20, [R26+0x6000] ;  /* 0x006000001a147984 */ /* 0x000ea80000000a00 */
[----:B------:R-:W-:Y:S04]  /*78410*/  STG.E.U16 [R4.64], R18 ;  /* 0x0000001204007986 */ /* 0x000fe8000c101504 */
[----:B------:R-:W3:Y:S01]  /*78420*/  LDS.64 R4, [R12+0x6000] ;  /* 0x006000000c047984 */ /* 0x000ee20000000a00 */
[----:B------:R-:W-:-:S03]  /*78430*/  IMAD R0, R24, 0x2, R6 ;  /* 0x0000000218007824 */ /* 0x000fc600078e0206 */
[----:B------:R-:W4:Y:S02]  /*78440*/  LDS.64 R18, [R13+0x6000] ;  /* 0x006000000d127984 */ /* 0x000f240000000a00 */
[-C--:B------:R-:W-:Y:S02]  /*78450*/  LEA R6, P0, R0, R27.reuse, 0x1 ;  /* 0x0000001b00067211 */ /* 0x080fe400078008ff */
[----:B0-----:R-:W-:Y:S02]  /*78460*/  LEA R3, R24, R0, 0x1 ;  /* 0x0000000018037211 */ /* 0x001fe400078e08ff */
[-C--:B------:R-:W-:Y:S02]  /*78470*/  LEA.HI.X.SX32 R7, R0, R28.reuse, 0x1, P0 ;  /* 0x0000001c00077211 */ /* 0x080fe400000f0eff */
[C---:B------:R-:W-:Y:S02]  /*78480*/  LEA R2, P0, R3.reuse, R27, 0x1 ;  /* 0x0000001b03027211 */ /* 0x040fe400078008ff */
[----:B------:R-:W-:Y:S01]  /*78490*/  LEA R0, R24, R3, 0x1 ;  /* 0x0000000318007211 */ /* 0x000fe200078e08ff */
[----:B------:R0:W-:Y:S01]  /*784a0*/  STG.E.U16 [R6.64], R15 ;  /* 0x0000000f06007986 */ /* 0x0001e2000c101504 */
[----:B------:R-:W-:-:S03]  /*784b0*/  LEA.HI.X.SX32 R3, R3, R28, 0x1, P0 ;  /* 0x0000001c03037211 */ /* 0x000fc600000f0eff */
[----:B-1----:R1:W-:Y:S01]  /*784c0*/  STL [R1+0x43c], R11 ;  /* 0x00043c0b01007387 */ /* 0x0023e20000100800 */
[----:B0-----:R-:W-:-:S03]  /*784d0*/  LEA R7, R24, R0, 0x1 ;  /* 0x0000000018077211 */ /* 0x001fc600078e08ff */
[----:B--2---:R-:W-:Y:S01]  /*784e0*/  STL [R1+0x444], R21 ;  /* 0x0004441501007387 */ /* 0x004fe20000100800 */
[----:B-1----:R-:W-:-:S03]  /*784f0*/  IMAD.MOV.U32 R11, RZ, RZ, R20 ;  /* 0x000000ffff0b7224 */ /* 0x002fc600078e0014 */
[----:B---3--:R0:W-:Y:S01]  /*78500*/  STL.64 [R1+0x430], R4 ;  /* 0x0004300401007387 */ /* 0x0081e20000100a00 */
[----:B------:R-:W-:Y:S01]  /*78510*/  IMAD.MOV.U32 R20, RZ, RZ, R4 ;  /* 0x000000ffff147224 */ /* 0x000fe200078e0004 */
[----:B0-----:R-:W-:-:S04]  /*78520*/  LEA R4, P0, R0, R27, 0x1 ;  /* 0x0000001b00047211 */ /* 0x001fc800078008ff */
[-C--:B------:R-:W-:Y:S02]  /*78530*/  LEA.HI.X.SX32 R5, R0, R28.reuse, 0x1, P0 ;  /* 0x0000001c00057211 */ /* 0x080fe400000f0eff */
[C---:B------:R-:W-:Y:S02]  /*78540*/  LEA R6, P0, R7.reuse, R27, 0x1 ;  /* 0x0000001b07067211 */ /* 0x040fe400078008ff */
[C---:B------:R-:W-:Y:S02]  /*78550*/  LEA R0, R24.reuse, R7, 0x1 ;  /* 0x0000000718007211 */ /* 0x040fe400078e08ff */
[----:B------:R-:W-:Y:S01]  /*78560*/  LEA.HI.X.SX32 R7, R7, R28, 0x1, P0 ;  /* 0x0000001c07077211 */ /* 0x000fe200000f0eff */
[----:B------:R-:W-:Y:S04]  /*78570*/  STG.E.U16 [R2.64], R8 ;  /* 0x0000000802007986 */ /* 0x000fe8000c101504 */
[----:B------:R0:W-:Y:S04]  /*78580*/  STG.E.U16 [R4.64], R17 ;  /* 0x0000001104007986 */ /* 0x0001e8000c101504 */
[----:B------:R-:W1:Y:S04]  /*78590*/  LDS.64 R2, [R9+0x6000] ;  /* 0x0060000009027984 */ /* 0x000e680000000a00 */
[----:B------:R-:W-:Y:S04]  /*785a0*/  STG.E.U16 [R6.64], R16 ;  /* 0x0000001006007986 */ /* 0x000fe8000c101504 */
[----:B------:R-:W2:Y:S04]  /*785b0*/  LDS.64 R16, [R26+0x7000] ;  /* 0x007000001a107984 */ /* 0x000ea80000000a00 */
[----:B------:R-:W3:Y:S04]  /*785c0*/  LDS.64 R6, [R12+0x7000] ;  /* 0x007000000c067984 */ /* 0x000ee80000000a00 */
[----:B----4-:R4:W-:Y:S01]  /*785d0*/  STL.64 [R1+0x428], R18 ;  /* 0x0004281201007387 */ /* 0x0109e20000100a00 */
[----:B0-----:R-:W-:-:S03]  /*785e0*/  LEA R5, R24, R0, 0x1 ;  /* 0x0000000018057211 */ /* 0x001fc600078e08ff */
[----:B-1----:R0:W-:Y:S04]  /*785f0*/  STL.64 [R1+0x420], R2 ;  /* 0x0004200201007387 */ /* 0x0021e80000100a00 */
[----:B--2---:R-:W-:Y:S01]  /*78600*/  STL.64 [R1+0x418], R16 ;  /* 0x0004181001007387 */ /* 0x004fe20000100a00 */
[----:B----4-:R-:W-:-:S03]  /*78610*/  IMAD.MOV.U32 R19, RZ, RZ, R16 ;  /* 0x000000ffff137224 */ /* 0x010fc600078e0010 */
[----:B------:R-:W1:Y:S01]  /*78620*/  LDS.64 R16, [R13+0x7000] ;  /* 0x007000000d107984 */ /* 0x000e620000000a00 */
[----:B------:R-:W-:Y:S01]  /*78630*/  IMAD.MOV.U32 R8, RZ, RZ, R2 ;  /* 0x000000ffff087224 */ /* 0x000fe200078e0002 */
[----:B0-----:R-:W-:-:S04]  /*78640*/  LEA R2, P0, R0, R27, 0x1 ;  /* 0x0000001b00027211 */ /* 0x001fc800078008ff */
[-C--:B------:R-:W-:Y:S02]  /*78650*/  LEA.HI.X.SX32 R3, R0, R28.reuse, 0x1, P0 ;  /* 0x0000001c00037211 */ /* 0x080fe400000f0eff */
[C---:B------:R-:W-:Y:S02]  /*78660*/  LEA R4, P0, R5.reuse, R27, 0x1 ;  /* 0x0000001b05047211 */ /* 0x040fe400078008ff */
[----:B------:R-:W-:Y:S01]  /*78670*/  LEA R0, R24, R5, 0x1 ;  /* 0x0000000518007211 */ /* 0x000fe200078e08ff */
[----:B------:R0:W-:Y:S01]  /*78680*/  STG.E.U16 [R2.64], R14 ;  /* 0x0000000e02007986 */ /* 0x0001e2000c101504 */
[----:B------:R-:W-:-:S05]  /*78690*/  LEA.HI.X.SX32 R5, R5, R28, 0x1, P0 ;  /* 0x0000001c05057211 */ /* 0x000fca00000f0eff */
[----:B------:R2:W-:Y:S01]  /*786a0*/  STG.E.U16 [R4.64], R10 ;  /* 0x0000000a04007986 */ /* 0x0005e2000c101504 */
[-C--:B0-----:R-:W-:Y:S01]  /*786b0*/  LEA R2, P0, R0, R27.reuse, 0x1 ;  /* 0x0000001b00027211 */ /* 0x081fe200078008ff */
[----:B---3--:R-:W-:Y:S01]  /*786c0*/  IMAD.MOV.U32 R14, RZ, RZ, R6 ;  /* 0x000000ffff0e7224 */ /* 0x008fe200078e0006 */
[----:B------:R-:W-:Y:S02]  /*786d0*/  LEA R6, R24, R0, 0x1 ;  /* 0x0000000018067211 */ /* 0x000fe400078e08ff */
[-C--:B------:R-:W-:Y:S02]  /*786e0*/  LEA.HI.X.SX32 R3, R0, R28.reuse, 0x1, P0 ;  /* 0x0000001c00037211 */ /* 0x080fe400000f0eff */
[C---:B--2---:R-:W-:Y:S01]  /*786f0*/  LEA R4, P0, R6.reuse, R27, 0x1 ;  /* 0x0000001b06047211 */ /* 0x044fe200078008ff */
[----:B------:R-:W-:Y:S01]  /*78700*/  STL [R1+0x414], R7 ;  /* 0x0004140701007387 */ /* 0x000fe20000100800 */
[----:B------:R-:W-:Y:S02]  /*78710*/  IMAD.MOV.U32 R15, RZ, RZ, R18 ;  /* 0x000000ffff0f7224 */ /* 0x000fe400078e0012 */
[----:B------:R-:W-:Y:S01]  /*78720*/  LEA.HI.X.SX32 R5, R6, R28, 0x1, P0 ;  /* 0x0000001c06057211 */ /* 0x000fe200000f0eff */
[----:B------:R-:W-:Y:S04]  /*78730*/  STL [R1+0x16fc], R10 ;  /* 0x0016fc0a01007387 */ /* 0x000fe80000100800 */
[----:B------:R0:W-:Y:S01]  /*78740*/  STG.E.U16 [R2.64], R11 ;  /* 0x0000000b02007986 */ /* 0x0001e2000c101504 */
[----:B-1----:R-:W-:-:S03]  /*78750*/  IMAD.MOV.U32 R18, RZ, RZ, R16 ;  /* 0x000000ffff127224 */ /* 0x002fc600078e0010 */
[----:B------:R-:W-:Y:S04]  /*78760*/  STL [R1+0x40c], R17 ;  /* 0x00040c1101007387 */ /* 0x000fe80000100800 */
[----:B------:R-:W1:Y:S04]  /*78770*/  LDS.64 R16, [R9+0x7000] ;  /* 0x0070000009107984 */ /* 0x000e680000000a00 */
[----:B------:R-:W-:Y:S04]  /*78780*/  STL [R1+0x1700], R11 ;  /* 0x0017000b01007387 */ /* 0x000fe80000100800 */
[----:B------:R-:W-:Y:S04]  /*78790*/  STG.E.U16 [R4.64], R20 ;  /* 0x0000001404007986 */ /* 0x000fe8000c101504 */
[----:B------:R-:W2:Y:S04]  /*787a0*/  LDS.64 R10, [R26+0x8000] ;  /* 0x008000001a0a7984 */ /* 0x000ea80000000a00 */
[----:B------:R-:W3:Y:S01]  /*787b0*/  LDS.64 R4, [R12+0x8000] ;  /* 0x008000000c047984 */ /* 0x000ee20000000a00 */
[----:B------:R-:W-:-:S03]  /*787c0*/  LEA R0, R24, R6, 0x1 ;  /* 0x0000000618007211 */ /* 0x000fc600078e08ff */
[----:B------:R-:W-:Y:S01]  /*787d0*/  LDS.64 R20, [R26+0x9000] ;  /* 0x009000001a147984 */ /* 0x000fe20000000a00 */
[-C--:B------:R-:W-:Y:S02]  /*787e0*/  LEA R6, P0, R0, R27.reuse, 0x1 ;  /* 0x0000001b00067211 */ /* 0x080fe400078008ff */
[----:B0-----:R-:W-:Y:S02]  /*787f0*/  LEA R3, R24, R0, 0x1 ;  /* 0x0000000018037211 */ /* 0x001fe400078e08ff */
[-C--:B------:R-:W-:Y:S02]  /*78800*/  LEA.HI.X.SX32 R7, R0, R28.reuse, 0x1, P0 ;  /* 0x0000001c00077211 */ /* 0x080fe400000f0eff */
[C---:B------:R-:W-:Y:S02]  /*78810*/  LEA R2, P0, R3.reuse, R27, 0x1 ;  /* 0x0000001b03027211 */ /* 0x040fe400078008ff */
[C---:B------:R-:W-:Y:S02]  /*78820*/  LEA R0, R24.reuse, R3, 0x1 ;  /* 0x0000000318007211 */ /* 0x040fe400078e08ff */
[----:B------:R-:W-:Y:S01]  /*78830*/  LEA.HI.X.SX32 R3, R3, R28, 0x1, P0 ;  /* 0x0000001c03037211 */ /* 0x000fe200000f0eff */
[----:B------:R0:W-:Y:S04]  /*78840*/  STG.E.U16 [R6.64], R15 ;  /* 0x0000000f06007986 */ /* 0x0001e8000c101504 */
[----:B------:R-:W-:Y:S04]  /*78850*/  STG.E.U16 [R2.64], R8 ;  /* 0x0000000802007986 */ /* 0x000fe8000c101504 */
[----:B-1----:R1:W-:Y:S01]  /*78860*/  STL [R1+0x3fc], R17 ;  /* 0x0003fc1101007387 */ /* 0x0023e20000100800 */
[----:B0-----:R-:W-:-:S03]  /*78870*/  LEA R7, R24, R0, 0x1 ;  /* 0x0000000018077211 */ /* 0x001fc600078e08ff */
[----:B------:R-:W0:Y:S01]  /*78880*/  LDS.64 R2, [R9+0x8000] ;  /* 0x0080000009027984 */ /* 0x000e220000000a00 */
[----:B-1----:R-:W-:-:S03]  /*78890*/  IMAD.MOV.U32 R17, RZ, RZ, R16 ;  /* 0x000000ffff117224 */ /* 0x002fc600078e0010 */
[----:B--2---:R-:W-:Y:S01]  /*788a0*/  STL [R1+0x404], R11 ;  /* 0x0004040b01007387 */ /* 0x004fe20000100800 */
[----:B------:R-:W-:Y:S02]  /*788b0*/  IMAD.MOV.U32 R16, RZ, RZ, R10 ;  /* 0x000000ffff107224 */ /* 0x000fe400078e000a */
[----:B---3--:R-:W-:Y:S01]  /*788c0*/  IMAD.MOV.U32 R15, RZ, RZ, R4 ;  /* 0x000000ffff0f7224 */ /* 0x008fe200078e0004 */
[C---:B------:R-:W-:Y:S01]  /*788d0*/  LEA R4, P0, R0.reuse, R27, 0x1 ;  /* 0x0000001b00047211 */ /* 0x040fe200078008ff */
[----:B------:R-:W1:Y:S04]  /*788e0*/  LDS.64 R10, [R13+0x8000] ;  /* 0x008000000d0a7984 */ /* 0x000e680000000a00 */
[----:B------:R2:W-:Y:S02]  /*788f0*/  STL [R1+0x3f4], R5 ;  /* 0x0003f40501007387 */ /* 0x0005e40000100800 */
[----:B--2---:R-:W-:-:S02]  /*78900*/  LEA.HI.X.SX32 R5, R0, R28, 0x1, P0 ;  /* 0x0000001c00057211 */ /* 0x004fc400000f0eff */
[C---:B------:R-:W-:Y:S02]  /*78910*/  LEA R6, P0, R7.reuse, R27, 0x1 ;  /* 0x0000001b07067211 */ /* 0x040fe400078008ff */
[C---:B------:R-:W-:Y:S02]  /*78920*/  LEA R0, R24.reuse, R7, 0x1 ;  /* 0x0000000718007211 */ /* 0x040fe400078e08ff */
[----:B------:R-:W-:Y:S01]  /*78930*/  LEA.HI.X.SX32 R7, R7, R28, 0x1, P0 ;  /* 0x0000001c07077211 */ /* 0x000fe200000f0eff */
[----:B------:R2:W-:Y:S04]  /*78940*/  STG.E.U16 [R4.64], R19 ;  /* 0x0000001304007986 */ /* 0x0005e8000c101504 */
[----:B------:R-:W-:Y:S04]  /*78950*/  STG.E.U16 [R6.64], R14 ;  /* 0x0000000e06007986 */ /* 0x000fe8000c101504 */
[----:B------:R-:W3:Y:S01]  /*78960*/  LDS.64 R6, [R12+0x9000] ;  /* 0x009000000c067984 */ /* 0x000ee20000000a00 */
[----:B0-----:R-:W-:Y:S01]  /*78970*/  IMAD.MOV.U32 R8, RZ, RZ, R2 ;  /* 0x000000ffff087224 */ /* 0x001fe200078e0002 */
[----:B--2---:R-:W-:-:S02]  /*78980*/  LEA R5, R24, R0, 0x1 ;  /* 0x0000000018057211 */ /* 0x004fc400078e08ff */
[----:B-1----:R-:W-:Y:S04]  /*78990*/  STL.64 [R1+0x3e8], R10 ;  /* 0x0003e80a01007387 */ /* 0x002fe80000100a00 */
[----:B------:R0:W-:Y:S02]  /*789a0*/  STL.64 [R1+0x3e0], R2 ;  /* 0x0003e00201007387 */ /* 0x0001e40000100a00 */
[----:B0-----:R-:W-:-:S04]  /*789b0*/  LEA R2, P0, R0, R27, 0x1 ;  /* 0x0000001b00027211 */ /* 0x001fc800078008ff */
[-C--:B------:R-:W-:Y:S02]  /*789c0*/  LEA.HI.X.SX32 R3, R0, R28.reuse, 0x1, P0 ;  /* 0x0000001c00037211 */ /* 0x080fe400000f0eff */
[C---:B------:R-:W-:Y:S02]  /*789d0*/  LEA R4, P0, R5.reuse, R27, 0x1 ;  /* 0x0000001b05047211 */ /* 0x040fe400078008ff */
[----:B------:R-:W-:Y:S01]  /*789e0*/  LEA R0, R24, R5, 0x1 ;  /* 0x0000000518007211 */ /* 0x000fe200078e08ff */
[----:B------:R-:W-:Y:S01]  /*789f0*/  STL [R1+0x1704], R14 ;  /* 0x0017040e01007387 */ /* 0x000fe20000100800 */
[----:B------:R-:W-:-:S03]  /*78a00*/  LEA.HI.X.SX32 R5, R5, R28, 0x1, P0 ;  /* 0x0000001c05057211 */ /* 0x000fc600000f0eff */
[----:B------:R-:W-:Y:S04]  /*78a10*/  STL [R1+0x3dc], R21 ;  /* 0x0003dc1501007387 */ /* 0x000fe80000100800 */
[----:B------:R-:W-:Y:S04]  /*78a20*/  STL [R1+0x1708], R18 ;  /* 0x0017081201007387 */ /* 0x000fe80000100800 */
[----:B------:R-:W-:Y:S04]  /*78a30*/  STG.E.U16 [R2.64], R18 ;  /* 0x0000001202007986 */ /* 0x000fe8000c101504 */
[----:B---3--:R-:W-:Y:S04]  /*78a40*/  STL [R1+0x3d4], R7 ;  /* 0x0003d40701007387 */ /* 0x008fe80000100800 */
[----:B------:R-:W-:Y:S04]  /*78a50*/  STG.E.U16 [R4.64], R17 ;  /* 0x0000001104007986 */ /* 0x000fe8000c101504 */
[----:B------:R0:W-:Y:S04]  /*78a60*/  STL [R1+0x170c], R17 ;  /* 0x00170c1101007387 */ /* 0x0001e80000100800 */
[----:B------:R-:W-:Y:S01]  /*78a70*/  STL.64 [R1+0x3c8], R22 ;  /* 0x0003c81601007387 */ /* 0x000fe20000100a00 */
[----:B0-----:R-:W-:-:S03]  /*78a80*/  IMAD.MOV.U32 R17, RZ, RZ, R22 ;  /* 0x000000ffff117224 */ /* 0x001fc600078e0016 */
[----:B------:R-:W0:Y:S04]  /*78a90*/  LDS.64 R22, [R9+0x9000] ;  /* 0x0090000009167984 */ /* 0x000e280000000a00 */
[----:B------:R-:W-:Y:S01]  /*78aa0*/  STL [R1+0x1710], R16 ;  /* 0x0017101001007387 */ /* 0x000fe20000100800 */
[----:B------:R-:W-:Y:S01]  /*78ab0*/  IMAD.MOV.U32 R19, RZ, RZ, R20 ;  /* 0x000000ffff137224 */ /* 0x000fe200078e0014 */
[----:B------:R-:W-:Y:S01]  /*78ac0*/  LEA R2, P0, R0, R27, 0x1 ;  /* 0x0000001b00027211 */ /* 0x000fe200078008ff */
[----:B------:R-:W-:Y:S01]  /*78ad0*/  IMAD.MOV.U32 R20, RZ, RZ, R6 ;  /* 0x000000ffff147224 */ /* 0x000fe200078e0006 */
[----:B------:R-:W-:Y:S02]  /*78ae0*/  LEA R6, R24, R0, 0x1 ;  /* 0x0000000018067211 */ /* 0x000fe400078e08ff */
[----:B------:R-:W-:-:S02]  /*78af0*/  LEA.HI.X.SX32 R3, R0, R28, 0x1, P0 ;  /* 0x0000001c00037211 */ /* 0x000fc400000f0eff */
[----:B------:R-:W-:Y:S01]  /*78b00*/  LEA R4, P0, R6, R27, 0x1 ;  /* 0x0000001b06047211 */ /* 0x000fe200078008ff */
[----:B0-----:R-:W-:Y:S01]  /*78b10*/  STL.64 [R1+0x3b8], R22 ;  /* 0x0003b81601007387 */ /* 0x001fe20000100a00 */
[----:B------:R-:W-:-:S03]  /*78b20*/  IMAD.MOV.U32 R14, RZ, RZ, R22 ;  /* 0x000000ffff0e7224 */ /* 0x000fc600078e0016 */
[----:B------:R-:W0:Y:S01]  /*78b30*/  LDS.64 R22, [R26+0xa000] ;  /* 0x00a000001a167984 */ /* 0x000e220000000a00 */
[----:B------:R-:W-:-:S03]  /*78b40*/  LEA.HI.X.SX32 R5, R6, R28, 0x1, P0 ;  /* 0x0000001c06057211 */ /* 0x000fc600000f0eff */
[----:B------:R1:W-:Y:S04]  /*78b50*/  STG.E.U16 [R2.64], R16 ;  /* 0x0000001002007986 */ /* 0x0003e8000c101504 */
[----:B------:R-:W-:Y:S04]  /*78b60*/  STG.E.U16 [R4.64], R15 ;  /* 0x0000000f04007986 */ /* 0x000fe8000c101504 */
[----:B------:R-:W2:Y:S01]  /*78b70*/  LDS.64 R4, [R12+0xa000] ;  /* 0x00a000000c047984 */ /* 0x000ea20000000a00 */
[----:B------:R-:W-:Y:S01]  /*78b80*/  IMAD.MOV.U32 R11, RZ, RZ, R10 ;  /* 0x000000ffff0b7224 */ /* 0x000fe200078e000a */
[----:B------:R-:W-:-:S04]  /*78b90*/  LEA R0, R24, R6, 0x1 ;  /* 0x0000000618007211 */ /* 0x000fc800078e08ff */
[----:B------:R-:W-:Y:S01]  /*78ba0*/  LEA R6, P0, R0, R27, 0x1 ;  /* 0x0000001b00067211 */ /* 0x000fe200078008ff */
[----:B0-----:R-:W-:Y:S01]  /*78bb0*/  STL.64 [R1+0x3c0], R22 ;  /* 0x0003c01601007387 */ /* 0x001fe20000100a00 */
[----:B------:R-:W-:-:S03]  /*78bc0*/  IMAD.MOV.U32 R10, RZ, RZ, R22 ;  /* 0x000000ffff0a7224 */ /* 0x000fc600078e0016 */
[----:B------:R-:W0:Y:S01]  /*78bd0*/  LDS.64 R22, [R13+0xa000] ;  /* 0x00a000000d167984 */ /* 0x000e220000000a00 */
[----:B-1----:R-:W-:Y:S02]  /*78be0*/  LEA R3, R24, R0, 0x1 ;  /* 0x0000000018037211 */ /* 0x002fe400078e08ff */
[-C--:B------:R-:W-:Y:S02]  /*78bf0*/  LEA.HI.X.SX32 R7, R0, R28.reuse, 0x1, P0 ;  /* 0x0000001c00077211 */ /* 0x080fe400000f0eff */
[C---:B------:R-:W-:Y:S02]  /*78c00*/  LEA R2, P0, R3.reuse, R27, 0x1 ;  /* 0x0000001b03027211 */ /* 0x040fe400078008ff */
[C---:B------:R-:W-:Y:S01]  /*78c10*/  LEA R0, R24.reuse, R3, 0x1 ;  /* 0x0000000318007211 */ /* 0x040fe200078e08ff */
[----:B------:R1:W-:Y:S01]  /*78c20*/  STG.E.U16 [R6.64], R11 ;  /* 0x0000000b06007986 */ /* 0x0003e2000c101504 */
[----:B------:R-:W-:Y:S01]  /*78c30*/  LEA.HI.X.SX32 R3, R3, R28, 0x1, P0 ;  /* 0x0000001c03037211 */ /* 0x000fe200000f0eff */
[----:B--2---:R-:W-:Y:S01]  /*78c40*/  IMAD.MOV.U32 R21, RZ, RZ, R4 ;  /* 0x000000ffff157224 */ /* 0x004fe200078e0004 */
[----:B------:R-:W-:Y:S01]  /*78c50*/  LEA R4, R24, R0, 0x1 ;  /* 0x0000000018047211 */ /* 0x000fe200078e08ff */
[----:B------:R-:W-:Y:S04]  /*78c60*/  STL [R1+0x1714], R15 ;  /* 0x0017140f01007387 */ /* 0x000fe80000100800 */
[----:B------:R2:W-:Y:S01]  /*78c70*/  STG.E.U16 [R2.64], R8 ;  /* 0x0000000802007986 */ /* 0x0005e2000c101504 */
[----:B-1----:R-:W-:-:S03]  /*78c80*/  LEA R6, P0, R0, R27, 0x1 ;  /* 0x0000001b00067211 */ /* 0x002fc600078008ff */
[----:B------:R1:W-:Y:S01]  /*78c90*/  STL [R1+0x3b4], R5 ;  /* 0x0003b40501007387 */ /* 0x0003e20000100800 */
[----:B------:R-:W-:Y:S02]  /*78ca0*/  LEA.HI.X.SX32 R7, R0, R28, 0x1, P0 ;  /* 0x0000001c00077211 */ /* 0x000fe400000f0eff */
[-C--:B--2---:R-:W-:Y:S02]  /*78cb0*/  LEA R2, P0, R4, R27.reuse, 0x1 ;  /* 0x0000001b04027211 */ /* 0x084fe400078008ff */
[----:B-1----:R-:W-:Y:S02]  /*78cc0*/  LEA R5, R24, R4, 0x1 ;  /* 0x0000000418057211 */ /* 0x002fe400078e08ff */
[----:B------:R-:W-:Y:S01]  /*78cd0*/  LEA.HI.X.SX32 R3, R4, R28, 0x1, P0 ;  /* 0x0000001c04037211 */ /* 0x000fe200000f0eff */
[----:B------:R-:W-:Y:S01]  /*78ce0*/  STG.E.U16 [R6.64], R19 ;  /* 0x0000001306007986 */ /* 0x000fe2000c101504 */
[----:B------:R-:W-:Y:S01]  /*78cf0*/  LEA R4, P0, R5, R27, 0x1 ;  /* 0x0000001b05047211 */ /* 0x000fe200078008ff */
[----:B------:R-:W-:-:S02]  /*78d00*/  IMAD R0, R24, 0x2, R5 ;  /* 0x0000000218007824 */ /* 0x000fc400078e0205 */
[----:B------:R-:W1:Y:S01]  /*78d10*/  LDS.64 R6, [R26+0xb000] ;  /* 0x00b000001a067984 */ /* 0x000e620000000a00 */
[----:B0-----:R-:W-:-:S03]  /*78d20*/  IMAD.MOV.U32 R29, RZ, RZ, R22 ;  /* 0x000000ffff1d7224 */ /* 0x001fc600078e0016 */
[----:B------:R-:W-:Y:S01]  /*78d30*/  STL [R1+0x3ac], R23 ;  /* 0x0003ac1701007387 */ /* 0x000fe20000100800 */
[----:B------:R-:W-:-:S03]  /*78d40*/  LEA.HI.X.SX32 R5, R5, R28, 0x1, P0 ;  /* 0x0000001c05057211 */ /* 0x000fc600000f0eff */
[----:B------:R-:W0:Y:S04]  /*78d50*/  LDS.64 R22, [R9+0xa000] ;  /* 0x00a0000009167984 */ /* 0x000e280000000a00 */
[----:B------:R-:W-:Y:S04]  /*78d60*/  STG.E.U16 [R2.64], R20 ;  /* 0x0000001402007986 */ /* 0x000fe8000c101504 */
[----:B------:R-:W-:Y:S04]  /*78d70*/  STG.E.U16 [R4.64], R17 ;  /* 0x0000001104007986 */ /* 0x000fe8000c101504 */
[----:B------:R-:W2:Y:S04]  /*78d80*/  LDS.64 R16, [R12+0xb000] ;  /* 0x00b000000c107984 */ /* 0x000ea80000000a00 */
[----:B------:R-:W3:Y:S01]  /*78d90*/  LDS.64 R4, [R13+0xb000] ;  /* 0x00b000000d047984 */ /* 0x000ee20000000a00 */
[----:B-1----:R-:W-:-:S03]  /*78da0*/  MOV R11, R6 ;  /* 0x00000006000b7202 */ /* 0x002fc60000000f00 */
[----:B0-----:R-:W-:Y:S04]  /*78db0*/  STL [R1+0x3a4], R23 ;  /* 0x0003a41701007387 */ /* 0x001fe80000100800 */
[----:B------:R0:W-:Y:S02]  /*78dc0*/  STL.64 [R1+0x398], R6 ;  /* 0x0003980601007387 */ /* 0x0001e40000100a00 */
[C---:B0-----:R-:W-:Y:S02]  /*78dd0*/  LEA R6, P0, R0.reuse, R27, 0x1 ;  /* 0x0000001b00067211 */ /* 0x041fe400078008ff */
[----:B--2---:R-:W-:Y:S02]  /*78de0*/  STL [R1+0x394], R17 ;  /* 0x0003941101007387 */ /* 0x004fe40000100800 */
[----:B------:R-:W-:-:S02]  /*78df0*/  LEA.HI.X.SX32 R7, R0, R28, 0x1, P0 ;  /* 0x0000001c00077211 */ /* 0x000fc400000f0eff */
[----:B---3--:R-:W-:Y:S01]  /*78e00*/  STL.64 [R1+0x388], R4 ;  /* 0x0003880401007387 */ /* 0x008fe20000100a00 */
[----:B------:R-:W-:-:S03]  /*78e10*/  IMAD.MOV.U32 R23, RZ, RZ, R4 ;  /* 0x000000ffff177224 */ /* 0x000fc600078e0004 */
[----:B------:R0:W-:Y:S04]  /*78e20*/  STG.E.U16 [R6.64], R14 ;  /* 0x0000000e06007986 */ /* 0x0001e8000c101504 */
[----:B------:R-:W1:Y:S04]  /*78e30*/  LDS.64 R4, [R9+0xb000] ;  /* 0x00b0000009047984 */ /* 0x000e680000000a00 */
[----:B------:R-:W2:Y:S01]  /*78e40*/  LDS.64 R14, [R26+0xc000] ;  /* 0x00c000001a0e7984 */ /* 0x000ea20000000a00 */
[----:B------:R-:W-:-:S05]  /*78e50*/  IMAD R8, R24, 0x2, R0 ;  /* 0x0000000218087824 */ /* 0x000fca00078e0200 */
[-C--:B------:R-:W-:Y:S02]  /*78e60*/  LEA R2, P0, R8, R27.reuse, 0x1 ;  /* 0x0000001b08027211 */ /* 0x080fe400078008ff */
[----:B------:R-:W-:Y:S02]  /*78e70*/  LEA R0, R24, R8, 0x1 ;  /* 0x0000000818007211 */ /* 0x000fe400078e08ff */
[----:B------:R-:W-:Y:S02]  /*78e80*/  LEA.HI.X.SX32 R3, R8, R28, 0x1, P0 ;  /* 0x0000001c08037211 */ /* 0x000fe400000f0eff */
[----:B0-----:R-:W-:-:S04]  /*78e90*/  LEA R6, P0, R0, R27, 0x1 ;  /* 0x0000001b00067211 */ /* 0x001fc800078008ff */
[----:B------:R-:W-:Y:S01]  /*78ea0*/  LEA.HI.X.SX32 R7, R0, R28, 0x1, P0 ;  /* 0x0000001c00077211 */ /* 0x000fe200000f0eff */
[----:B------:R0:W-:Y:S04]  /*78eb0*/  STG.E.U16 [R2.64], R10 ;  /* 0x0000000a02007986 */ /* 0x0001e8000c101504 */
[----:B------:R-:W-:Y:S04]  /*78ec0*/  STG.E.U16 [R6.64], R21 ;  /* 0x0000001506007986 */ /* 0x000fe8000c101504 */
[----:B-1----:R-:W-:Y:S04]  /*78ed0*/  STL.64 [R1+0x378], R4 ;  /* 0x0003780401007387 */ /* 0x002fe80000100a00 */
[----:B--2---:R-:W-:Y:S01]  /*78ee0*/  STL.64 [R1+0x380], R14 ;  /* 0x0003800e01007387 */ /* 0x004fe20000100a00 */
[----:B0-----:R-:W-:-:S03]  /*78ef0*/  MOV R10, R14 ;  /* 0x0000000e000a7202 */ /* 0x001fc60000000f00 */
[----:B------:R-:W-:Y:S04]  /*78f00*/  STL.64 [R1+0x1718], R20 ;  /* 0x0017181401007387 */ /* 0x000fe80000100a00 */
[----:B------:R-:W0:Y:S04]  /*78f10*/  LDS.64 R14, [R12+0xc000] ;  /* 0x00c000000c0e7984 */ /* 0x000e280000000a00 */
[----:B------:R-:W1:Y:S04]  /*78f20*/  LDS.64 R20, [R13+0xc000] ;  /* 0x00c000000d147984 */ /* 0x000e680000000a00 */
[----:B0-----:R-:W-:Y:S04]  /*78f30*/  STL.64 [R1+0x370], R14 ;  /* 0x0003700e01007387 */ /* 0x001fe80000100a00 */
[----:B-1----:R-:W-:Y:S01]  /*78f40*/  STL.64 [R1+0x368], R20 ;  /* 0x0003681401007387 */ /* 0x002fe20000100a00 */
[----:B------:R-:W-:-:S03]  /*78f50*/  MOV R17, R20 ;  /* 0x0000001400117202 */ /* 0x000fc60000000f00 */
[----:B------:R-:W0:Y:S04]  /*78f60*/  LDS.64 R20, [R9+0xc000] ;  /* 0x00c0000009147984 */ /* 0x000e280000000a00 */
[----:B0-----:R-:W-:Y:S01]  /*78f70*/  STL.64 [R1+0x358], R20 ;  /* 0x0003581401007387 */ /* 0x001fe20000100a00 */
[----:B------:R-:W-:-:S03]  /*78f80*/  MOV R18, R20 ;  /* 0x0000001400127202 */ /* 0x000fc60000000f00 */
[----:B------:R-:W0:Y:S01]  /*78f90*/  LDS.64 R20, [R26+0xd000] ;  /* 0x00d000001a147984 */ /* 0x000e220000000a00 */
[----:B------:R-:W-:Y:S02]  /*78fa0*/  MOV R15, R14 ;  /* 0x0000000e000f7202 */ /* 0x000fe40000000f00 */
[----:B------:R-:W-:Y:S01]  /*78fb0*/  LEA R2, R24, R0, 0x1 ;  /* 0x0000000018027211 */ /* 0x000fe200078e08ff */
[----:B------:R-:W-:Y:S01]  /*78fc0*/  IMAD.MOV.U32 R25, RZ, RZ, R16 ;  /* 0x000000ffff197224 */ /* 0x000fe200078e0010 */
[----:B------:R-:W-:Y:S02]  /*78fd0*/  MOV R16, R4 ;  /* 0x0000000400107202 */ /* 0x000fe40000000f00 */
[----:B------:R-:W-:Y:S01]  /*78fe0*/  LEA R4, P0, R2, R27, 0x1 ;  /* 0x0000001b02047211 */ /* 0x000fe200078008ff */
[----:B------:R-:W-:-:S03]  /*78ff0*/  IMAD R3, R24, 0x2, R2 ;  /* 0x0000000218037824 */ /* 0x000fc600078e0202 */
[----:B------:R-:W-:Y:S01]  /*79000*/  LEA.HI.X.SX32 R5, R2, R28, 0x1, P0 ;  /* 0x0000001c02057211 */ /* 0x000fe200000f0eff */
[----:B------:R-:W-:Y:S01]  /*79010*/  IMAD R0, R24, 0x2, R3 ;  /* 0x0000000218007824 */ /* 0x000fe200078e0203 */
[----:B------:R-:W-:-:S03]  /*79020*/  LEA R2, P0, R3, R27, 0x1 ;  /* 0x0000001b03027211 */ /* 0x000fc600078008ff */
[----:B------:R1:W-:Y:S01]  /*79030*/  STG.E.U16 [R4.64], R29 ;  /* 0x0000001d04007986 */ /* 0x0003e2000c101504 */
[----:B------:R-:W-:Y:S02]  /*79040*/  LEA.HI.X.SX32 R3, R3, R28, 0x1, P0 ;  /* 0x0000001c03037211 */ /* 0x000fe400000f0eff */
[----:B------:R-:W-:Y:S01]  /*79050*/  LEA R6, P0, R0, R27, 0x1 ;  /* 0x0000001b00067211 */ /* 0x000fe200078008ff */
[----:B0-----:R-:W-:Y:S01]  /*79060*/  STL.64 [R1+0x360], R20 ;  /* 0x0003601401007387 */ /* 0x001fe20000100a00 */
[----:B------:R-:W-:-:S03]  /*79070*/  MOV R14, R20 ;  /* 0x00000014000e7202 */ /* 0x000fc60000000f00 */
[----:B------:R-:W0:Y:S01]  /*79080*/  LDS.64 R20, [R12+0xd000] ;  /* 0x00d000000c147984 */ /* 0x000e220000000a00 */
[----:B-1----:R-:W-:Y:S01]  /*79090*/  IMAD R4, R24, 0x2, R0 ;  /* 0x0000000218047824 */ /* 0x002fe200078e0200 */
[----:B------:R-:W-:Y:S02]  /*790a0*/  LEA.HI.X.SX32 R7, R0, R28, 0x1, P0 ;  /* 0x0000001c00077211 */ /* 0x000fe400000f0eff */
[----:B------:R1:W-:Y:S01]  /*790b0*/  STG.E.U16 [R2.64], R22 ;  /* 0x0000001602007986 */ /* 0x0003e2000c101504 */
[----:B------:R-:W-:-:S03]  /*790c0*/  IMAD R0, R24, 0x2, R4 ;  /* 0x0000000218007824 */ /* 0x000fc600078e0204 */
[----:B------:R2:W-:Y:S01]  /*790d0*/  STG.E.U16 [R6.64], R11 ;  /* 0x0000000b06007986 */ /* 0x0005e2000c101504 */
[----:B------:R-:W-:Y:S01]  /*790e0*/  IMAD R5, R24, 0x2, R0 ;  /* 0x0000000218057824 */ /* 0x000fe200078e0200 */
[----:B-1----:R-:W-:-:S04]  /*790f0*/  LEA R2, P0, R4, R27, 0x1 ;  /* 0x0000001b04027211 */ /* 0x002fc800078008ff */
[----:B------:R-:W-:Y:S02]  /*79100*/  LEA.HI.X.SX32 R3, R4, R28, 0x1, P0 ;  /* 0x0000001c04037211 */ /* 0x000fe400000f0eff */
[----:B--2---:R-:W-:-:S04]  /*79110*/  LEA R6, P0, R0, R27, 0x1 ;  /* 0x0000001b00067211 */ /* 0x004fc800078008ff */
[----:B------:R-:W-:Y:S02]  /*79120*/  LEA.HI.X.SX32 R7, R0, R28, 0x1, P0 ;  /* 0x0000001c00077211 */ /* 0x000fe400000f0eff */
[----:B------:R-:W-:Y:S01]  /*79130*/  LEA R4, P0, R5, R27, 0x1 ;  /* 0x0000001b05047211 */ /* 0x000fe200078008ff */
[----:B------:R-:W-:-:S03]  /*79140*/  IMAD R0, R24, 0x2, R5 ;  /* 0x0000000218007824 */ /* 0x000fc600078e0205 */
[----:B------:R-:W-:Y:S01]  /*79150*/  LEA.HI.X.SX32 R5, R5, R28, 0x1, P0 ;  /* 0x0000001c05057211 */ /* 0x000fe200000f0eff */
[----:B------:R1:W-:Y:S04]  /*79160*/  STG.E.U16 [R2.64], R25 ;  /* 0x0000001902007986 */ /* 0x0003e8000c101504 */
[----:B------:R2:W-:Y:S01]  /*79170*/  STG.E.U16 [R6.64], R23 ;  /* 0x0000001706007986 */ /* 0x0005e2000c101504 */
[----:B0-----:R-:W-:-:S03]  /*79180*/  MOV R11, R20 ;  /* 0x00000014000b7202 */ /* 0x001fc60000000f00 */
[----:B------:R-:W-:Y:S04]  /*79190*/  STG.E.U16 [R4.64], R16 ;  /* 0x0000001004007986 */ /* 0x000fe8000c101504 */
[----:B------:R-:W-:Y:S04]  /*791a0*/  STL.64 [R1+0x350], R20 ;  /* 0x0003501401007387 */ /* 0x000fe80000100a00 */
[----:B------:R-:W0:Y:S04]  /*791b0*/  LDS.64 R4, [R13+0xd000] ;  /* 0x00d000000d047984 */ /* 0x000e280000000a00 */
[----:B------:R-:W3:Y:S01]  /*791c0*/  LDS.64 R20, [R9+0xd000] ;  /* 0x00d0000009147984 */ /* 0x000ee20000000a00 */
[----:B-1----:R-:W-:Y:S01]  /*791d0*/  LEA R2, P0, R0, R27, 0x1 ;  /* 0x0000001b00027211 */ /* 0x002fe200078008ff */
[----:B------:R-:W-:-:S03]  /*791e0*/  IMAD R8, R24, 0x2, R0 ;  /* 0x0000000218087824 */ /* 0x000fc600078e0200 */
[----:B------:R-:W-:Y:S02]  /*791f0*/  LEA.HI.X.SX32 R3, R0, R28, 0x1, P0 ;  /* 0x0000001c00037211 */ /* 0x000fe400000f0eff */
[----:B--2---:R-:W-:-:S04]  /*79200*/  LEA R6, P0, R8, R27, 0x1 ;  /* 0x0000001b08067211 */ /* 0x004fc800078008ff */
[----:B------:R-:W-:Y:S01]  /*79210*/  LEA.HI.X.SX32 R7, R8, R28, 0x1, P0 ;  /* 0x0000001c08077211 */ /* 0x000fe200000f0eff */
[----:B------:R-:W-:Y:S04]  /*79220*/  STG.E.U16 [R2.64], R10 ;  /* 0x0000000a02007986 */ /* 0x000fe8000c101504 */
[----:B------:R1:W-:Y:S04]  /*79230*/  STG.E.U16 [R6.64], R15 ;  /* 0x0000000f06007986 */ /* 0x0003e8000c101504 */
[----:B------:R-:W2:Y:S04]  /*79240*/  LDS.64 R6, [R26+0xe000] ;  /* 0x00e000001a067984 */ /* 0x000ea80000000a00 */
[----:B0-----:R-:W-:Y:S04]  /*79250*/  STL.64 [R1+0x348], R4 ;  /* 0x0003480401007387 */ /* 0x001fe80000100a00 */
[----:B---3--:R-:W-:Y:S01]  /*79260*/  STL.64 [R1+0x338], R20 ;  /* 0x0003381401007387 */ /* 0x008fe20000100a00 */
[----:B-1----:R-:W-:-:S03]  /*79270*/  IMAD.MOV.U32 R15, RZ, RZ, R20 ;  /* 0x000000ffff0f7224 */ /* 0x002fc600078e0014 */
[----:B------:R-:W0:Y:S01]  /*79280*/  LDS.64 R20, [R12+0xe000] ;  /* 0x00e000000c147984 */ /* 0x000e220000000a00 */
[----:B------:R-:W-:-:S04]  /*79290*/  LEA R0, R24, R8, 0x1 ;  /* 0x0000000818007211 */ /* 0x000fc800078e08ff */
[----:B------:R-:W-:-:S04]  /*792a0*/  LEA R2, P0, R0, R27, 0x1 ;  /* 0x0000001b00027211 */ /* 0x000fc800078008ff */
[----:B------:R-:W-:-:S05]  /*792b0*/  LEA.HI.X.SX32 R3, R0, R28, 0x1, P0 ;  /* 0x0000001c00037211 */ /* 0x000fca00000f0eff */
[----:B------:R1:W-:Y:S04]  /*792c0*/  STG.E.U16 [R2.64], R17 ;  /* 0x0000001102007986 */ /* 0x0003e8000c101504 */
[----:B--2---:R-:W-:Y:S04]  /*792d0*/  STL.64 [R1+0x340], R6 ;  /* 0x0003400601007387 */ /* 0x004fe80000100a00 */
[----:B0-----:R-:W-:Y:S01]  /*792e0*/  STL.64 [R1+0x330], R20 ;  /* 0x0003301401007387 */ /* 0x001fe20000100a00 */
[----:B-1----:R-:W-:-:S03]  /*792f0*/  IMAD.MOV.U32 R17, RZ, RZ, R20 ;  /* 0x000000ffff117224 */ /* 0x002fc600078e0014 */
[----:B------:R-:W0:Y:S01]  /*79300*/  LDS.64 R20, [R13+0xe000] ;  /* 0x00e000000d147984 */ /* 0x000e220000000a00 */
[----:B------:R-:W-:Y:S01]  /*79310*/  LEA R5, R24, R0, 0x1 ;  /* 0x0000000018057211 */ /* 0x000fe200078e08ff */
[----:B------:R-:W-:-:S03]  /*79320*/  IMAD.MOV.U32 R10, RZ, RZ, R4 ;  /* 0x000000ffff0a7224 */ /* 0x000fc600078e0004 */
[----:B------:R-:W-:Y:S01]  /*79330*/  LEA R4, P0, R5, R27, 0x1 ;  /* 0x0000001b05047211 */ /* 0x000fe200078008ff */
[----:B------:R-:W-:-:S03]  /*79340*/  IMAD R0, R24, 0x2, R5 ;  /* 0x0000000218007824 */ /* 0x000fc600078e0205 */
[----:B------:R-:W-:-:S05]  /*79350*/  LEA.HI.X.SX32 R5, R5, R28, 0x1, P0 ;  /* 0x0000001c05057211 */ /* 0x000fca00000f0eff */
[----:B------:R1:W-:Y:S04]  /*79360*/  STG.E.U16 [R4.64], R18 ;  /* 0x0000001204007986 */ /* 0x0003e8000c101504 */
[----:B------:R-:W2:Y:S01]  /*79370*/  LDS.64 R4, [R9+0xe000] ;  /* 0x00e0000009047984 */ /* 0x000ea20000000a00 */
[----:B------:R-:W-:-:S03]  /*79380*/  LEA R2, P0, R0, R27, 0x1 ;  /* 0x0000001b00027211 */ /* 0x000fc600078008ff */
[----:B0-----:R-:W-:Y:S01]  /*79390*/  STL.64 [R1+0x328], R20 ;  /* 0x0003281401007387 */ /* 0x001fe20000100a00 */
[----:B-1----:R-:W-:-:S03]  /*793a0*/  MOV R18, R20 ;  /* 0x0000001400127202 */ /* 0x002fc60000000f00 */
[----:B------:R-:W0:Y:S01]  /*793b0*/  LDS.64 R20, [R26+0xf000] ;  /* 0x00f000001a147984 */ /* 0x000e220000000a00 */
[----:B------:R-:W-:Y:S02]  /*793c0*/  LEA R7, R24, R0, 0x1 ;  /* 0x0000000018077211 */ /* 0x000fe400078e08ff */
[----:B------:R-:W-:Y:S02]  /*793d0*/  MOV R16, R6 ;  /* 0x0000000600107202 */ /* 0x000fe40000000f00 */
[----:B------:R-:W-:Y:S02]  /*793e0*/  LEA.HI.X.SX32 R3, R0, R28, 0x1, P0 ;  /* 0x0000001c00037211 */ /* 0x000fe400000f0eff */
[----:B------:R-:W-:Y:S01]  /*793f0*/  LEA R6, P0, R7, R27, 0x1 ;  /* 0x0000001b07067211 */ /* 0x000fe200078008ff */
[----:B------:R-:W-:-:S03]  /*79400*/  IMAD R0, R24, 0x2, R7 ;  /* 0x0000000218007824 */ /* 0x000fc600078e0207 */
[----:B------:R-:W-:Y:S01]  /*79410*/  LEA.HI.X.SX32 R7, R7, R28, 0x1, P0 ;  /* 0x0000001c07077211 */ /* 0x000fe200000f0eff */
[----:B------:R1:W-:Y:S04]  /*79420*/  STG.E.U16 [R2.64], R14 ;  /* 0x0000000e02007986 */ /* 0x0003e8000c101504 */
[----:B------:R0:W-:Y:S04]  /*79430*/  STG.E.U16 [R6.64], R11 ;  /* 0x0000000b06007986 */ /* 0x0001e8000c101504 */
[----:B------:R-:W3:Y:S01]  /*79440*/  LDS.64 R6, [R12+0xf000] ;  /* 0x00f000000c067984 */ /* 0x000ee20000000a00 */
[----:B-1----:R-:W-:-:S03]  /*79450*/  LEA R2, P0, R0, R27, 0x1 ;  /* 0x0000001b00027211 */ /* 0x002fc600078008ff */
[----:B--2---:R1:W-:Y:S01]  /*79460*/  STL.64 [R1+0x320], R4 ;  /* 0x0003200401007387 */ /* 0x0043e20000100a00 */
[----:B------:R-:W-:-:S05]  /*79470*/  LEA.HI.X.SX32 R3, R0, R28, 0x1, P0 ;  /* 0x0000001c00037211 */ /* 0x000fca00000f0eff */
[----:B------:R-:W-:Y:S04]  /*79480*/  STG.E.U16 [R2.64], R10 ;  /* 0x0000000a02007986 */ /* 0x000fe8000c101504 */
[----:B------:R-:W2:Y:S01]  /*79490*/  LDS.64 R2, [R9+0xf000] ;  /* 0x00f0000009027984 */ /* 0x000ea20000000a00 */
[----:B0-----:R-:W-:-:S03]  /*794a0*/  MOV R11, R20 ;  /* 0x00000014000b7202 */ /* 0x001fc60000000f00 */
[----:B------:R-:W-:Y:S04]  /*794b0*/  STL.64 [R1+0x318], R20 ;  /* 0x0003181401007387 */ /* 0x000fe80000100a00 */
[----:B------:R-:W0:Y:S01]  /*794c0*/  LDS.64 R20, [R13+0xf000] ;  /* 0x00f000000d147984 */ /* 0x000e220000000a00 */
[----:B------:R-:W-:Y:S01]  /*794d0*/  MOV R14, R4 ;  /* 0x00000004000e7202 */ /* 0x000fe20000000f00 */
[----:B-1----:R-:W-:-:S05]  /*794e0*/  IMAD R4, R24, 0x2, R0 ;  /* 0x0000000218047824 */ /* 0x002fca00078e0200 */
[C---:B------:R-:W-:Y:S01]  /*794f0*/  LEA R0, R24.reuse, R4, 0x1 ;  /* 0x0000000418007211 */ /* 0x040fe200078e08ff */
[----:B---3--:R1:W-:Y:S01]  /*79500*/  STL.64 [R1+0x310], R6 ;  /* 0x0003100601007387 */ /* 0x0083e20000100a00 */
[----:B------:R-:W-:Y:S02]  /*79510*/  IMAD.MOV.U32 R26, RZ, RZ, R6 ;  /* 0x000000ffff1a7224 */ /* 0x000fe400078e0006 */
[----:B------:R-:W-:Y:S02]  /*79520*/  LEA R8, R24, R0, 0x1 ;  /* 0x0000000018087211 */ /* 0x000fe400078e08ff */
[----:B-1----:R-:W-:-:S04]  /*79530*/  LEA R6, P0, R4, R27, 0x1 ;  /* 0x0000001b04067211 */ /* 0x002fc800078008ff */
[----:B------:R-:W-:Y:S02]  /*79540*/  LEA.HI.X.SX32 R7, R4, R28, 0x1, P0 ;  /* 0x0000001c04077211 */ /* 0x000fe400000f0eff */
[----:B------:R-:W-:Y:S01]  /*79550*/  LEA R4, P0, R0, R27, 0x1 ;  /* 0x0000001b00047211 */ /* 0x000fe200078008ff */
[----:B--2---:R-:W-:-:S03]  /*79560*/  IMAD.MOV.U32 R10, RZ, RZ, R2 ;  /* 0x000000ffff0a7224 */ /* 0x004fc600078e0002 */
[----:B------:R-:W-:Y:S01]  /*79570*/  LEA.HI.X.SX32 R5, R0, R28, 0x1, P0 ;  /* 0x0000001c00057211 */ /* 0x000fe200000f0eff */
[----:B0-----:R0:W-:Y:S01]  /*79580*/  STL [R1+0x30c], R21 ;  /* 0x00030c1501007387 */ /* 0x0011e20000100800 */
[----:B------:R-:W-:Y:S01]  /*79590*/  IMAD.MOV.U32 R23, RZ, RZ, R20 ;  /* 0x000000ffff177224 */ /* 0x000fe200078e0014 */
[----:B------:R-:W-:Y:S02]  /*795a0*/  LEA R0, R24, R8, 0x1 ;  /* 0x0000000818007211 */ /* 0x000fe400078e08ff */
[----:B------:R1:W-:Y:S04]  /*795b0*/  STG.E.U16 [R6.64], R15 ;  /* 0x0000000f06007986 */ /* 0x0003e8000c101504 */
[----:B0-----:R-:W2:Y:S04]  /*795c0*/  LDL.LU.64 R20, [R1+0x1718] ;  /* 0x0017180001147983 */ /* 0x001ea80000300a00 */
[----:B------:R0:W-:Y:S04]  /*795d0*/  STL.64 [R1+0x300], R2 ;  /* 0x0003000201007387 */ /* 0x0001e80000100a00 */
[----:B------:R3:W-:Y:S04]  /*795e0*/  STG.E.U16 [R4.64], R16 ;  /* 0x0000001004007986 */ /* 0x0007e8000c101504 */
[----:B-1----:R-:W4:Y:S01]  /*795f0*/  LDL.LU R15, [R1+0x1714] ;  /* 0x00171400010f7983 */ /* 0x002f220000300800 */
[----:B0-----:R-:W-:-:S04]  /*79600*/  LEA R2, P0, R8, R27, 0x1 ;  /* 0x0000001b08027211 */ /* 0x001fc800078008ff */
[-C--:B------:R-:W-:Y:S01]  /*79610*/  LEA.HI.X.SX32 R3, R8, R28.reuse, 0x1, P0 ;  /* 0x0000001c08037211 */ /* 0x080fe200000f0eff */
[----:B------:R-:W-:Y:S01]  /*79620*/  IMAD R8, R24, 0x2, R0 ;  /* 0x0000000218087824 */ /* 0x000fe200078e0200 */
[CC--:B------:R-:W-:Y:S01]  /*79630*/  LEA R6, P0, R0.reuse, R27.reuse, 0x1 ;  /* 0x0000001b00067211 */ /* 0x0c0fe200078008ff */
[----:B---3--:R-:W3:Y:S03]  /*79640*/  LDL.LU R16, [R1+0x1710] ;  /* 0x0017100001107983 */ /* 0x008ee60000300800 */
[----:B------:R-:W-:Y:S02]  /*79650*/  LEA.HI.X.SX32 R7, R0, R28, 0x1, P0 ;  /* 0x0000001c00077211 */ /* 0x000fe400000f0eff */
[----:B------:R-:W-:Y:S02]  /*79660*/  LEA R4, P0, R8, R27, 0x1 ;  /* 0x0000001b08047211 */ /* 0x000fe400078008ff */
[----:B------:R-:W-:Y:S01]  /*79670*/  LEA R0, R24, R8, 0x1 ;  /* 0x0000000818007211 */ /* 0x000fe200078e08ff */
[----:B------:R0:W-:Y:S01]  /*79680*/  STG.E.U16 [R2.64], R17 ;  /* 0x0000001102007986 */ /* 0x0001e2000c101504 */
[----:B------:R-:W-:-:S03]  /*79690*/  LEA.HI.X.SX32 R5, R8, R28, 0x1, P0 ;  /* 0x0000001c08057211 */ /* 0x000fc600000f0eff */
[----:B------:R-:W-:Y:S01]  /*796a0*/  IMAD R8, R24, 0x2, R0 ;  /* 0x0000000218087824 */ /* 0x000fe200078e0200 */
[----:B------:R1:W-:Y:S01]  /*796b0*/  STG.E.U16 [R6.64], R18 ;  /* 0x0000001206007986 */ /* 0x0003e2000c101504 */
[----:B0-----:R-:W-:-:S03]  /*796c0*/  LEA R2, P0, R0, R27, 0x1 ;  /* 0x0000001b00027211 */ /* 0x001fc600078008ff */
[----:B------:R-:W5:Y:S01]  /*796d0*/  LDL.LU R17, [R1+0x170c] ;  /* 0x00170c0001117983 */ /* 0x000f620000300800 */
[----:B------:R-:W-:-:S03]  /*796e0*/  LEA.HI.X.SX32 R3, R0, R28, 0x1, P0 ;  /* 0x0000001c00037211 */ /* 0x000fc600000f0eff */
[----:B------:R0:W-:Y:S01]  /*796f0*/  STG.E.U16 [R4.64], R14 ;  /* 0x0000000e04007986 */ /* 0x0001e2000c101504 */
[----:B-1----:R-:W-:Y:S02]  /*79700*/  LEA R6, P0, R8, R27, 0x1 ;  /* 0x0000001b08067211 */ /* 0x002fe400078008ff */
[----:B------:R-:W-:Y:S01]  /*79710*/  LEA R0, R24, R8, 0x1 ;  /* 0x0000000818007211 */ /* 0x000fe200078e08ff */
[----:B------:R-:W2:Y:S01]  /*79720*/  LDL.LU R18, [R1+0x1708] ;  /* 0x0017080001127983 */ /* 0x000ea20000300800 */
[----:B------:R-:W-:-:S03]  /*79730*/  LEA.HI.X.SX32 R7, R8, R28, 0x1, P0 ;  /* 0x0000001c08077211 */ /* 0x000fc600000f0eff */
[----:B------:R-:W-:Y:S01]  /*79740*/  IMAD R8, R24, 0x2, R0 ;  /* 0x0000000218087824 */ /* 0x000fe200078e0200 */
[----:B------:R1:W-:Y:S01]  /*79750*/  STG.E.U16 [R2.64], R11 ;  /* 0x0000000b02007986 */ /* 0x0003e2000c101504 */
[----:B0-----:R-:W-:-:S03]  /*79760*/  LEA R4, P0, R0, R27, 0x1 ;  /* 0x0000001b00047211 */ /* 0x001fc600078008ff */
[----:B------:R-:W2:Y:S01]  /*79770*/  LDL.LU R12, [R1+0x4e0] ;  /* 0x0004e000010c7983 */ /* 0x000ea20000300800 */
[----:B------:R-:W-:-:S03]  /*79780*/  LEA.HI.X.SX32 R5, R0, R28, 0x1, P0 ;  /* 0x0000001c00057211 */ /* 0x000fc600000f0eff */
[----:B------:R-:W2:Y:S01]  /*79790*/  LDL.LU R14, [R1+0x1704] ;  /* 0x00170400010e7983 */ /* 0x000ea20000300800 */
[----:B-1----:R-:W-:-:S03]  /*797a0*/  LEA R2, P0, R8, R27, 0x1 ;  /* 0x0000001b08027211 */ /* 0x002fc600078008ff */
[----:B------:R-:W2:Y:S01]  /*797b0*/  LDL.LU R11, [R1+0x1700] ;  /* 0x00170000010b7983 */ /* 0x000ea20000300800 */
[----:B------:R-:W-:-:S03]  /*797c0*/  LEA.HI.X.SX32 R3, R8, R28, 0x1, P0 ;  /* 0x0000001c08037211 */ /* 0x000fc600000f0eff */
[----:B------:R0:W-:Y:S04]  /*797d0*/  STG.E.U16 [R6.64], R26 ;  /* 0x0000001a06007986 */ /* 0x0001e8000c101504 */
[----:B------:R-:W-:Y:S04]  /*797e0*/  STG.E.U16 [R4.64], R23 ;  /* 0x0000001704007986 */ /* 0x000fe8000c101504 */
[----:B------:R-:W-:Y:S04]  /*797f0*/  STG.E.U16 [R2.64], R10 ;  /* 0x0000000a02007986 */ /* 0x000fe8000c101504 */
[----:B0-----:R-:W2:Y:S04]  /*79800*/  LDL.LU R7, [R1+0x4f0] ;  /* 0x0004f00001077983 */ /* 0x001ea80000300800 */
[----:B------:R-:W3:Y:S04]  /*79810*/  LDL.LU R26, [R1+0x4d0] ;  /* 0x0004d000011a7983 */ /* 0x000ee80000300800 */
[----:B------:R0:W-:Y:S04]  /*79820*/  STL [R1+0x16dc], R23 ;  /* 0x0016dc1701007387 */ /* 0x0001e80000100800 */
[----:B0-----:R-:W3:Y:S04]  /*79830*/  LDL.LU R23, [R1+0x4e8] ;  /* 0x0004e80001177983 */ /* 0x001ee80000300800 */
[----:B------:R-:W3:Y:S04]  /*79840*/  LDL.LU R10, [R1+0x16fc] ;  /* 0x0016fc00010a7983 */ /* 0x000ee80000300800 */
[----:B------:R-:W3:Y:S01]  /*79850*/  LDL.LU R3, [R1+0x4f8] ;  /* 0x0004f80001037983 */ /* 0x000ee20000300800 */
[----:B------:R-:W-:-:S04]  /*79860*/  LEA R6, R24, R8, 0x1 ;  /* 0x0000000818067211 */ /* 0x000fc800078e08ff */
[----:B------:R-:W-:Y:S01]  /*79870*/  LEA R4, P0, R6, R27, 0x1 ;  /* 0x0000001b06047211 */ /* 0x000fe200078008ff */
[----:B------:R-:W-:-:S03]  /*79880*/  IMAD R0, R24, 0x2, R6 ;  /* 0x0000000218007824 */ /* 0x000fc600078e0206 */
[----:B------:R-:W-:Y:S02]  /*79890*/  LEA.HI.X.SX32 R5, R6, R28, 0x1, P0 ;  /* 0x0000001c06057211 */ /* 0x000fe400000f0eff */
[----:B------:R-:W-:Y:S02]  /*798a0*/  LEA R2, P0, R0, R27, 0x1 ;  /* 0x0000001b00027211 */ /* 0x000fe400078008ff */
[----:B--2---:R-:W-:Y:S02]  /*798b0*/  PRMT R6, R7, 0x7632, R6 ;  /* 0x0000763207067816 */ /* 0x004fe40000000006 */
[----:B------:R-:W-:Y:S02]  /*798c0*/  LEA R7, R24, R0, 0x1 ;  /* 0x0000000018077211 */ /* 0x000fe400078e08ff */
[----:B---3--:R-:W-:Y:S02]  /*798d0*/  PRMT R8, R3, 0x7632, R8 ;  /* 0x0000763203087816 */ /* 0x008fe40000000008 */
[----:B------:R-:W-:Y:S01]  /*798e0*/  LEA.HI.X.SX32 R3, R0, R28, 0x1, P0 ;  /* 0x0000001c00037211 */ /* 0x000fe200000f0eff */
[----:B------:R-:W-:-:S02]  /*798f0*/  IMAD R0, R24, 0x2, R7 ;  /* 0x0000000218007824 */ /* 0x000fc400078e0207 */
[----:B------:R0:W-:Y:S04]  /*79900*/  STG.E.U16 [R4.64], R8 ;  /* 0x0000000804007986 */ /* 0x0001e8000c101504 */
[----:B------:R1:W-:Y:S01]  /*79910*/  STG.E.U16 [R2.64], R6 ;  /* 0x0000000602007986 */ /* 0x0003e2000c101504 */
[-C--:B0-----:R-:W-:Y:S02]  /*79920*/  LEA R4, P0, R7, R27.reuse, 0x1 ;  /* 0x0000001b07047211 */ /* 0x081fe400078008ff */
[----:B------:R-:W-:Y:S02]  /*79930*/  PRMT R8, R23, 0x7632, R8 ;  /* 0x0000763217087816 */ /* 0x000fe40000000008 */
[----:B------:R-:W-:Y:S01]  /*79940*/  LEA.HI.X.SX32 R5, R7, R28, 0x1, P0 ;  /* 0x0000001c07057211 */ /* 0x000fe200000f0eff */
[----:B------:R-:W2:Y:S01]  /*79950*/  LDL.LU R23, [R1+0x4b8] ;  /* 0x0004b80001177983 */ /* 0x000ea20000300800 */
[----:B-1----:R-:W-:-:S02]  /*79960*/  LEA R2, P0, R0, R27, 0x1 ;  /* 0x0000001b00027211 */ /* 0x002fc400078008ff */
[----:B------:R-:W-:Y:S01]  /*79970*/  LEA R7, R24, R0, 0x1 ;  /* 0x0000000018077211 */ /* 0x000fe200078e08ff */
[----:B------:R0:W-:Y:S01]  /*79980*/  STG.E.U16 [R4.64], R8 ;  /* 0x0000000804007986 */ /* 0x0001e2000c101504 */
[----:B------:R-:W-:Y:S02]  /*79990*/  LEA.HI.X.SX32 R3, R0, R28, 0x1, P0 ;  /* 0x0000001c00037211 */ /* 0x000fe400000f0eff */
[----:B------:R-:W-:Y:S01]  /*799a0*/  PRMT R6, R12, 0x7632, R6 ;  /* 0x000076320c067816 */ /* 0x000fe20000000006 */
[----:B------:R-:W-:Y:S01]  /*799b0*/  IMAD R0, R24, 0x2, R7 ;  /* 0x0000000218007824 */ /* 0x000fe200078e0207 */
[----:B------:R-:W3:Y:S01]  /*799c0*/  LDL.LU R12, [R1+0x4b0] ;  /* 0x0004b000010c7983 */ /* 0x000ee20000300800 */
[----:B0-----:R-:W-:-:S04]  /*799d0*/  LEA R4, P0, R7, R27, 0x1 ;  /* 0x0000001b07047211 */ /* 0x001fc800078008ff */
[----:B------:R-:W-:Y:S02]  /*799e0*/  LEA.HI.X.SX32 R5, R7, R28, 0x1, P0 ;  /* 0x0000001c07057211 */ /* 0x000fe400000f0eff */
[----:B------:R-:W2:Y:S04]  /*799f0*/  LDL.LU R7, [R1+0x4d8] ;  /* 0x0004d80001077983 */ /* 0x000ea80000300800 */
[----:B------:R0:W-:Y:S02]  /*79a00*/  STG.E.U16 [R2.64], R6 ;  /* 0x0000000602007986 */ /* 0x0001e4000c101504 */
[----:B0-----:R-:W-:Y:S02]  /*79a10*/  LEA R2, P0, R0, R27, 0x1 ;  /* 0x0000001b00027211 */ /* 0x001fe400078008ff */
[----:B------:R-:W-:-:S02]  /*79a20*/  PRMT R6, R26, 0x7632, R6 ;  /* 0x000076321a067816 */ /* 0x000fc40000000006 */
[----:B------:R-:W-:Y:S01]  /*79a30*/  LEA.HI.X.SX32 R3, R0, R28, 0x1, P0 ;  /* 0x0000001c00037211 */ /* 0x000fe200000f0eff */
[----:B------:R-:W3:Y:S01]  /*79a40*/  LDL.LU R26, [R1+0x4a0] ;  /* 0x0004a000011a7983 */ /* 0x000ee20000300800 */
[----:B--2---:R-:W-:Y:S02]  /*79a50*/  PRMT R8, R7, 0x7632, R8 ;  /* 0x0000763207087816 */ /* 0x004fe40000000008 */
[----:B------:R-:W-:-:S03]  /*79a60*/  LEA R7, R24, R0, 0x1 ;  /* 0x0000000018077211 */ /* 0x000fc600078e08ff */
[----:B------:R0:W-:Y:S02]  /*79a70*/  STG.E.U16 [R4.64], R8 ;  /* 0x0000000804007986 */ /* 0x0001e4000c101504 */
[----:B------:R-:W-:Y:S02]  /*79a80*/  IMAD R0, R24, 0x2, R7 ;  /* 0x0000000218007824 */ /* 0x000fe400078e0207 */
[----:B------:R1:W-:Y:S01]  /*79a90*/  STG.E.U16 [R2.64], R6 ;  /* 0x0000000602007986 */ /* 0x0003e2000c101504 */
[----:B0-----:R-:W-:-:S04]  /*79aa0*/  LEA R4, P0, R7, R27, 0x1 ;  /* 0x0000001b07047211 */ /* 0x001fc800078008ff */
[----:B------:R-:W-:Y:S02]  /*79ab0*/  LEA.HI.X.SX32 R5, R7, R28, 0x1, P0 ;  /* 0x0000001c07057211 */ /* 0x000fe400000f0eff */
[----:B------:R-:W2:Y:S04]  /*79ac0*/  LDL.LU R7, [R1+0x4c0] ;  /* 0x0004c00001077983 */ /* 0x000ea80000300800 */
[----:B-1----:R-:W3:Y:S01]  /*79ad0*/  LDL.LU R3, [R1+0x4c8] ;  /* 0x0004c80001037983 */ /* 0x002ee20000300800 */
[----:B------:R-:W-:Y:S02]  /*79ae0*/  LEA R2, P0, R0, R27, 0x1 ;  /* 0x0000001b00027211 */ /* 0x000fe400078008ff */
[----:B--2---:R-:W-:Y:S02]  /*79af0*/  PRMT R6, R7, 0x7632, R6 ;  /* 0x0000763207067816 */ /* 0x004fe40000000006 */
[----:B------:R-:W-:-:S02]  /*79b00*/  LEA R7, R24, R0, 0x1 ;  /* 0x0000000018077211 */ /* 0x000fc400078e08ff */
[----:B---3--:R-:W-:Y:S02]  /*79b10*/  PRMT R8, R3, 0x7632, R8 ;  /* 0x0000763203087816 */ /* 0x008fe40000000008 */
[----:B------:R-:W-:Y:S01]  /*79b20*/  LEA.HI.X.SX32 R3, R0, R28, 0x1, P0 ;  /* 0x0000001c00037211 */ /* 0x000fe200000f0eff */
[----:B------:R-:W-:Y:S02]  /*79b30*/  IMAD R0, R24, 0x2, R7 ;  /* 0x0000000218007824 */ /* 0x000fe400078e0207 */
[----:B------:R0:W-:Y:S04]  /*79b40*/  STG.E.U16 [R4.64], R8 ;  /* 0x0000000804007986 */ /* 0x0001e8000c101504 */
[----:B------:R1:W-:Y:S01]  /*79b50*/  STG.E.U16 [R2.64], R6 ;  /* 0x0000000602007986 */ /* 0x0003e2000c101504 */
[----:B0-----:R-:W-:-:S02]  /*79b60*/  LEA R4, P0, R7, R27, 0x1 ;  /* 0x0000001b07047211 */ /* 0x001fc400078008ff */
[----:B------:R-:W-:Y:S02]  /*79b70*/  PRMT R8, R23, 0x7632, R8 ;  /* 0x0000763217087816 */ /* 0x000fe40000000008 */
[----:B------:R-:W-:Y:S01]  /*79b80*/  LEA.HI.X.SX32 R5, R7, R28, 0x1, P0 ;  /* 0x0000001c07057211 */ /* 0x000fe200000f0eff */
[----:B------:R-:W2:Y:S01]  /*79b90*/  LDL.LU R23, [R1+0x488] ;  /* 0x0004880001177983 */ /* 0x000ea20000300800 */
[-C--:B-1----:R-:W-:Y:S02]  /*79ba0*/  LEA R2, P0, R0, R27.reuse, 0x1 ;  /* 0x0000001b00027211 */ /* 0x082fe400078008ff */
        /* <DEDUP_REMOVED lines=58> */
[----:B-1----:R-:W4:Y:S01]  /*79f50*/  LDL.LU R3, [R1+0x468] ;  /* 0x0004680001037983 */ /* 0x002f220000300800 */
[----:B------:R-:W-:Y:S02]  /*79f60*/  LEA R2, P0, R0, R27, 0x1 ;  /* 0x0000001b00027211 */ /* 0x000fe400078008ff */
[----:B---3--:R-:W-:Y:S02]  /*79f70*/  PRMT R9, R26, 0x7632, R9 ;  /* 0x000076321a097816 */ /* 0x008fe40000000009 */
[----:B--2---:R-:W-:-:S02]  /*79f80*/  PRMT R6, R7, 0x7632, R6 ;  /* 0x0000763207067816 */ /* 0x004fc40000000006 */
[----:B------:R-:W-:Y:S02]  /*79f90*/  LEA R7, R24, R0, 0x1 ;  /* 0x0000000018077211 */ /* 0x000fe400078e08ff */
[----:B----4-:R-:W-:Y:S02]  /*79fa0*/  PRMT R8, R3, 0x7632, R8 ;  /* 0x0000763203087816 */ /* 0x010fe40000000008 */
        /* <DEDUP_REMOVED lines=11> */
[----:B------:R-:W-:Y:S02]  /*7a060*/  PRMT R6, R12, 0x7632, R6 ;  /* 0x000076320c067816 */ /* 0x000fe40000000006 */
[----:B------:R-:W-:Y:S01]  /*7a070*/  LEA.HI.X.SX32 R3, R0, R28, 0x1, P0 ;  /* 0x0000001c00037211 */ /* 0x000fe200000f0eff */
[----:B------:R-:W-:Y:S01]  /*7a080*/  IMAD R0, R24, 0x2, R7 ;  /* 0x0000000218007824 */ /* 0x000fe200078e0207 */
[----:B------:R-:W3:Y:S01]  /*7a090*/  LDL.LU R12, [R1+0x420] ;  /* 0x00042000010c7983 */ /* 0x000ee20000300800 */
[----:B0-----:R-:W-:-:S03]  /*7a0a0*/  LEA R4, P0, R7, R27, 0x1 ;  /* 0x0000001b07047211 */ /* 0x001fc600078008ff */
[----:B------:R0:W-:Y:S01]  /*7a0b0*/  STG.E.U16 [R2.64], R6 ;  /* 0x0000000602007986 */ /* 0x0001e2000c101504 */
[----:B------:R-:W-:Y:S02]  /*7a0c0*/  LEA.HI.X.SX32 R5, R7, R28, 0x1, P0 ;  /* 0x0000001c07057211 */ /* 0x000fe400000f0eff */
[----:B------:R-:W-:Y:S02]  /*7a0d0*/  PRMT R8, R10, 0x7632, R8 ;  /* 0x000076320a087816 */ /* 0x000fe40000000008 */
[----:B------:R-:W4:Y:S01]  /*7a0e0*/  LDL.LU R10, [R1+0x16f8] ;  /* 0x0016f800010a7983 */ /* 0x000f220000300800 */
[----:B0-----:R-:W-:-:S03]  /*7a0f0*/  LEA R2, P0, R0, R27, 0x1 ;  /* 0x0000001b00027211 */ /* 0x001fc600078008ff */
[----:B------:R0:W-:Y:S01]  /*7a100*/  STG.E.U16 [R4.64], R9 ;  /* 0x0000000904007986 */ /* 0x0001e2000c101504 */
[----:B------:R-:W-:-:S03]  /*7a110*/  LEA.HI.X.SX32 R3, R0, R28, 0x1, P0 ;  /* 0x0000001c00037211 */ /* 0x000fc600000f0eff */
[----:B------:R-:W2:Y:S01]  /*7a120*/  LDL.LU R26, [R1+0x418] ;  /* 0x00041800011a7983 */ /* 0x000ea20000300800 */
[----:B------:R-:W-:-:S03]  /*7a130*/  LEA R7, R24, R0, 0x1 ;  /* 0x0000000018077211 */ /* 0x000fc600078e08ff */
[----:B------:R1:W-:Y:S01]  /*7a140*/  STG.E.U16 [R2.64], R8 ;  /* 0x0000000802007986 */ /* 0x0003e2000c101504 */
[C---:B0-----:R-:W-:Y:S01]  /*7a150*/  LEA R4, P0, R7.reuse, R27, 0x1 ;  /* 0x0000001b07047211 */ /* 0x041fe200078008ff */
[C-C-:B------:R-:W-:Y:S02]  /*7a160*/  IMAD R6, R24.reuse, 0x2, R7.reuse ;  /* 0x0000000218067824 */ /* 0x140fe400078e0207 */
[----:B-1----:R-:W4:Y:S01]  /*7a170*/  LDL.LU R8, [R1+0x430] ;  /* 0x0004300001087983 */ /* 0x002f220000300800 */
[----:B------:R-:W-:Y:S02]  /*7a180*/  LEA.HI.X.SX32 R5, R7, R28, 0x1, P0 ;  /* 0x0000001c07057211 */ /* 0x000fe400000f0eff */
[----:B------:R-:W-:Y:S02]  /*7a190*/  PRMT R7, R11, 0x7632, R7 ;  /* 0x000076320b077816 */ /* 0x000fe40000000007 */
[----:B------:R-:W2:Y:S01]  /*7a1a0*/  LDL.LU R11, [R1+0x16f4] ;  /* 0x0016f400010b7983 */ /* 0x000ea20000300800 */
[----:B------:R-:W-:-:S02]  /*7a1b0*/  LEA R0, R24, R6, 0x1 ;  /* 0x0000000618007211 */ /* 0x000fc400078e08ff */
[-C--:B------:R-:W-:Y:S01]  /*7a1c0*/  LEA R2, P0, R6, R27.reuse, 0x1 ;  /* 0x0000001b06027211 */ /* 0x080fe200078008ff */
[----:B------:R0:W-:Y:S02]  /*7a1d0*/  STG.E.U16 [R4.64], R7 ;  /* 0x0000000704007986 */ /* 0x0001e4000c101504 */
[----:B------:R-:W-:Y:S01]  /*7a1e0*/  IMAD R9, R24, 0x2, R0 ;  /* 0x0000000218097824 */ /* 0x000fe200078e0200 */
[----:B------:R-:W-:Y:S02]  /*7a1f0*/  LEA.HI.X.SX32 R3, R6, R28, 0x1, P0 ;  /* 0x0000001c06037211 */ /* 0x000fe400000f0eff */
[----:B0-----:R-:W-:-:S04]  /*7a200*/  LEA R4, P0, R0, R27, 0x1 ;  /* 0x0000001b00047211 */ /* 0x001fc800078008ff */
[----:B------:R-:W-:Y:S02]  /*7a210*/  LEA.HI.X.SX32 R5, R0, R28, 0x1, P0 ;  /* 0x0000001c00057211 */ /* 0x000fe400000f0eff */
[----:B----4-:R-:W-:-:S05]  /*7a220*/  PRMT R10, R8, 0x7632, R10 ;  /* 0x00007632080a7816 */ /* 0x010fca000000000a */
[----:B------:R0:W-:Y:S01]  /*7a230*/  STG.E.U16 [R2.64], R10 ;  /* 0x0000000a02007986 */ /* 0x0001e2000c101504 */
[----:B--2---:R-:W-:Y:S02]  /*7a240*/  PRMT R11, R23, 0x7632, R11 ;  /* 0x00007632170b7816 */ /* 0x004fe4000000000b */
[C---:B0-----:R-:W-:Y:S02]  /*7a250*/  LEA R2, P0, R9.reuse, R27, 0x1 ;  /* 0x0000001b09027211 */ /* 0x041fe400078008ff */
[----:B---3--:R-:W-:Y:S02]  /*7a260*/  PRMT R10, R12, 0x7632, R10 ;  /* 0x000076320c0a7816 */ /* 0x008fe4000000000a */
[----:B------:R-:W-:Y:S01]  /*7a270*/  LEA.HI.X.SX32 R3, R9, R28, 0x1, P0 ;  /* 0x0000001c09037211 */ /* 0x000fe200000f0eff */
[----:B------:R-:W-:Y:S04]  /*7a280*/  STG.E.U16 [R4.64], R11 ;  /* 0x0000000b04007986 */ /* 0x000fe8000c101504 */
[----:B------:R0:W-:Y:S02]  /*7a290*/  STG.E.U16 [R2.64], R10 ;  /* 0x0000000a02007986 */ /* 0x0001e4000c101504 */
[----:B0-----:R-:W-:-:S02]  /*7a2a0*/  PRMT R10, R14, 0x7632, R10 ;  /* 0x000076320e0a7816 */ /* 0x001fc4000000000a */
[----:B------:R-:W2:Y:S01]  /*7a2b0*/  LDL.LU R14, [R1+0x16f0] ;  /* 0x0016f000010e7983 */ /* 0x000ea20000300800 */
[----:B------:R-:W-:Y:S02]  /*7a2c0*/  LEA R8, R24, R9, 0x1 ;  /* 0x0000000918087211 */ /* 0x000fe400078e08ff */
[----:B------:R-:W-:Y:S01]  /*7a2d0*/  PRMT R13, R26, 0x7632, R13 ;  /* 0x000076321a0d7816 */ /* 0x000fe2000000000d */
[----:B------:R-:W3:Y:S01]  /*7a2e0*/  LDL.LU R23, [R1+0x3e0] ;  /* 0x0003e00001177983 */ /* 0x000ee20000300800 */
[----:B------:R-:W-:Y:S01]  /*7a2f0*/  LEA R4, P0, R8, R27, 0x1 ;  /* 0x0000001b08047211 */ /* 0x000fe200078008ff */
[----:B------:R-:W-:Y:S02]  /*7a300*/  IMAD R7, R24, 0x2, R8 ;  /* 0x0000000218077824 */ /* 0x000fe400078e0208 */
[----:B------:R-:W4:Y:S01]  /*7a310*/  LDL.LU R26, [R1+0x3b8] ;  /* 0x0003b800011a7983 */ /* 0x000f220000300800 */
[----:B------:R-:W-:Y:S02]  /*7a320*/  LEA.HI.X.SX32 R5, R8, R28, 0x1, P0 ;  /* 0x0000001c08057211 */ /* 0x000fe400000f0eff */
[----:B------:R-:W-:-:S02]  /*7a330*/  LEA R6, R24, R7, 0x1 ;  /* 0x0000000718067211 */ /* 0x000fc400078e08ff */
[C---:B------:R-:W-:Y:S01]  /*7a340*/  LEA R2, P0, R7.reuse, R27, 0x1 ;  /* 0x0000001b07027211 */ /* 0x040fe200078008ff */
[----:B------:R0:W-:Y:S02]  /*7a350*/  STG.E.U16 [R4.64], R13 ;  /* 0x0000000d04007986 */ /* 0x0001e4000c101504 */
[----:B------:R-:W-:Y:S01]  /*7a360*/  IMAD R0, R24, 0x2, R6 ;  /* 0x0000000218007824 */ /* 0x000fe200078e0206 */
[----:B------:R-:W-:-:S05]  /*7a370*/  LEA.HI.X.SX32 R3, R7, R28, 0x1, P0 ;  /* 0x0000001c07037211 */ /* 0x000fca00000f0eff */
[----:B------:R1:W-:Y:S01]  /*7a380*/  STG.E.U16 [R2.64], R10 ;  /* 0x0000000a02007986 */ /* 0x0003e2000c101504 */
[----:B0-----:R-:W-:-:S04]  /*7a390*/  LEA R4, P0, R6, R27, 0x1 ;  /* 0x0000001b06047211 */ /* 0x001fc800078008ff */
[----:B------:R-:W-:Y:S02]  /*7a3a0*/  LEA.HI.X.SX32 R5, R6, R28, 0x1, P0 ;  /* 0x0000001c06057211 */ /* 0x000fe400000f0eff */
[----:B------:R-:W-:Y:S02]  /*7a3b0*/  LEA R12, R24, R0, 0x1 ;  /* 0x00000000180c7211 */ /* 0x000fe400078e08ff */
[C---:B-1----:R-:W-:Y:S02]  /*7a3c0*/  LEA R2, P0, R0.reuse, R27, 0x1 ;  /* 0x0000001b00027211 */ /* 0x042fe400078008ff */
[----:B-----5:R-:W-:Y:S02]  /*7a3d0*/  PRMT R13, R17, 0x7632, R13 ;  /* 0x00007632110d7816 */ /* 0x020fe4000000000d */
[----:B------:R-:W-:Y:S02]  /*7a3e0*/  LEA.HI.X.SX32 R3, R0, R28, 0x1, P0 ;  /* 0x0000001c00037211 */ /* 0x000fe400000f0eff */
[----:B--2---:R-:W-:-:S05]  /*7a3f0*/  PRMT R14, R18, 0x7632, R14 ;  /* 0x00007632120e7816 */ /* 0x004fca000000000e */
[----:B------:R0:W-:Y:S04]  /*7a400*/  STG.E.U16 [R4.64], R14 ;  /* 0x0000000e04007986 */ /* 0x0001e8000c101504 */
[----:B------:R1:W-:Y:S01]  /*7a410*/  STG.E.U16 [R2.64], R13 ;  /* 0x0000000d02007986 */ /* 0x0003e2000c101504 */
[----:B0-----:R-:W-:-:S04]  /*7a420*/  LEA R4, P0, R12, R27, 0x1 ;  /* 0x0000001b0c047211 */ /* 0x001fc800078008ff */
[----:B------:R-:W-:Y:S02]  /*7a430*/  LEA.HI.X.SX32 R5, R12, R28, 0x1, P0 ;  /* 0x0000001c0c057211 */ /* 0x000fe400000f0eff */
[----:B-1----:R-:W-:-:S05]  /*7a440*/  PRMT R13, R16, 0x7632, R13 ;  /* 0x00007632100d7816 */ /* 0x002fca000000000d */
[----:B------:R0:W-:Y:S04]  /*7a450*/  STG.E.U16 [R4.64], R13 ;  /* 0x0000000d04007986 */ /* 0x0001e8000c101504 */
[----:B0-----:R-:W2:Y:S01]  /*7a460*/  LDL.LU R13, [R1+0x3e8] ;  /* 0x0003e800010d7983 */ /* 0x001ea20000300800 */
[--C-:B------:R-:W-:Y:S01]  /*7a470*/  IMAD R11, R24, 0x2, R12.reuse ;  /* 0x00000002180b7824 */ /* 0x100fe200078e020c */
[----:B------:R-:W-:-:S04]  /*7a480*/  PRMT R12, R15, 0x7632, R12 ;  /* 0x000076320f0c7816 */ /* 0x000fc8000000000c */
[----:B------:R-:W-:Y:S02]  /*7a490*/  LEA R9, R24, R11, 0x1 ;  /* 0x0000000b18097211 */ /* 0x000fe400078e08ff */
[----:B------:R-:W-:-:S03]  /*7a4a0*/  LEA R2, P0, R11, R27, 0x1 ;  /* 0x0000001b0b027211 */ /* 0x000fc600078008ff */
[----:B------:R-:W-:Y:S01]  /*7a4b0*/  IMAD R8, R24, 0x2, R9 ;  /* 0x0000000218087824 */ /* 0x000fe200078e0209 */
[----:B------:R-:W-:Y:S02]  /*7a4c0*/  LEA.HI.X.SX32 R3, R11, R28, 0x1, P0 ;  /* 0x0000001c0b037211 */ /* 0x000fe400000f0eff */
[----:B------:R-:W-:-:S03]  /*7a4d0*/  LEA R4, P0, R9, R27, 0x1 ;  /* 0x0000001b09047211 */ /* 0x000fc600078008ff */
[----:B------:R0:W-:Y:S01]  /*7a4e0*/  STG.E.U16 [R2.64], R12 ;  /* 0x0000000c02007986 */ /* 0x0001e2000c101504 */
[----:B------:R-:W-:Y:S02]  /*7a4f0*/  LEA.HI.X.SX32 R5, R9, R28, 0x1, P0 ;  /* 0x0000001c09057211 */ /* 0x000fe400000f0eff */
[----:B---3--:R-:W-:Y:S02]  /*7a500*/  PRMT R11, R23, 0x7632, R11 ;  /* 0x00007632170b7816 */ /* 0x008fe4000000000b */
[----:B------:R-:W3:Y:S01]  /*7a510*/  LDL.LU R23, [R1+0x3c0] ;  /* 0x0003c00001177983 */ /* 0x000ee20000300800 */
[----:B0-----:R-:W-:-:S04]  /*7a520*/  LEA R2, P0, R8, R27, 0x1 ;  /* 0x0000001b08027211 */ /* 0x001fc800078008ff */
[----:B------:R-:W-:Y:S02]  /*7a530*/  LEA.HI.X.SX32 R3, R8, R28, 0x1, P0 ;  /* 0x0000001c08037211 */ /* 0x000fe400000f0eff */
[----:B------:R-:W-:-:S05]  /*7a540*/  LEA R7, R24, R8, 0x1 ;  /* 0x0000000818077211 */ /* 0x000fca00078e08ff */
[----:B------:R-:W-:Y:S01]  /*7a550*/  IMAD R10, R24, 0x2, R7 ;  /* 0x00000002180a7824 */ /* 0x000fe200078e0207 */
[----:B--2---:R-:W-:-:S05]  /*7a560*/  PRMT R12, R13, 0x7632, R12 ;  /* 0x000076320d0c7816 */ /* 0x004fca000000000c */
[----:B------:R-:W-:Y:S04]  /*7a570*/  STG.E.U16 [R4.64], R12 ;  /* 0x0000000c04007986 */ /* 0x000fe8000c101504 */
[----:B------:R0:W-:Y:S02]  /*7a580*/  STG.E.U16 [R2.64], R11 ;  /* 0x0000000b02007986 */ /* 0x0001e4000c101504 */
[----:B0-----:R-:W-:Y:S02]  /*7a590*/  PRMT R11, R19, 0x7632, R11 ;  /* 0x00007632130b7816 */ /* 0x001fe4000000000b */
[----:B------:R-:W4:Y:S01]  /*7a5a0*/  LDL.LU R19, [R1+0x16ec] ;  /* 0x0016ec0001137983 */ /* 0x000f220000300800 */
[----:B------:R-:W-:-:S04]  /*7a5b0*/  LEA R4, P0, R7, R27, 0x1 ;  /* 0x0000001b07047211 */ /* 0x000fc800078008ff */
[-C--:B------:R-:W-:Y:S02]  /*7a5c0*/  LEA.HI.X.SX32 R5, R7, R28.reuse, 0x1, P0 ;  /* 0x0000001c07057211 */ /* 0x080fe400000f0eff */
[----:B------:R-:W-:Y:S02]  /*7a5d0*/  LEA R12, P0, R10, R27, 0x1 ;  /* 0x0000001b0a0c7211 */ /* 0x000fe400078008ff */
[----:B------:R-:W-:Y:S02]  /*7a5e0*/  PRMT R2, R20, 0x7632, R2 ;  /* 0x0000763214027816 */ /* 0x000fe40000000002 */
[----:B------:R-:W-:Y:S01]  /*7a5f0*/  LEA.HI.X.SX32 R13, R10, R28, 0x1, P0 ;  /* 0x0000001c0a0d7211 */ /* 0x000fe200000f0eff */
[----:B------:R-:W-:Y:S04]  /*7a600*/  STG.E.U16 [R4.64], R11 ;  /* 0x0000000b04007986 */ /* 0x000fe8000c101504 */
[----:B------:R-:W2:Y:S04]  /*7a610*/  LDL.LU R20, [R1+0x16e8] ;  /* 0x0016e80001147983 */ /* 0x000ea80000300800 */
[----:B------:R0:W-:Y:S04]  /*7a620*/  STG.E.U16 [R12.64], R2 ;  /* 0x000000020c007986 */ /* 0x0001e8000c101504 */
[----:B0-----:R-:W2:Y:S01]  /*7a630*/  LDL.LU R2, [R1+0x3c8] ;  /* 0x0003c80001027983 */ /* 0x001ea20000300800 */
[----:B------:R-:W-:-:S05]  /*7a640*/  LEA R6, R24, R10, 0x1 ;  /* 0x0000000a18067211 */ /* 0x000fca00078e08ff */
[----:B------:R-:W-:-:S05]  /*7a650*/  IMAD R0, R24, 0x2, R6 ;  /* 0x0000000218007824 */ /* 0x000fca00078e0206 */
[----:B------:R-:W-:-:S05]  /*7a660*/  LEA R14, R24, R0, 0x1 ;  /* 0x00000000180e7211 */ /* 0x000fca00078e08ff */
[----:B------:R-:W-:-:S05]  /*7a670*/  IMAD R18, R24, 0x2, R14 ;  /* 0x0000000218127824 */ /* 0x000fca00078e020e */
[----:B------:R-:W-:-:S05]  /*7a680*/  LEA R17, R24, R18, 0x1 ;  /* 0x0000001218117211 */ /* 0x000fca00078e08ff */
[----:B------:R-:W-:-:S05]  /*7a690*/  IMAD R16, R24, 0x2, R17 ;  /* 0x0000000218107824 */ /* 0x000fca00078e0211 */
[----:B------:R-:W-:-:S05]  /*7a6a0*/  LEA R15, R24, R16, 0x1 ;  /* 0x00000010180f7211 */ /* 0x000fca00078e08ff */
[----:B------:R-:W-:-:S05]  /*7a6b0*/  IMAD R9, R24, 0x2, R15 ;  /* 0x0000000218097824 */ /* 0x000fca00078e020f */
[----:B------:R-:W-:Y:S02]  /*7a6c0*/  LEA R8, R24, R9, 0x1 ;  /* 0x0000000918087211 */ /* 0x000fe400078e08ff */
[----:B----4-:R-:W-:Y:S02]  /*7a6d0*/  PRMT R19, R26, 0x7632, R19 ;  /* 0x000076321a137816 */ /* 0x010fe40000000013 */
[----:B------:R-:W4:Y:S01]  /*7a6e0*/  LDL.LU R26, [R1+0x398] ;  /* 0x00039800011a7983 */ /* 0x000f220000300800 */
[----:B------:R-:W-:-:S05]  /*7a6f0*/  IMAD R3, R24, 0x2, R8 ;  /* 0x0000000218037824 */ /* 0x000fca00078e0208 */
[----:B------:R-:W-:-:S05]  /*7a700*/  LEA R7, R24, R3, 0x1 ;  /* 0x0000000318077211 */ /* 0x000fca00078e08ff */
[----:B------:R-:W-:-:S05]  /*7a710*/  IMAD R5, R24, 0x2, R7 ;  /* 0x0000000218057824 */ /* 0x000fca00078e0207 */
[----:B------:R-:W-:Y:S02]  /*7a720*/  LEA R4, R24, R5, 0x1 ;  /* 0x0000000518047211 */ /* 0x000fe400078e08ff */
[----:B------:R-:W-:-:S04]  /*7a730*/  LEA R10, P0, R6, R27, 0x1 ;  /* 0x0000001b060a7211 */ /* 0x000fc800078008ff */
[-C--:B------:R-:W-:Y:S02]  /*7a740*/  LEA.HI.X.SX32 R11, R6, R28.reuse, 0x1, P0 ;  /* 0x0000001c060b7211 */ /* 0x080fe400000f0eff */
[----:B------:R-:W-:Y:S02]  /*7a750*/  LEA R12, P0, R0, R27, 0x1 ;  /* 0x0000001b000c7211 */ /* 0x000fe400078008ff */
[----:B--2---:R-:W-:Y:S01]  /*7a760*/  PRMT R20, R2, 0x7632, R20 ;  /* 0x0000763202147816 */ /* 0x004fe20000000014 */
[----:B------:R-:W-:Y:S01]  /*7a770*/  IMAD R2, R24, 0x2, R4 ;  /* 0x0000000218027824 */ /* 0x000fe200078e0204 */
[----:B------:R-:W-:-:S04]  /*7a780*/  LEA.HI.X.SX32 R13, R0, R28, 0x1, P0 ;  /* 0x0000001c000d7211 */ /* 0x000fc800000f0eff */
[C---:B------:R-:W-:Y:S01]  /*7a790*/  LEA R6, R24.reuse, R2, 0x1 ;  /* 0x0000000218067211 */ /* 0x040fe200078e08ff */
[----:B------:R0:W-:Y:S04]  /*7a7a0*/  STG.E.U16 [R10.64], R20 ;  /* 0x000000140a007986 */ /* 0x0001e8000c101504 */
[----:B------:R-:W-:Y:S01]  /*7a7b0*/  IMAD R0, R24, 0x2, R6 ;  /* 0x0000000218007824 */ /* 0x000fe200078e0206 */
[----:B0-----:R-:W-:-:S04]  /*7a7c0*/  LEA R10, P0, R14, R27, 0x1 ;  /* 0x0000001b0e0a7211 */ /* 0x001fc800078008ff */
[----:B------:R-:W-:Y:S02]  /*7a7d0*/  LEA.HI.X.SX32 R11, R14, R28, 0x1, P0 ;  /* 0x0000001c0e0b7211 */ /* 0x000fe400000f0eff */
[----:B------:R-:W-:Y:S01]  /*7a7e0*/  LEA R14, R24, R0, 0x1 ;  /* 0x00000000180e7211 */ /* 0x000fe200078e08ff */
[----:B------:R0:W-:Y:S01]  /*7a7f0*/  STG.E.U16 [R12.64], R19 ;  /* 0x000000130c007986 */ /* 0x0001e2000c101504 */
[----:B---3--:R-:W-:-:S05]  /*7a800*/  PRMT R20, R23, 0x7632, R20 ;  /* 0x0000763217147816 */ /* 0x008fca0000000014 */
[----:B------:R1:W-:Y:S01]  /*7a810*/  STG.E.U16 [R10.64], R20 ;  /* 0x000000140a007986 */ /* 0x0003e2000c101504 */
[----:B0-----:R-:W-:Y:S01]  /*7a820*/  PRMT R19, R21, 0x7632, R19 ;  /* 0x0000763215137816 */ /* 0x001fe20000000013 */
[----:B------:R-:W-:Y:S01]  /*7a830*/  IMAD R21, R24, 0x2, R14 ;  /* 0x0000000218157824 */ /* 0x000fe200078e020e */
[----:B------:R-:W-:-:S04]  /*7a840*/  LEA R12, P0, R18, R27, 0x1 ;  /* 0x0000001b120c7211 */ /* 0x000fc800078008ff */
[----:B------:R-:W-:Y:S02]  /*7a850*/  LEA.HI.X.SX32 R13, R18, R28, 0x1, P0 ;  /* 0x0000001c120d7211 */ /* 0x000fe400000f0eff */
[----:B-1----:R-:W-:-:S03]  /*7a860*/  LEA R20, R24, R21, 0x1 ;  /* 0x0000001518147211 */ /* 0x002fc600078e08ff */
[----:B------:R0:W-:Y:S01]  /*7a870*/  STG.E.U16 [R12.64], R19 ;  /* 0x000000130c007986 */ /* 0x0001e2000c101504 */
[----:B------:R-:W-:Y:S02]  /*7a880*/  LEA R10, P0, R17, R27, 0x1 ;  /* 0x0000001b110a7211 */ /* 0x000fe400078008ff */
[----:B------:R-:W-:Y:S01]  /*7a890*/  PRMT R18, R29, 0x7632, R18 ;  /* 0x000076321d127816 */ /* 0x000fe20000000012 */
[----:B0-----:R-:W-:Y:S01]  /*7a8a0*/  IMAD R19, R24, 0x2, R20 ;  /* 0x0000000218137824 */ /* 0x001fe200078e0214 */
[----:B------:R-:W-:-:S04]  /*7a8b0*/  LEA.HI.X.SX32 R11, R17, R28, 0x1, P0 ;  /* 0x0000001c110b7211 */ /* 0x000fc800000f0eff */
[----:B------:R-:W-:Y:S02]  /*7a8c0*/  LEA R29, R24, R19, 0x1 ;  /* 0x00000013181d7211 */ /* 0x000fe400078e08ff */
[-C--:B------:R-:W-:Y:S02]  /*7a8d0*/  LEA R12, P0, R16, R27.reuse, 0x1 ;  /* 0x0000001b100c7211 */ /* 0x080fe400078008ff */
[----:B------:R-:W-:Y:S01]  /*7a8e0*/  PRMT R17, R22, 0x7632, R17 ;  /* 0x0000763216117816 */ /* 0x000fe20000000011 */
[----:B------:R-:W-:Y:S01]  /*7a8f0*/  IMAD R22, R24, 0x2, R29 ;  /* 0x0000000218167824 */ /* 0x000fe200078e021d */
[----:B------:R-:W-:Y:S01]  /*7a900*/  LEA.HI.X.SX32 R13, R16, R28, 0x1, P0 ;  /* 0x0000001c100d7211 */ /* 0x000fe200000f0eff */
[----:B------:R0:W-:Y:S03]  /*7a910*/  STG.E.U16 [R10.64], R18 ;  /* 0x000000120a007986 */ /* 0x0001e6000c101504 */
[----:B------:R-:W-:Y:S01]  /*7a920*/  LEA R16, R24, R22, 0x1 ;  /* 0x0000001618107211 */ /* 0x000fe200078e08ff */
[----:B------:R1:W-:Y:S04]  /*7a930*/  STG.E.U16 [R12.64], R17 ;  /* 0x000000110c007986 */ /* 0x0003e8000c101504 */
[----:B------:R-:W-:Y:S01]  /*7a940*/  STL [R1+0x16e4], R14 ;  /* 0x0016e40e01007387 */ /* 0x000fe20000100800 */
[----:B0-----:R-:W-:-:S03]  /*7a950*/  LEA R10, P0, R15, R27, 0x1 ;  /* 0x0000001b0f0a7211 */ /* 0x001fc600078008ff */
[----:B------:R0:W-:Y:S01]  /*7a960*/  STL [R1+0x16e0], R20 ;  /* 0x0016e01401007387 */ /* 0x0001e20000100800 */
[-C--:B------:R-:W-:Y:S02]  /*7a970*/  LEA.HI.X.SX32 R11, R15, R28.reuse, 0x1, P0 ;  /* 0x0000001c0f0b7211 */ /* 0x080fe400000f0eff */
[----:B------:R-:W-:Y:S02]  /*7a980*/  PRMT R15, R25, 0x7632, R15 ;  /* 0x00007632190f7816 */ /* 0x000fe4000000000f */
[C---:B-1----:R-:W-:Y:S01]  /*7a990*/  LEA R12, P0, R9.reuse, R27, 0x1 ;  /* 0x0000001b090c7211 */ /* 0x042fe200078008ff */
[----:B0-----:R-:W2:Y:S03]  /*7a9a0*/  LDL.LU R20, [R1+0x378] ;  /* 0x0003780001147983 */ /* 0x001ea60000300800 */
[----:B------:R-:W-:Y:S01]  /*7a9b0*/  LEA.HI.X.SX32 R13, R9, R28, 0x1, P0 ;  /* 0x0000001c090d7211 */ /* 0x000fe200000f0eff */
[----:B------:R-:W3:Y:S04]  /*7a9c0*/  LDL.LU R23, [R1+0x370] ;  /* 0x0003700001177983 */ /* 0x000ee80000300800 */
[----:B------:R-:W5:Y:S01]  /*7a9d0*/  LDL.LU R18, [R1+0x380] ;  /* 0x0003800001127983 */ /* 0x000f620000300800 */
[----:B----4-:R-:W-:Y:S01]  /*7a9e0*/  PRMT R17, R26, 0x7632, R17 ;  /* 0x000076321a117816 */ /* 0x010fe20000000011 */
[----:B------:R-:W-:-:S05]  /*7a9f0*/  IMAD R26, R24, 0x2, R16 ;  /* 0x00000002181a7824 */ /* 0x000fca00078e0210 */
[----:B------:R-:W-:-:S05]  /*7aa00*/  LEA R14, R24, R26, 0x1 ;  /* 0x0000001a180e7211 */ /* 0x000fca00078e08ff */
[----:B------:R-:W-:Y:S02]  /*7aa10*/  IMAD R25, R24, 0x2, R14 ;  /* 0x0000000218197824 */ /* 0x000fe400078e020e */
[----:B------:R-:W4:Y:S04]  /*7aa20*/  LDL.LU R14, [R1+0x358] ;  /* 0x00035800010e7983 */ /* 0x000f280000300800 */
[----:B------:R-:W-:Y:S04]  /*7aa30*/  STL [R1], R25 ;  /* 0x0000001901007387 */ /* 0x000fe80000100800 */
[----:B------:R-:W4:Y:S04]  /*7aa40*/  LDL.LU R9, [R1+0x388] ;  /* 0x0003880001097983 */ /* 0x000f280000300800 */
[----:B------:R0:W-:Y:S04]  /*7aa50*/  STG.E.U16 [R10.64], R17 ;  /* 0x000000110a007986 */ /* 0x0001e8000c101504 */
[----:B------:R2:W-:Y:S01]  /*7aa60*/  STG.E.U16 [R12.64], R15 ;  /* 0x0000000f0c007986 */ /* 0x0005e2000c101504 */
[----:B0-----:R-:W-:-:S04]  /*7aa70*/  LEA R10, P0, R8, R27, 0x1 ;  /* 0x0000001b080a7211 */ /* 0x001fc800078008ff */
[----:B------:R-:W-:Y:S02]  /*7aa80*/  LEA.HI.X.SX32 R11, R8, R28, 0x1, P0 ;  /* 0x0000001c080b7211 */ /* 0x000fe400000f0eff */
[----:B------:R-:W-:Y:S02]  /*7aa90*/  LEA R8, P0, R3, R27, 0x1 ;  /* 0x0000001b03087211 */ /* 0x000fe400078008ff */
[----:B--2---:R-:W-:Y:S02]  /*7aaa0*/  PRMT R13, R20, 0x7632, R13 ;  /* 0x00007632140d7816 */ /* 0x004fe4000000000d */
[----:B------:R-:W2:Y:S01]  /*7aab0*/  LDL.LU R20, [R1+0x350] ;  /* 0x0003500001147983 */ /* 0x000ea20000300800 */
[----:B---3--:R-:W-:-:S03]  /*7aac0*/  PRMT R17, R23, 0x7632, R17 ;  /* 0x0000763217117816 */ /* 0x008fc60000000011 */
[----:B------:R-:W3:Y:S01]  /*7aad0*/  LDL.LU R23, [R1+0x348] ;  /* 0x0003480001177983 */ /* 0x000ee20000300800 */
[----:B-----5:R-:W-:Y:S02]  /*7aae0*/  PRMT R15, R18, 0x7632, R15 ;  /* 0x00007632120f7816 */ /* 0x020fe4000000000f */
[----:B----4-:R-:W-:Y:S02]  /*7aaf0*/  PRMT R12, R9, 0x7632, R12 ;  /* 0x00007632090c7816 */ /* 0x010fe4000000000c */
[----:B------:R-:W-:-:S03]  /*7ab00*/  LEA.HI.X.SX32 R9, R3, R28, 0x1, P0 ;  /* 0x0000001c03097211 */ /* 0x000fc600000f0eff */
[----:B------:R0:W-:Y:S04]  /*7ab10*/  STG.E.U16 [R10.64], R12 ;  /* 0x0000000c0a007986 */ /* 0x0001e8000c101504 */
[----:B------:R1:W-:Y:S01]  /*7ab20*/  STG.E.U16 [R8.64], R13 ;  /* 0x0000000d08007986 */ /* 0x0003e2000c101504 */
[----:B0-----:R-:W-:-:S04]  /*7ab30*/  LEA R10, P0, R7, R27, 0x1 ;  /* 0x0000001b070a7211 */ /* 0x001fc800078008ff */
[----:B------:R-:W-:Y:S02]  /*7ab40*/  LEA.HI.X.SX32 R11, R7, R28, 0x1, P0 ;  /* 0x0000001c070b7211 */ /* 0x000fe400000f0eff */
[----:B-1----:R-:W-:-:S04]  /*7ab50*/  LEA R8, P0, R5, R27, 0x1 ;  /* 0x0000001b05087211 */ /* 0x002fc800078008ff */
[----:B------:R-:W-:Y:S01]  /*7ab60*/  LEA.HI.X.SX32 R9, R5, R28, 0x1, P0 ;  /* 0x0000001c05097211 */ /* 0x000fe200000f0eff */
[----:B------:R-:W-:Y:S04]  /*7ab70*/  STG.E.U16 [R10.64], R15 ;  /* 0x0000000f0a007986 */ /* 0x000fe8000c101504 */
[----:B------:R0:W-:Y:S04]  /*7ab80*/  STG.E.U16 [R8.64], R17 ;  /* 0x0000001108007986 */ /* 0x0001e8000c101504 */
[----:B0-----:R-:W4:Y:S01]  /*7ab90*/  LDL.LU R17, [R1+0x368] ;  /* 0x0003680001117983 */ /* 0x001f220000300800 */
[----:B------:R-:W-:-:S05]  /*7aba0*/  LEA R25, R24, R25, 0x1 ;  /* 0x0000001918197211 */ /* 0x000fca00078e08ff */
[----:B------:R-:W-:-:S05]  /*7abb0*/  IMAD R3, R24, 0x2, R25 ;  /* 0x0000000218037824 */ /* 0x000fca00078e0219 */
[----:B------:R-:W-:-:S05]  /*7abc0*/  LEA R12, R24, R3, 0x1 ;  /* 0x00000003180c7211 */ /* 0x000fca00078e08ff */
[----:B------:R-:W-:-:S05]  /*7abd0*/  IMAD R7, R24, 0x2, R12 ;  /* 0x0000000218077824 */ /* 0x000fca00078e020c */
[----:B------:R-:W-:-:S05]  /*7abe0*/  LEA R13, R24, R7, 0x1 ;  /* 0x00000007180d7211 */ /* 0x000fca00078e08ff */
[----:B------:R-:W-:Y:S01]  /*7abf0*/  IMAD R15, R24, 0x2, R13 ;  /* 0x00000002180f7824 */ /* 0x000fe200078e020d */
[----:B------:R-:W-:-:S04]  /*7ac00*/  LEA R10, P0, R4, R27, 0x1 ;  /* 0x0000001b040a7211 */ /* 0x000fc800078008ff */
[----:B------:R-:W-:Y:S02]  /*7ac10*/  LEA R18, R24, R15, 0x1 ;  /* 0x0000000f18127211 */ /* 0x000fe400078e08ff */
[----:B------:R-:W-:Y:S02]  /*7ac20*/  LEA.HI.X.SX32 R11, R4, R28, 0x1, P0 ;  /* 0x0000001c040b7211 */ /* 0x000fe400000f0eff */
[----:B------:R-:W-:Y:S02]  /*7ac30*/  PRMT R9, R14, 0x7632, R9 ;  /* 0x000076320e097816 */ /* 0x000fe40000000009 */
[----:B----4-:R-:W-:Y:S01]  /*7ac40*/  PRMT R8, R17, 0x7632, R8 ;  /* 0x0000763211087816 */ /* 0x010fe20000000008 */
[----:B------:R-:W-:-:S04]  /*7ac50*/  IMAD R17, R24, 0x2, R18 ;  /* 0x0000000218117824 */ /* 0x000fc800078e0212 */
[----:B------:R0:W-:Y:S01]  /*7ac60*/  STG.E.U16 [R10.64], R8 ;  /* 0x000000080a007986 */ /* 0x0001e2000c101504 */
[----:B------:R-:W-:-:S03]  /*7ac70*/  LEA R14, R24, R17, 0x1 ;  /* 0x00000011180e7211 */ /* 0x000fc600078e08ff */
[----:B0-----:R-:W4:Y:S02]  /*7ac80*/  LDL.LU R11, [R1+0x360] ;  /* 0x00036000010b7983 */ /* 0x001f240000300800 */
[----:B------:R-:W-:Y:S02]  /*7ac90*/  IMAD R10, R24, 0x2, R14 ;  /* 0x00000002180a7824 */ /* 0x000fe400078e020e */
[----:B------:R-:W5:Y:S01]  /*7aca0*/  LDL.LU R14, [R1+0x16e4] ;  /* 0x0016e400010e7983 */ /* 0x000f620000300800 */
[----:B------:R-:W-:-:S03]  /*7acb0*/  LEA R4, P0, R2, R27, 0x1 ;  /* 0x0000001b02047211 */ /* 0x000fc600078008ff */
[----:B------:R0:W-:Y:S01]  /*7acc0*/  STL [R1+0x8], R10 ;  /* 0x0000080a01007387 */ /* 0x0001e20000100800 */
[----:B------:R-:W-:Y:S02]  /*7acd0*/  LEA.HI.X.SX32 R5, R2, R28, 0x1, P0 ;  /* 0x0000001c02057211 */ /* 0x000fe400000f0eff */
[-C--:B------:R-:W-:Y:S02]  /*7ace0*/  LEA R8, P0, R6, R27.reuse, 0x1 ;  /* 0x0000001b06087211 */ /* 0x080fe400078008ff */
[----:B0-----:R-:W-:Y:S01]  /*7acf0*/  LEA R10, R24, R10, 0x1 ;  /* 0x0000000a180a7211 */ /* 0x001fe200078e08ff */
[----:B------:R0:W-:Y:S04]  /*7ad00*/  STG.E.U16 [R4.64], R9 ;  /* 0x0000000904007986 */ /* 0x0001e8000c101504 */
[----:B------:R1:W-:Y:S01]  /*7ad10*/  STL [R1+0x10], R10 ;  /* 0x0000100a01007387 */ /* 0x0003e20000100800 */
[----:B0-----:R-:W-:Y:S01]  /*7ad20*/  LEA.HI.X.SX32 R9, R6, R28, 0x1, P0 ;  /* 0x0000001c06097211 */ /* 0x001fe200000f0eff */
[----:B-1----:R-:W-:Y:S01]  /*7ad30*/  IMAD R10, R24, 0x2, R10 ;  /* 0x00000002180a7824 */ /* 0x002fe200078e020a */
[----:B------:R-:W-:-:S02]  /*7ad40*/  LEA R4, P0, R0, R27, 0x1 ;  /* 0x0000001b00047211 */ /* 0x000fc400078008ff */
[----:B--2---:R-:W-:Y:S02]  /*7ad50*/  PRMT R6, R20, 0x7632, R6 ;  /* 0x0000763214067816 */ /* 0x004fe40000000006 */
[----:B------:R-:W-:Y:S02]  /*7ad60*/  LEA.HI.X.SX32 R5, R0, R28, 0x1, P0 ;  /* 0x0000001c00057211 */ /* 0x000fe400000f0eff */
[----:B------:R-:W-:Y:S01]  /*7ad70*/  LEA R20, R24, R10, 0x1 ;  /* 0x0000000a18147211 */ /* 0x000fe200078e08ff */
[----:B------:R0:W-:Y:S04]  /*7ad80*/  STL [R1+0x38], R10 ;  /* 0x0000380a01007387 */ /* 0x0001e80000100800 */
[----:B0-----:R-:W2:Y:S01]  /*7ad90*/  LDL.LU R10, [R1+0x328] ;  /* 0x00032800010a7983 */ /* 0x001ea20000300800 */
[----:B----4-:R-:W-:-:S03]  /*7ada0*/  PRMT R2, R11, 0x7632, R2 ;  /* 0x000076320b027816 */ /* 0x010fc60000000002 */
[----:B------:R-:W4:Y:S04]  /*7adb0*/  LDL.LU R11, [R1+0x320] ;  /* 0x00032000010b7983 */ /* 0x000f280000300800 */
[----:B------:R5:W-:Y:S04]  /*7adc0*/  STG.E.U16 [R8.64], R2 ;  /* 0x0000000208007986 */ /* 0x000be8000c101504 */
[----:B------:R0:W-:Y:S04]  /*7add0*/  STG.E.U16 [R4.64], R6 ;  /* 0x0000000604007986 */ /* 0x0001e8000c101504 */
[----:B------:R1:W-:Y:S01]  /*7ade0*/  STL [R1+0x30], R20 ;  /* 0x0000301401007387 */ /* 0x0003e20000100800 */
[----:B-----5:R-:W-:-:S04]  /*7adf0*/  LEA R8, P0, R14, R27, 0x1 ;  /* 0x0000001b0e087211 */ /* 0x020fc800078008ff */
[----:B------:R-:W-:Y:S01]  /*7ae00*/  LEA.HI.X.SX32 R9, R14, R28, 0x1, P0 ;  /* 0x0000001c0e097211 */ /* 0x000fe200000f0eff */
[----:B0-----:R-:W-:Y:S01]  /*7ae10*/  IMAD R6, R24, 0x2, R20 ;  /* 0x0000000218067824 */ /* 0x001fe200078e0214 */
[----:B------:R-:W5:Y:S04]  /*7ae20*/  LDL.LU R14, [R1+0x330] ;  /* 0x00033000010e7983 */ /* 0x000f680000300800 */
[----:B-1----:R-:W2:Y:S04]  /*7ae30*/  LDL.LU R20, [R1+0x16e0] ;  /* 0x0016e00001147983 */ /* 0x002ea80000300800 */
[----:B------:R-:W2:Y:S01]  /*7ae40*/  LDL.LU R5, [R1+0x338] ;  /* 0x0003380001057983 */ /* 0x000ea20000300800 */
[----:B---3--:R-:W-:-:S02]  /*7ae50*/  PRMT R2, R23, 0x7632, R2 ;  /* 0x0000763217027816 */ /* 0x008fc40000000002 */
[----:B------:R-:W-:Y:S01]  /*7ae60*/  LEA R4, P0, R21, R27, 0x1 ;  /* 0x0000001b15047211 */ /* 0x000fe200078008ff */
[----:B------:R-:W3:Y:S04]  /*7ae70*/  LDL.LU R23, [R1+0x16dc] ;  /* 0x0016dc0001177983 */ /* 0x000ee80000300800 */
[----:B------:R0:W-:Y:S04]  /*7ae80*/  STL [R1+0x2c], R6 ;  /* 0x00002c0601007387 */ /* 0x0001e80000100800 */
[----:B------:R1:W-:Y:S01]  /*7ae90*/  STG.E.U16 [R8.64], R2 ;  /* 0x0000000208007986 */ /* 0x0003e2000c101504 */
[----:B0-----:R-:W-:-:S05]  /*7aea0*/  LEA R6, R24, R6, 0x1 ;  /* 0x0000000618067211 */ /* 0x001fca00078e08ff */
[----:B------:R0:W-:Y:S01]  /*7aeb0*/  STL [R1+0x4c], R6 ;  /* 0x00004c0601007387 */ /* 0x0001e20000100800 */
[----:B--2---:R-:W-:Y:S02]  /*7aec0*/  PRMT R0, R5, 0x7632, R0 ;  /* 0x0000763205007816 */ /* 0x004fe40000000000 */
[----:B------:R-:W-:Y:S02]  /*7aed0*/  LEA.HI.X.SX32 R5, R21, R28, 0x1, P0 ;  /* 0x0000001c15057211 */ /* 0x000fe400000f0eff */
[----:B-1----:R-:W-:-:S04]  /*7aee0*/  LEA R8, P0, R20, R27, 0x1 ;  /* 0x0000001b14087211 */ /* 0x002fc800078008ff */
[----:B------:R-:W-:Y:S02]  /*7aef0*/  LEA.HI.X.SX32 R9, R20, R28, 0x1, P0 ;  /* 0x0000001c14097211 */ /* 0x000fe400000f0eff */
[----:B------:R-:W2:Y:S01]  /*7af00*/  LDL.LU R20, [R1+0x340] ;  /* 0x0003400001147983 */ /* 0x000ea20000300800 */
[----:B------:R-:W-:-:S05]  /*7af10*/  IMAD R21, R24, 0x2, R6 ;  /* 0x0000000218157824 */ /* 0x000fca00078e0206 */
[C---:B0-----:R-:W-:Y:S01]  /*7af20*/  LEA R6, R24.reuse, R21, 0x1 ;  /* 0x0000001518067211 */ /* 0x041fe200078e08ff */
[----:B------:R0:W-:Y:S04]  /*7af30*/  STG.E.U16 [R4.64], R0 ;  /* 0x0000000004007986 */ /* 0x0001e8000c101504 */
[----:B------:R-:W-:Y:S01]  /*7af40*/  IMAD R6, R24, 0x2, R6 ;  /* 0x0000000218067824 */ /* 0x000fe200078e0206 */
[----:B0-----:R-:W-:-:S04]  /*7af50*/  LEA R4, P0, R19, R27, 0x1 ;  /* 0x0000001b13047211 */ /* 0x001fc800078008ff */
[----:B------:R0:W-:Y:S01]  /*7af60*/  STL [R1+0x54], R6 ;  /* 0x0000540601007387 */ /* 0x0001e20000100800 */
[----:B------:R-:W-:Y:S02]  /*7af70*/  LEA.HI.X.SX32 R5, R19, R28, 0x1, P0 ;  /* 0x0000001c13057211 */ /* 0x000fe400000f0eff */
[----:B-----5:R-:W-:Y:S02]  /*7af80*/  PRMT R0, R14, 0x7632, R0 ;  /* 0x000076320e007816 */ /* 0x020fe40000000000 */
[----:B0-----:R-:W-:-:S05]  /*7af90*/  LEA R6, R24, R6, 0x1 ;  /* 0x0000000618067211 */ /* 0x001fca00078e08ff */
[----:B------:R-:W-:Y:S01]  /*7afa0*/  IMAD R24, R24, 0x2, R6 ;  /* 0x0000000218187824 */ /* 0x000fe200078e0206 */
[----:B------:R-:W-:Y:S04]  /*7afb0*/  STL [R1+0x60], R6 ;  /* 0x0000600601007387 */ /* 0x000fe80000100800 */
[----:B------:R-:W5:Y:S01]  /*7afc0*/  LDL.LU R19, [R1] ;  /* 0x0000000001137983 */ /* 0x000f620000300800 */
[----:B--2---:R-:W-:-:S03]  /*7afd0*/  PRMT R2, R20, 0x7632, R2 ;  /* 0x0000763214027816 */ /* 0x004fc60000000002 */
[----:B------:R-:W2:Y:S04]  /*7afe0*/  LDL.LU R20, [R1+0x300] ;  /* 0x0003000001147983 */ /* 0x000ea80000300800 */
[----:B------:R0:W-:Y:S02]  /*7aff0*/  STG.E.U16 [R8.64], R2 ;  /* 0x0000000208007986 */ /* 0x0001e4000c101504 */
[----:B0-----:R-:W-:-:S04]  /*7b000*/  LEA R8, P0, R29, R27, 0x1 ;  /* 0x0000001b1d087211 */ /* 0x001fc800078008ff */
[----:B------:R-:W-:Y:S02]  /*7b010*/  LEA.HI.X.SX32 R9, R29, R28, 0x1, P0 ;  /* 0x0000001c1d097211 */ /* 0x000fe400000f0eff */
[----:B------:R-:W-:Y:S01]  /*7b020*/  MOV R29, c[0x0][0x1c8] ;  /* 0x00007200001d7a02 */ /* 0x000fe20000000f00 */
[----:B------:R0:W-:Y:S04]  /*7b030*/  STG.E.U16 [R4.64], R0 ;  /* 0x0000000004007986 */ /* 0x0001e8000c101504 */
[----:B------:R-:W-:Y:S01]  /*7b040*/  IMAD R6, R29, 0x2, R24 ;  /* 0x000000021d067824 */ /* 0x000fe200078e0218 */
[----:B0-----:R-:W-:-:S04]  /*7b050*/  LEA R4, P0, R22, R27, 0x1 ;  /* 0x0000001b16047211 */ /* 0x001fc800078008ff */
[----:B------:R0:W-:Y:S01]  /*7b060*/  STL [R1+0x5c], R6 ;  /* 0x00005c0601007387 */ /* 0x0001e20000100800 */
[----:B------:R-:W-:-:S03]  /*7b070*/  LEA.HI.X.SX32 R5, R22, R28, 0x1, P0 ;  /* 0x0000001c16057211 */ /* 0x000fc600000f0eff */
[----:B------:R-:W2:Y:S01]  /*7b080*/  LDL.LU R22, [R1+0x310] ;  /* 0x0003100001167983 */ /* 0x000ea20000300800 */
[----:B------:R-:W-:Y:S02]  /*7b090*/  PRMT R2, R10, 0x7632, R2 ;  /* 0x000076320a027816 */ /* 0x000fe40000000002 */
[----:B----4-:R-:W-:Y:S02]  /*7b0a0*/  PRMT R0, R11, 0x7632, R0 ;  /* 0x000076320b007816 */ /* 0x010fe40000000000 */
[C---:B0-----:R-:W-:Y:S01]  /*7b0b0*/  LEA R6, R29.reuse, R6, 0x1 ;  /* 0x000000061d067211 */ /* 0x041fe200078e08ff */
[----:B------:R-:W-:Y:S04]  /*7b0c0*/  STG.E.U16 [R8.64], R2 ;  /* 0x0000000208007986 */ /* 0x000fe8000c101504 */
[----:B------:R-:W-:Y:S04]  /*7b0d0*/  STL [R1+0x58], R6 ;  /* 0x0000580601007387 */ /* 0x000fe80000100800 */
[----:B------:R0:W-:Y:S04]  /*7b0e0*/  STG.E.U16 [R4.64], R0 ;  /* 0x0000000004007986 */ /* 0x0001e8000c101504 */
[----:B0-----:R-:W4:Y:S01]  /*7b0f0*/  LDL.LU R5, [R1+0x318] ;  /* 0x0003180001057983 */ /* 0x001f220000300800 */
[----:B------:R-:W-:Y:S01]  /*7b100*/  LEA R8, P0, R16, R27, 0x1 ;  /* 0x0000001b10087211 */ /* 0x000fe200078008ff */
[----:B------:R-:W-:-:S03]  /*7b110*/  IMAD R6, R29, 0x2, R6 ;  /* 0x000000021d067824 */ /* 0x000fc600078e0206 */
[----:B------:R-:W-:Y:S02]  /*7b120*/  LEA.HI.X.SX32 R9, R16, R28, 0x1, P0 ;  /* 0x0000001c10097211 */ /* 0x000fe400000f0eff */
[----:B------:R-:W-:Y:S01]  /*7b130*/  MOV R16, c[0x0][0x1c8] ;  /* 0x0000720000107a02 */ /* 0x000fe20000000f00 */
[----:B------:R0:W-:Y:S04]  /*7b140*/  STL [R1+0x50], R6 ;  /* 0x0000500601007387 */ /* 0x0001e80000100800 */
[----:B------:R-:W-:Y:S02]  /*7b150*/  IMAD R14, R16, 0x2, R6 ;  /* 0x00000002100e7824 */ /* 0x000fe400078e0206 */
[----:B0-----:R-:W3:Y:S04]  /*7b160*/  LDL R6, [R1+0x4fc] ;  /* 0x0004fc0001067983 */ /* 0x001ee80000100800 */
[----:B------:R0:W-:Y:S01]  /*7b170*/  STL [R1+0x44], R14 ;  /* 0x0000440e01007387 */ /* 0x0001e20000100800 */
[----:B------:R-:W-:-:S02]  /*7b180*/  LEA R10, P0, R26, R27, 0x1 ;  /* 0x0000001b1a0a7211 */ /* 0x000fc400078008ff */
[----:B------:R-:W-:Y:S02]  /*7b190*/  LEA R29, R29, R26, 0x1 ;  /* 0x0000001a1d1d7211 */ /* 0x000fe400078e08ff */
[----:B------:R-:W-:Y:S02]  /*7b1a0*/  LEA.HI.X.SX32 R11, R26, R28, 0x1, P0 ;  /* 0x0000001c1a0b7211 */ /* 0x000fe400000f0eff */
[----:B------:R-:W-:Y:S02]  /*7b1b0*/  LEA R4, P0, R29, R27, 0x1 ;  /* 0x0000001b1d047211 */ /* 0x000fe400078008ff */
[----:B--2---:R-:W-:Y:S01]  /*7b1c0*/  PRMT R0, R22, 0x7632, R0 ;  /* 0x0000763216007816 */ /* 0x004fe20000000000 */
[C---:B------:R-:W-:Y:S02]  /*7b1d0*/  IMAD R22, R16.reuse, 0x2, R14 ;  /* 0x0000000210167824 */ /* 0x040fe400078e020e */
[----:B0-----:R-:W2:Y:S04]  /*7b1e0*/  LDL R14, [R1+0x4f4] ;  /* 0x0004f400010e7983 */ /* 0x001ea80000100800 */
[----:B------:R0:W-:Y:S02]  /*7b1f0*/  STL [R1+0x40], R22 ;  /* 0x0000401601007387 */ /* 0x0001e40000100800 */
[----:B0-----:R-:W-:-:S05]  /*7b200*/  LEA R22, R16, R22, 0x1 ;  /* 0x0000001610167211 */ /* 0x001fca00078e08ff */
[----:B------:R-:W-:Y:S01]  /*7b210*/  STL [R1+0x3c], R22 ;  /* 0x00003c1601007387 */ /* 0x000fe20000100800 */
[----:B----4-:R-:W-:Y:S02]  /*7b220*/  PRMT R2, R5, 0x7632, R2 ;  /* 0x0000763205027816 */ /* 0x010fe40000000002 */
[----:B------:R-:W-:Y:S02]  /*7b230*/  LEA.HI.X.SX32 R5, R29, R28, 0x1, P0 ;  /* 0x0000001c1d057211 */ /* 0x000fe400000f0eff */
[----:B------:R-:W4:Y:S04]  /*7b240*/  LDL R29, [R1+0x4ec] ;  /* 0x0004ec00011d7983 */ /* 0x000f280000100800 */
[----:B------:R0:W-:Y:S04]  /*7b250*/  STG.E.U16 [R8.64], R2 ;  /* 0x0000000208007986 */ /* 0x0001e8000c101504 */
[----:B------:R3:W-:Y:S01]  /*7b260*/  STG.E.U16 [R10.64], R0 ;  /* 0x000000000a007986 */ /* 0x0007e2000c101504 */
[----:B0-----:R-:W-:Y:S01]  /*7b270*/  IMAD R2, R16, 0x2, R22 ;  /* 0x0000000210027824 */ /* 0x001fe200078e0216 */
[----:B-----5:R-:W-:-:S04]  /*7b280*/  LEA R8, P0, R19, R27, 0x1 ;  /* 0x0000001b13087211 */ /* 0x020fc800078008ff */
[C---:B------:R-:W-:Y:S01]  /*7b290*/  LEA R22, R16.reuse, R2, 0x1 ;  /* 0x0000000210167211 */ /* 0x040fe200078e08ff */
[----:B------:R0:W-:Y:S01]  /*7b2a0*/  STL [R1+0x34], R2 ;  /* 0x0000340201007387 */ /* 0x0001e20000100800 */
[----:B---3--:R-:W-:Y:S02]  /*7b2b0*/  PRMT R0, R23, 0x7632, R0 ;  /* 0x0000763217007816 */ /* 0x008fe40000000000 */
[-C--:B------:R-:W-:Y:S01]  /*7b2c0*/  LEA.HI.X.SX32 R9, R19, R28.reuse, 0x1, P0 ;  /* 0x0000001c13097211 */ /* 0x080fe200000f0eff */
[----:B------:R-:W3:Y:S01]  /*7b2d0*/  LDL.LU R23, [R1+0x16d8] ;  /* 0x0016d80001177983 */ /* 0x000ee20000300800 */
[C---:B------:R-:W-:Y:S01]  /*7b2e0*/  LEA R10, P0, R25.reuse, R27, 0x1 ;  /* 0x0000001b190a7211 */ /* 0x040fe200078008ff */
[----:B0-----:R-:W-:Y:S02]  /*7b2f0*/  IMAD R2, R16, 0x2, R22 ;  /* 0x0000000210027824 */ /* 0x001fe400078e0216 */
[----:B------:R0:W-:Y:S01]  /*7b300*/  STG.E.U16 [R4.64], R0 ;  /* 0x0000000004007986 */ /* 0x0001e2000c101504 */
[----:B------:R-:W-:-:S03]  /*7b310*/  LEA.HI.X.SX32 R11, R25, R28, 0x1, P0 ;  /* 0x0000001c190b7211 */ /* 0x000fc600000f0eff */
[----:B------:R-:W5:Y:S04]  /*7b320*/  LDL R26, [R1+0x4dc] ;  /* 0x0004dc00011a7983 */ /* 0x000f680000100800 */
[----:B------:R-:W3:Y:S01]  /*7b330*/  LDL R25, [R1+0x4cc] ;  /* 0x0004cc0001197983 */ /* 0x000ee20000100800 */
[----:B0-----:R-:W-:Y:S02]  /*7b340*/  LEA R4, R16, R2, 0x1 ;  /* 0x0000000210047211 */ /* 0x001fe400078e08ff */
[C---:B------:R-:W-:Y:S02]  /*7b350*/  LEA R2, P0, R3.reuse, R27, 0x1 ;  /* 0x0000001b03027211 */ /* 0x040fe400078008ff */
[----:B------:R-:W-:Y:S01]  /*7b360*/  PRMT R0, R20, 0x7632, R0 ;  /* 0x0000763214007816 */ /* 0x000fe20000000000 */
[----:B------:R-:W-:Y:S01]  /*7b370*/  IMAD R20, R16, 0x2, R4 ;  /* 0x0000000210147824 */ /* 0x000fe200078e0204 */
[----:B------:R-:W-:-:S03]  /*7b380*/  LEA.HI.X.SX32 R3, R3, R28, 0x1, P0 ;  /* 0x0000001c03037211 */ /* 0x000fc600000f0eff */
[----:B------:R0:W-:Y:S04]  /*7b390*/  STG.E.U16 [R8.64], R0 ;  /* 0x0000000008007986 */ /* 0x0001e8000c101504 */
[----:B------:R1:W-:Y:S01]  /*7b3a0*/  STG.E.U16 [R10.64], R6 ;  /* 0x000000060a007986 */ /* 0x0003e2000c101504 */
[----:B------:R-:W-:Y:S02]  /*7b3b0*/  LEA R4, P0, R12, R27, 0x1 ;  /* 0x0000001b0c047211 */ /* 0x000fe400078008ff */
[----:B0-----:R-:W-:-:S05]  /*7b3c0*/  LEA R0, R16, R20, 0x1 ;  /* 0x0000001410007211 */ /* 0x001fca00078e08ff */
[----:B------:R-:W-:Y:S01]  /*7b3d0*/  IMAD R0, R16, 0x2, R0 ;  /* 0x0000000210007824 */ /* 0x000fe200078e0200 */
[----:B------:R-:W-:Y:S02]  /*7b3e0*/  LEA.HI.X.SX32 R5, R12, R28, 0x1, P0 ;  /* 0x0000001c0c057211 */ /* 0x000fe400000f0eff */
[CC--:B-1----:R-:W-:Y:S01]  /*7b3f0*/  LEA R6, P0, R7.reuse, R27.reuse, 0x1 ;  /* 0x0000001b07067211 */ /* 0x0c2fe200078008ff */
[----:B------:R-:W3:Y:S01]  /*7b400*/  LDL R12, [R1+0x4d4] ;  /* 0x0004d400010c7983 */ /* 0x000ee20000100800 */
[----:B------:R-:W-:Y:S02]  /*7b410*/  LEA R19, R16, R0, 0x1 ;  /* 0x0000000010137211 */ /* 0x000fe400078e08ff */
[----:B------:R-:W-:Y:S02]  /*7b420*/  LEA.HI.X.SX32 R7, R7, R28, 0x1, P0 ;  /* 0x0000001c07077211 */ /* 0x000fe400000f0eff */
[----:B------:R-:W-:-:S04]  /*7b430*/  LEA R10, P0, R13, R27, 0x1 ;  /* 0x0000001b0d0a7211 */ /* 0x000fc800078008ff */
[----:B------:R-:W-:Y:S02]  /*7b440*/  LEA.HI.X.SX32 R11, R13, R28, 0x1, P0 ;  /* 0x0000001c0d0b7211 */ /* 0x000fe400000f0eff */
[----:B------:R-:W-:-:S04]  /*7b450*/  LEA R8, P0, R15, R27, 0x1 ;  /* 0x0000001b0f087211 */ /* 0x000fc800078008ff */
[----:B------:R-:W-:Y:S01]  /*7b460*/  LEA.HI.X.SX32 R9, R15, R28, 0x1, P0 ;  /* 0x0000001c0f097211 */ /* 0x000fe200000f0eff */
[----:B--2---:R0:W-:Y:S04]  /*7b470*/  STG.E.U16 [R2.64], R14 ;  /* 0x0000000e02007986 */ /* 0x0041e8000c101504 */
[----:B0-----:R-:W2:Y:S01]  /*7b480*/  LDL R3, [R1+0x4e4] ;  /* 0x0004e40001037983 */ /* 0x001ea20000100800 */
[----:B------:R-:W-:-:S03]  /*7b490*/  IMAD R2, R16, 0x2, R19 ;  /* 0x0000000210027824 */ /* 0x000fc600078e0213 */
[----:B------:R0:W-:Y:S04]  /*7b4a0*/  STL [R1+0x1c], R0 ;  /* 0x00001c0001007387 */ /* 0x0001e80000100800 */
[----:B------:R-:W3:Y:S04]  /*7b4b0*/  LDL.LU R14, [R1+0x8] ;  /* 0x00000800010e7983 */ /* 0x000ee80000300800 */
[----:B0-----:R-:W3:Y:S04]  /*7b4c0*/  LDL.LU R0, [R1+0x10] ;  /* 0x0000100001007983 */ /* 0x001ee80000300800 */
[----:B----4-:R0:W-:Y:S02]  /*7b4d0*/  STG.E.U16 [R4.64], R29 ;  /* 0x0000001d04007986 */ /* 0x0101e4000c101504 */
[----:B0-----:R-:W-:-:S02]  /*7b4e0*/  LEA R4, R16, R2, 0x1 ;  /* 0x0000000210047211 */ /* 0x001fc400078e08ff */
[----:B------:R-:W4:Y:S04]  /*7b4f0*/  LDL R29, [R1+0x4bc] ;  /* 0x0004bc00011d7983 */ /* 0x000f280000100800 */
[----:B------:R-:W-:Y:S04]  /*7b500*/  STL [R1+0x14], R4 ;  /* 0x0000140401007387 */ /* 0x000fe80000100800 */
[----:B------:R-:W4:Y:S01]  /*7b510*/  LDL R15, [R1+0x4c4] ;  /* 0x0004c400010f7983 */ /* 0x000f220000100800 */
[----:B------:R-:W-:-:S03]  /*7b520*/  LEA R2, P0, R18, R27, 0x1 ;  /* 0x0000001b12027211 */ /* 0x000fc600078008ff */
[----:B--2---:R0:W-:Y:S04]  /*7b530*/  STG.E.U16 [R6.64], R3 ;  /* 0x0000000306007986 */ /* 0x0041e8000c101504 */
[----:B-----5:R1:W-:Y:S01]  /*7b540*/  STG.E.U16 [R10.64], R26 ;  /* 0x0000001a0a007986 */ /* 0x0203e2000c101504 */
[----:B0-----:R-:W-:Y:S01]  /*7b550*/  IMAD R7, R16, 0x2, R4 ;  /* 0x0000000210077824 */ /* 0x001fe200078e0204 */
[----:B------:R-:W-:-:S03]  /*7b560*/  LEA.HI.X.SX32 R3, R18, R28, 0x1, P0 ;  /* 0x0000001c12037211 */ /* 0x000fc600000f0eff */
[C---:B------:R-:W-:Y:S01]  /*7b570*/  IMAD R5, R16.reuse, 0x2, R7 ;  /* 0x0000000210057824 */ /* 0x040fe200078e0207 */
[----:B-1----:R-:W-:Y:S02]  /*7b580*/  MOV R26, c[0x0][0x1c8] ;  /* 0x00007200001a7a02 */ /* 0x002fe40000000f00 */
[C---:B------:R-:W-:Y:S01]  /*7b590*/  LEA R10, P0, R17.reuse, R27, 0x1 ;  /* 0x0000001b110a7211 */ /* 0x040fe200078008ff */
[----:B------:R-:W-:Y:S01]  /*7b5a0*/  IMAD R4, R16, 0x2, R5 ;  /* 0x0000000210047824 */ /* 0x000fe200078e0205 */
[----:B------:R-:W-:Y:S02]  /*7b5b0*/  LEA R26, R26, R17, 0x1 ;  /* 0x000000111a1a7211 */ /* 0x000fe400078e08ff */
[----:B------:R-:W-:Y:S01]  /*7b5c0*/  LEA.HI.X.SX32 R11, R17, R28, 0x1, P0 ;  /* 0x0000001c110b7211 */ /* 0x000fe200000f0eff */
[----:B---3--:R0:W-:Y:S01]  /*7b5d0*/  STG.E.U16 [R8.64], R12 ;  /* 0x0000000c08007986 */ /* 0x0081e2000c101504 */
[----:B------:R-:W-:-:S03]  /*7b5e0*/  LEA R6, R16, R4, 0x1 ;  /* 0x0000000410067211 */ /* 0x000fc600078e08ff */
[----:B------:R-:W2:Y:S04]  /*7b5f0*/  LDL.LU R17, [R1+0x38] ;  /* 0x0000380001117983 */ /* 0x000ea80000300800 */
[----:B------:R1:W-:Y:S01]  /*7b600*/  STL.64 [R1+0x16b8], R4 ;  /* 0x0016b80401007387 */ /* 0x0003e20000100a00 */
[----:B0-----:R-:W-:-:S03]  /*7b610*/  LEA R8, P0, R26, R27, 0x1 ;  /* 0x0000001b1a087211 */ /* 0x001fc600078008ff */
[----:B------:R0:W-:Y:S01]  /*7b620*/  STG.E.U16 [R2.64], R25 ;  /* 0x0000001902007986 */ /* 0x0001e2000c101504 */
[----:B------:R-:W-:Y:S01]  /*7b630*/  LEA.HI.X.SX32 R9, R26, R28, 0x1, P0 ;  /* 0x0000001c1a097211 */ /* 0x000fe200000f0eff */
[----:B-1----:R-:W-:Y:S01]  /*7b640*/  IMAD.MOV.U32 R5, RZ, RZ, c[0x0][0x1c8] ;  /* 0x00007200ff057624 */ /* 0x002fe200078e00ff */
[C---:B------:R-:W-:Y:S01]  /*7b650*/  LEA R12, P0, R14.reuse, R27, 0x1 ;  /* 0x0000001b0e0c7211 */ /* 0x040fe200078008ff */
[----:B------:R-:W3:Y:S03]  /*7b660*/  LDL.LU R4, [R1+0x2c] ;  /* 0x00002c0001047983 */ /* 0x000ee60000300800 */
[----:B0-----:R-:W-:Y:S01]  /*7b670*/  LEA R2, R5, R6, 0x1 ;  /* 0x0000000605027211 */ /* 0x001fe200078e08ff */
[----:B----4-:R0:W-:Y:S01]  /*7b680*/  STG.E.U16 [R10.64], R15 ;  /* 0x0000000f0a007986 */ /* 0x0101e2000c101504 */
[----:B------:R-:W-:-:S03]  /*7b690*/  LEA.HI.X.SX32 R13, R14, R28, 0x1, P0 ;  /* 0x0000001c0e0d7211 */ /* 0x000fc600000f0eff */
[----:B------:R-:W-:Y:S01]  /*7b6a0*/  IMAD R14, R5, 0x2, R2 ;  /* 0x00000002050e7824 */ /* 0x000fe200078e0202 */
[----:B------:R-:W4:Y:S04]  /*7b6b0*/  LDL R25, [R1+0x4a4] ;  /* 0x0004a40001197983 */ /* 0x000f280000100800 */
[----:B------:R-:W5:Y:S01]  /*7b6c0*/  LDL R18, [R1+0x49c] ;  /* 0x00049c0001127983 */ /* 0x000f620000100800 */
[----:B0-----:R-:W-:-:S03]  /*7b6d0*/  LEA R10, P0, R0, R27, 0x1 ;  /* 0x0000001b000a7211 */ /* 0x001fc600078008ff */
[----:B------:R-:W3:Y:S01]  /*7b6e0*/  LDL.LU R26, [R1+0x4c] ;  /* 0x00004c00011a7983 */ /* 0x000ee20000300800 */
[C---:B------:R-:W-:Y:S02]  /*7b6f0*/  LEA R3, R5.reuse, R14, 0x1 ;  /* 0x0000000e05037211 */ /* 0x040fe400078e08ff */
[----:B------:R-:W-:Y:S01]  /*7b700*/  LEA.HI.X.SX32 R11, R0, R28, 0x1, P0 ;  /* 0x0000001c000b7211 */ /* 0x000fe200000f0eff */
[----:B------:R0:W-:Y:S04]  /*7b710*/  STL.64 [R1+0x16c0], R6 ;  /* 0x0016c00601007387 */ /* 0x0001e80000100a00 */
[----:B------:R1:W-:Y:S04]  /*7b720*/  STG.E.U16 [R8.64], R29 ;  /* 0x0000001d08007986 */ /* 0x0003e8000c101504 */
[----:B0-----:R-:W3:Y:S04]  /*7b730*/  LDL.LU R7, [R1+0x30] ;  /* 0x0000300001077983 */ /* 0x001ee80000300800 */
[----:B-1----:R-:W3:Y:S04]  /*7b740*/  LDL R29, [R1+0x494] ;  /* 0x00049400011d7983 */ /* 0x002ee80000100800 */
[----:B------:R-:W3:Y:S04]  /*7b750*/  LDL R0, [R1+0x48c] ;  /* 0x00048c0001007983 */ /* 0x000ee80000100800 */
[----:B------:R-:W3:Y:S01]  /*7b760*/  LDL.LU R15, [R1+0x54] ;  /* 0x00005400010f7983 */ /* 0x000ee20000300800 */
[----:B------:R-:W-:-:S03]  /*7b770*/  IMAD R6, R5, 0x2, R3 ;  /* 0x0000000205067824 */ /* 0x000fc600078e0203 */
[----:B------:R-:W3:Y:S04]  /*7b780*/  LDL R9, [R1+0x4b4] ;  /* 0x0004b40001097983 */ /* 0x000ee80000100800 */
[----:B------:R0:W-:Y:S04]  /*7b790*/  STL.64 [R1+0x16c8], R2 ;  /* 0x0016c80201007387 */ /* 0x0001e80000100a00 */
[----:B0-----:R-:W4:Y:S04]  /*7b7a0*/  LDL R3, [R1+0x4ac] ;  /* 0x0004ac0001037983 */ /* 0x001f280000100800 */
[----:B------:R-:W5:Y:S01]  /*7b7b0*/  LDL R2, [R1+0x47c] ;  /* 0x00047c0001027983 */ /* 0x000f620000100800 */
[----:B--2---:R-:W-:-:S03]  /*7b7c0*/  LEA R8, P0, R17, R27, 0x1 ;  /* 0x0000001b11087211 */ /* 0x004fc600078008ff */
[----:B---3--:R0:W-:Y:S02]  /*7b7d0*/  STG.E.U16 [R12.64], R9 ;  /* 0x000000090c007986 */ /* 0x0081e4000c101504 */
[----:B0-----:R-:W-:Y:S02]  /*7b7e0*/  LEA.HI.X.SX32 R9, R17, R28, 0x1, P0 ;  /* 0x0000001c11097211 */ /* 0x001fe400000f0eff */
[----:B------:R-:W2:Y:S04]  /*7b7f0*/  LDL.LU R17, [R1+0x60] ;  /* 0x0000600001117983 */ /* 0x000ea80000300800 */
[----:B----4-:R0:W-:Y:S04]  /*7b800*/  STG.E.U16 [R10.64], R3 ;  /* 0x000000030a007986 */ /* 0x0101e8000c101504 */
[----:B0-----:R-:W3:Y:S01]  /*7b810*/  LDL R3, [R1+0x484] ;  /* 0x0004840001037983 */ /* 0x001ee20000100800 */
[----:B------:R-:W-:-:S04]  /*7b820*/  LEA R12, P0, R7, R27, 0x1 ;  /* 0x0000001b070c7211 */ /* 0x000fc800078008ff */
[-C--:B------:R-:W-:Y:S02]  /*7b830*/  LEA.HI.X.SX32 R13, R7, R28.reuse, 0x1, P0 ;  /* 0x0000001c070d7211 */ /* 0x080fe400000f0eff */
[CC--:B------:R-:W-:Y:S01]  /*7b840*/  LEA R10, P0, R4.reuse, R27.reuse, 0x1 ;  /* 0x0000001b040a7211 */ /* 0x0c0fe200078008ff */
[----:B------:R0:W-:Y:S03]  /*7b850*/  STG.E.U16 [R8.64], R25 ;  /* 0x0000001908007986 */ /* 0x0001e6000c101504 */
[----:B------:R-:W-:Y:S02]  /*7b860*/  LEA.HI.X.SX32 R11, R4, R28, 0x1, P0 ;  /* 0x0000001c040b7211 */ /* 0x000fe400000f0eff */
[----:B------:R-:W-:Y:S01]  /*7b870*/  LEA R6, R5, R6, 0x1 ;  /* 0x0000000605067211 */ /* 0x000fe200078e08ff */
[----:B-----5:R1:W-:Y:S01]  /*7b880*/  STG.E.U16 [R12.64], R18 ;  /* 0x000000120c007986 */ /* 0x0203e2000c101504 */
[----:B------:R-:W-:Y:S01]  /*7b890*/  IMAD R16, R16, 0x2, R21 ;  /* 0x0000000210107824 */ /* 0x000fe200078e0215 */
[----:B0-----:R-:W-:-:S02]  /*7b8a0*/  LEA R8, P0, R26, R27, 0x1 ;  /* 0x0000001b1a087211 */ /* 0x001fc400078008ff */
[----:B------:R-:W-:Y:S02]  /*7b8b0*/  IMAD R6, R5, 0x2, R6 ;  /* 0x0000000205067824 */ /* 0x000fe400078e0206 */
[-C--:B------:R-:W-:Y:S02]  /*7b8c0*/  LEA.HI.X.SX32 R9, R26, R28.reuse, 0x1, P0 ;  /* 0x0000001c1a097211 */ /* 0x080fe400000f0eff */
[CC--:B-1----:R-:W-:Y:S01]  /*7b8d0*/  LEA R12, P0, R21.reuse, R27.reuse, 0x1 ;  /* 0x0000001b150c7211 */ /* 0x0c2fe200078008ff */
[----:B------:R0:W-:Y:S03]  /*7b8e0*/  STG.E.U16 [R10.64], R29 ;  /* 0x0000001d0a007986 */ /* 0x0001e6000c101504 */
[----:B------:R-:W-:Y:S02]  /*7b8f0*/  LEA.HI.X.SX32 R13, R21, R28, 0x1, P0 ;  /* 0x0000001c150d7211 */ /* 0x000fe400000f0eff */
[----:B------:R-:W-:Y:S01]  /*7b900*/  LEA R25, R5, R6, 0x1 ;  /* 0x0000000605197211 */ /* 0x000fe200078e08ff */
[----:B------:R1:W-:Y:S01]  /*7b910*/  STG.E.U16 [R8.64], R0 ;  /* 0x0000000008007986 */ /* 0x0003e2000c101504 */
[----:B0-----:R-:W-:-:S03]  /*7b920*/  LEA R10, P0, R16, R27, 0x1 ;  /* 0x0000001b100a7211 */ /* 0x001fc600078008ff */
[----:B------:R0:W-:Y:S01]  /*7b930*/  STL [R1+0x8], R6 ;  /* 0x0000080601007387 */ /* 0x0001e20000100800 */
[----:B------:R-:W-:-:S03]  /*7b940*/  LEA.HI.X.SX32 R11, R16, R28, 0x1, P0 ;  /* 0x0000001c100b7211 */ /* 0x000fc600000f0eff */
[----:B------:R2:W-:Y:S01]  /*7b950*/  STG.E.U16 [R12.64], R2 ;  /* 0x000000020c007986 */ /* 0x0005e2000c101504 */
[----:B-1----:R-:W-:-:S03]  /*7b960*/  LEA R8, P0, R15, R27, 0x1 ;  /* 0x0000001b0f087211 */ /* 0x002fc600078008ff */
[----:B------:R-:W4:Y:S01]  /*7b970*/  LDL R4, [R1+0x46c] ;  /* 0x00046c0001047983 */ /* 0x000f220000100800 */
[----:B0-----:R-:W-:Y:S01]  /*7b980*/  IMAD R6, R5, 0x2, R25 ;  /* 0x0000000205067824 */ /* 0x001fe200078e0219 */
[----:B------:R-:W-:-:S04]  /*7b990*/  LEA.HI.X.SX32 R9, R15, R28, 0x1, P0 ;  /* 0x0000001c0f097211 */ /* 0x000fc800000f0eff */
[----:B------:R-:W-:Y:S02]  /*7b9a0*/  LEA R26, R5, R6, 0x1 ;  /* 0x00000006051a7211 */ /* 0x000fe400078e08ff */
[----:B------:R-:W5:Y:S04]  /*7b9b0*/  LDL.LU R6, [R1+0x800] ;  /* 0x0008000001067983 */ /* 0x000f680000300800 */
[----:B------:R-:W5:Y:S04]  /*7b9c0*/  LDL.LU R7, [R1+0x7fc] ;  /* 0x0007fc0001077983 */ /* 0x000f680000300800 */
[----:B------:R-:W5:Y:S04]  /*7b9d0*/  LDL.LU R16, [R1+0x58] ;  /* 0x0000580001107983 */ /* 0x000f680000300800 */
[----:B------:R-:W5:Y:S04]  /*7b9e0*/  LDL R18, [R1+0x464] ;  /* 0x0004640001127983 */ /* 0x000f680000100800 */
[----:B------:R-:W5:Y:S01]  /*7b9f0*/  LDL.LU R21, [R1+0x50] ;  /* 0x0000500001157983 */ /* 0x000f620000300800 */
[----:B--2---:R-:W-:-:S04]  /*7ba00*/  LEA R12, P0, R17, R27, 0x1 ;  /* 0x0000001b110c7211 */ /* 0x004fc800078008ff */
[----:B------:R-:W-:Y:S02]  /*7ba10*/  LEA.HI.X.SX32 R13, R17, R28, 0x1, P0 ;  /* 0x0000001c110d7211 */ /* 0x000fe400000f0eff */
[----:B------:R-:W2:Y:S04]  /*7ba20*/  LDL.LU R17, [R1+0x40] ;  /* 0x0000400001117983 */ /* 0x000ea80000300800 */
[----:B---3--:R-:W-:Y:S04]  /*7ba30*/  STG.E.U16 [R10.64], R3 ;  /* 0x000000030a007986 */ /* 0x008fe8000c101504 */
[----:B------:R0:W-:Y:S02]  /*7ba40*/  STG.E.U16 [R8.64], R23 ;  /* 0x0000001708007986 */ /* 0x0001e4000c101504 */
[----:B0-----:R-:W-:-:S02]  /*7ba50*/  LEA R8, P0, R24, R27, 0x1 ;  /* 0x0000001b18087211 */ /* 0x001fc400078008ff */
[----:B------:R-:W3:Y:S02]  /*7ba60*/  LDL.LU R23, [R1+0x16d4] ;  /* 0x0016d40001177983 */ /* 0x000ee40000300800 */
[----:B------:R-:W-:Y:S02]  /*7ba70*/  LEA.HI.X.SX32 R9, R24, R28, 0x1, P0 ;  /* 0x0000001c18097211 */ /* 0x000fe400000f0eff */
[----:B------:R-:W2:Y:S01]  /*7ba80*/  LDL.LU R24, [R1+0x16d0] ;  /* 0x0016d00001187983 */ /* 0x000ea20000300800 */
[----:B------:R-:W-:-:S05]  /*7ba90*/  LEA R29, R5, R26, 0x1 ;  /* 0x0000001a051d7211 */ /* 0x000fca00078e08ff */
[----:B------:R-:W-:-:S05]  /*7baa0*/  IMAD R0, R5, 0x2, R29 ;  /* 0x0000000205007824 */ /* 0x000fca00078e021d */
[----:B------:R-:W-:-:S05]  /*7bab0*/  LEA R0, R5, R0, 0x1 ;  /* 0x0000000005007211 */ /* 0x000fca00078e08ff */
[----:B------:R-:W-:-:S05]  /*7bac0*/  IMAD R15, R5, 0x2, R0 ;  /* 0x00000002050f7824 */ /* 0x000fca00078e0200 */
[----:B------:R-:W-:-:S05]  /*7bad0*/  LEA R10, R5, R15, 0x1 ;  /* 0x0000000f050a7211 */ /* 0x000fca00078e08ff */
[----:B------:R-:W-:Y:S01]  /*7bae0*/  IMAD R11, R5, 0x2, R10 ;  /* 0x00000002050b7824 */ /* 0x000fe200078e020a */
[----:B----4-:R0:W-:Y:S01]  /*7baf0*/  STG.E.U16 [R12.64], R4 ;  /* 0x000000040c007986 */ /* 0x0101e2000c101504 */
[----:B-----5:R-:W-:Y:S02]  /*7bb00*/  FSEL R3, R6, -INF , P2 ;  /* 0xff80000006037808 */ /* 0x020fe40001000000 */
[----:B------:R-:W-:Y:S01]  /*7bb10*/  FSEL R2, R7, -INF , P1 ;  /* 0xff80000007027808 */ /* 0x000fe20000800000 */
[----:B0-----:R-:W4:Y:S04]  /*7bb20*/  LDL.LU R4, [R1+0x34] ;  /* 0x0000340001047983 */ /* 0x001f280000300800 */
[----:B------:R0:W-:Y:S04]  /*7bb30*/  STL.64 [R1+0x16a8], R10 ;  /* 0x0016a80a01007387 */ /* 0x0001e80000100a00 */
[----:B0-----:R-:W5:Y:S04]  /*7bb40*/  LDL.LU R10, [R1+0x3c] ;  /* 0x00003c00010a7983 */ /* 0x001f680000300800 */
[----:B------:R-:W-:Y:S04]  /*7bb50*/  STL [R1+0x398], R3 ;  /* 0x0003980301007387 */ /* 0x000fe80000100800 */
[----:B------:R-:W-:Y:S01]  /*7bb60*/  STL [R1+0x3a0], R2 ;  /* 0x0003a00201007387 */ /* 0x000fe20000100800 */
[----:B------:R-:W-:Y:S01]  /*7bb70*/  LEA R12, R5, R11, 0x1 ;  /* 0x0000000b050c7211 */ /* 0x000fe200078e08ff */
[----:B------:R-:W-:-:S05]  /*7bb80*/  IMAD.MOV.U32 R11, RZ, RZ, c[0x0][0x1c8] ;  /* 0x00007200ff0b7624 */ /* 0x000fca00078e00ff */
[C---:B------:R-:W-:Y:S01]  /*7bb90*/  LEA R13, R11.reuse, R12, 0x1 ;  /* 0x0000000c0b0d7211 */ /* 0x040fe200078e08ff */
[----:B------:R0:W-:Y:S04]  /*7bba0*/  STG.E.U16 [R8.64], R18 ;  /* 0x0000001208007986 */ /* 0x0001e8000c101504 */
[----:B0-----:R-:W-:Y:S01]  /*7bbb0*/  IMAD R18, R11, 0x2, R13 ;  /* 0x000000020b127824 */ /* 0x001fe200078e020d */
[C---:B---3--:R-:W-:Y:S02]  /*7bbc0*/  LOP3.LUT P6, RZ, R23.reuse, 0x40000000, RZ, 0xc0, !PT ;  /* 0x4000000017ff7812 */ /* 0x048fe400078cc0ff */
[----:B------:R-:W-:Y:S02]  /*7bbd0*/  LOP3.LUT P5, RZ, R23, 0x80000000, RZ, 0xc0, !PT ;  /* 0x8000000017ff7812 */ /* 0x000fe400078ac0ff */
[----:B------:R-:W3:Y:S01]  /*7bbe0*/  LDL.LU R23, [R1+0x44] ;  /* 0x0000440001177983 */ /* 0x000ee20000300800 */
[----:B--2---:R-:W-:-:S02]  /*7bbf0*/  LOP3.LUT P4, RZ, R24, 0x1, RZ, 0xc0, !PT ;  /* 0x0000000118ff7812 */ /* 0x004fc4000788c0ff */
[----:B------:R-:W-:Y:S02]  /*7bc00*/  LOP3.LUT P3, RZ, R24, 0x2, RZ, 0xc0, !PT ;  /* 0x0000000218ff7812 */ /* 0x000fe4000786c0ff */
[----:B------:R-:W2:Y:S04]  /*7bc10*/  LDL.LU R24, [R1+0x5c] ;  /* 0x00005c0001187983 */ /* 0x000ea80000300800 */
[----:B------:R-:W-:Y:S04]  /*7bc20*/  STL [R1+0x16b4], R11 ;  /* 0x0016b40b01007387 */ /* 0x000fe80000100800 */
[----:B------:R0:W-:Y:S04]  /*7bc30*/  STL.64 [R1+0x1698], R12 ;  /* 0x0016980c01007387 */ /* 0x0001e80000100a00 */
[----:B0-----:R-:W3:Y:S01]  /*7bc40*/  LDL.LU R13, [R1+0x1c] ;  /* 0x00001c00010d7983 */ /* 0x001ee20000300800 */
[----:B------:R-:W-:-:S02]  /*7bc50*/  LEA R2, P1, R16, R27, 0x1 ;  /* 0x0000001b10027211 */ /* 0x000fc400078208ff */
[----:B------:R-:W-:Y:S02]  /*7bc60*/  MOV R12, c[0x0][0x1c8] ;  /* 0x00007200000c7a02 */ /* 0x000fe40000000f00 */
[----:B------:R-:W-:-:S03]  /*7bc70*/  LEA.HI.X.SX32 R3, R16, R28, 0x1, P1 ;  /* 0x0000001c10037211 */ /* 0x000fc600008f0eff */
[----:B------:R-:W-:Y:S01]  /*7bc80*/  IMAD R16, R12, 0x2, R18 ;  /* 0x000000020c107824 */ /* 0x000fe200078e0212 */
[----:B--2---:R-:W-:-:S04]  /*7bc90*/  LEA R6, P0, R24, R27, 0x1 ;  /* 0x0000001b18067211 */ /* 0x004fc800078008ff */
[----:B------:R-:W-:Y:S02]  /*7bca0*/  LEA.HI.X.SX32 R7, R24, R28, 0x1, P0 ;  /* 0x0000001c18077211 */ /* 0x000fe400000f0eff */
[----:B------:R-:W-:-:S03]  /*7bcb0*/  LEA R8, P0, R21, R27, 0x1 ;  /* 0x0000001b15087211 */ /* 0x000fc600078008ff */
[----:B------:R3:W-:Y:S01]  /*7bcc0*/  STL.64 [R1+0x2f0], R6 ;  /* 0x0002f00601007387 */ /* 0x0007e20000100a00 */
[----:B------:R-:W-:-:S03]  /*7bcd0*/  LEA.HI.X.SX32 R9, R21, R28, 0x1, P0 ;  /* 0x0000001c15097211 */ /* 0x000fc600000f0eff */
[----:B------:R0:W-:Y:S01]  /*7bce0*/  STL.64 [R1+0x2e8], R2 ;  /* 0x0002e80201007387 */ /* 0x0001e20000100a00 */
[----:B------:R-:W-:Y:S02]  /*7bcf0*/  LEA R21, R12, R16, 0x1 ;  /* 0x000000100c157211 */ /* 0x000fe400078e08ff */
[-C--:B---3--:R-:W-:Y:S02]  /*7bd00*/  LEA R6, P1, R23, R27.reuse, 0x1 ;  /* 0x0000001b17067211 */ /* 0x088fe400078208ff */
[----:B0-----:R-:W-:Y:S02]  /*7bd10*/  LEA R2, P2, R17, R27, 0x1 ;  /* 0x0000001b11027211 */ /* 0x001fe400078408ff */
[-C--:B------:R-:W-:Y:S01]  /*7bd20*/  LEA.HI.X.SX32 R7, R23, R28.reuse, 0x1, P1 ;  /* 0x0000001c17077211 */ /* 0x080fe200008f0eff */
[----:B------:R5:W-:Y:S01]  /*7bd30*/  STL.64 [R1+0x2e0], R8 ;  /* 0x0002e00801007387 */ /* 0x000be20000100a00 */
[----:B------:R-:W-:Y:S01]  /*7bd40*/  LEA.HI.X.SX32 R3, R17, R28, 0x1, P2 ;  /* 0x0000001c11037211 */ /* 0x000fe200010f0eff */
[----:B------:R-:W-:-:S02]  /*7bd50*/  IMAD.MOV.U32 R23, RZ, RZ, c[0x0][0x1c8] ;  /* 0x00007200ff177624 */ /* 0x000fc400078e00ff */
[----:B------:R4:W-:Y:S01]  /*7bd60*/  STL.64 [R1+0x2d8], R6 ;  /* 0x0002d80601007387 */ /* 0x0009e20000100a00 */
[----:B------:R-:W-:-:S03]  /*7bd70*/  IMAD R17, R12, 0x2, R21 ;  /* 0x000000020c117824 */ /* 0x000fc600078e0215 */
[----:B------:R0:W-:Y:S01]  /*7bd80*/  STL.64 [R1+0x2d0], R2 ;  /* 0x0002d00201007387 */ /* 0x0001e20000100a00 */
[-C--:B-----5:R-:W-:Y:S02]  /*7bd90*/  LEA R8, P0, R10, R27.reuse, 0x1 ;  /* 0x0000001b0a087211 */ /* 0x0a0fe400078008ff */
[-C--:B----4-:R-:W-:Y:S02]  /*7bda0*/  LEA R6, P1, R4, R27.reuse, 0x1 ;  /* 0x0000001b04067211 */ /* 0x090fe400078208ff */
[----:B------:R-:W-:Y:S02]  /*7bdb0*/  LEA.HI.X.SX32 R9, R10, R28, 0x1, P0 ;  /* 0x0000001c0a097211 */ /* 0x000fe400000f0eff */
[----:B0-----:R-:W-:Y:S02]  /*7bdc0*/  LEA R2, P2, R22, R27, 0x1 ;  /* 0x0000001b16027211 */ /* 0x001fe400078408ff */
[----:B------:R-:W-:Y:S02]  /*7bdd0*/  LEA R10, R23, R22, 0x1 ;  /* 0x00000016170a7211 */ /* 0x000fe400078e08ff */
[-C--:B------:R-:W-:Y:S01]  /*7bde0*/  LEA.HI.X.SX32 R7, R4, R28.reuse, 0x1, P1 ;  /* 0x0000001c04077211 */ /* 0x080fe200008f0eff */
[----:B------:R0:W-:Y:S01]  /*7bdf0*/  STL.64 [R1+0x2c8], R8 ;  /* 0x0002c80801007387 */ /* 0x0001e20000100a00 */
[----:B------:R-:W-:Y:S01]  /*7be00*/  LEA.HI.X.SX32 R3, R22, R28, 0x1, P2 ;  /* 0x0000001c16037211 */ /* 0x000fe200010f0eff */
[----:B------:R-:W-:-:S02]  /*7be10*/  IMAD R24, R5, 0x2, R22 ;  /* 0x0000000205187824 */ /* 0x000fc400078e0216 */
[----:B------:R1:W-:Y:S01]  /*7be20*/  STL.64 [R1+0x16a0], R16 ;  /* 0x0016a01001007387 */ /* 0x0003e20000100a00 */
[----:B------:R-:W-:Y:S01]  /*7be30*/  IMAD R10, R23, 0x2, R10 ;  /* 0x00000002170a7824 */ /* 0x000fe200078e020a */
[----:B------:R-:W-:Y:S02]  /*7be40*/  LEA R4, P2, R20, R27, 0x1 ;  /* 0x0000001b14047211 */ /* 0x000fe400078408ff */
[----:B0-----:R-:W-:Y:S01]  /*7be50*/  LEA R8, R12, R17, 0x1 ;  /* 0x000000110c087211 */ /* 0x001fe200078e08ff */
[----:B-1----:R-:W2:Y:S01]  /*7be60*/  LDL.LU R16, [R1+0x14] ;  /* 0x0000140001107983 */ /* 0x002ea20000300800 */
[----:B------:R-:W-:-:S03]  /*7be70*/  MOV R17, c[0x0][0x1c8] ;  /* 0x0000720000117a02 */ /* 0x000fc60000000f00 */
[----:B------:R0:W-:Y:S04]  /*7be80*/  STL.64 [R1+0x2c0], R6 ;  /* 0x0002c00601007387 */ /* 0x0001e80000100a00 */
[----:B------:R1:W-:Y:S01]  /*7be90*/  STL.64 [R1+0x2b8], R2 ;  /* 0x0002b80201007387 */ /* 0x0003e20000100a00 */
[----:B------:R-:W-:Y:S01]  /*7bea0*/  LEA R22, R17, R8, 0x1 ;  /* 0x0000000811167211 */ /* 0x000fe200078e08ff */
[----:B------:R-:W-:Y:S01]  /*7beb0*/  IMAD R23, R23, 0x2, R20 ;  /* 0x0000000217177824 */ /* 0x000fe200078e0214 */
[-C--:B0-----:R-:W-:Y:S02]  /*7bec0*/  LEA R6, P1, R10, R27.reuse, 0x1 ;  /* 0x0000001b0a067211 */ /* 0x081fe400078208ff */
[----:B-1----:R-:W-:Y:S02]  /*7bed0*/  LEA R2, P0, R24, R27, 0x1 ;  /* 0x0000001b18027211 */ /* 0x002fe400078008ff */
[----:B------:R-:W-:-:S02]  /*7bee0*/  LEA.HI.X.SX32 R7, R10, R28, 0x1, P1 ;  /* 0x0000001c0a077211 */ /* 0x000fc400008f0eff */
[----:B------:R-:W-:Y:S02]  /*7bef0*/  LEA.HI.X.SX32 R3, R24, R28, 0x1, P0 ;  /* 0x0000001c18037211 */ /* 0x000fe400000f0eff */
[----:B------:R-:W-:Y:S02]  /*7bf00*/  LEA R9, R17, R22, 0x1 ;  /* 0x0000001611097211 */ /* 0x000fe400078e08ff */
[----:B------:R-:W-:Y:S01]  /*7bf10*/  LEA.HI.X.SX32 R5, R20, R28, 0x1, P2 ;  /* 0x0000001c14057211 */ /* 0x000fe200010f0eff */
[----:B------:R0:W-:Y:S04]  /*7bf20*/  STL.64 [R1+0x2b0], R2 ;  /* 0x0002b00201007387 */ /* 0x0001e80000100a00 */
[----:B0-----:R-:W3:Y:S04]  /*7bf30*/  LDL.LU.64 R2, [R1+0x16c8] ;  /* 0x0016c80001027983 */ /* 0x001ee80000300a00 */
[----:B------:R0:W-:Y:S04]  /*7bf40*/  STL.64 [R1+0x2a8], R6 ;  /* 0x0002a80601007387 */ /* 0x0001e80000100a00 */
[----:B------:R-:W-:Y:S04]  /*7bf50*/  STL.64 [R1+0x1688], R8 ;  /* 0x0016880801007387 */ /* 0x000fe80000100a00 */
[----:B------:R1:W-:Y:S01]  /*7bf60*/  STL.64 [R1+0x2a0], R4 ;  /* 0x0002a00401007387 */ /* 0x0003e20000100a00 */
[----:B0-----:R-:W-:-:S04]  /*7bf70*/  LEA R6, P0, R23, R27, 0x1 ;  /* 0x0000001b17067211 */ /* 0x001fc800078008ff */
[-C--:B------:R-:W-:Y:S02]  /*7bf80*/  LEA.HI.X.SX32 R7, R23, R28.reuse, 0x1, P0 ;  /* 0x0000001c17077211 */ /* 0x080fe400000f0eff */
[CC--:B-1----:R-:W-:Y:S01]  /*7bf90*/  LEA R4, P1, R13.reuse, R27.reuse, 0x1 ;  /* 0x0000001b0d047211 */ /* 0x0c2fe200078208ff */
[----:B------:R-:W-:Y:S03]  /*7bfa0*/  STL [R1+0x16b0], R9 ;  /* 0x0016b00901007387 */ /* 0x000fe60000100800 */
[-C--:B------:R-:W-:Y:S01]  /*7bfb0*/  LEA.HI.X.SX32 R5, R13, R28.reuse, 0x1, P1 ;  /* 0x0000001c0d057211 */ /* 0x080fe200008f0eff */
[----:B------:R0:W-:Y:S04]  /*7bfc0*/  STL.64 [R1+0x298], R6 ;  /* 0x0002980601007387 */ /* 0x0001e80000100a00 */
[----:B0-----:R-:W4:Y:S04]  /*7bfd0*/  LDL.LU.64 R6, [R1+0x16c0] ;  /* 0x0016c00001067983 */ /* 0x001f280000300a00 */
[----:B------:R0:W-:Y:S04]  /*7bfe0*/  STL.64 [R1+0x290], R4 ;  /* 0x0002900401007387 */ /* 0x0001e80000100a00 */
[----:B0-----:R-:W5:Y:S01]  /*7bff0*/  LDL.LU.64 R4, [R1+0x16b8] ;  /* 0x0016b80001047983 */ /* 0x001f620000300a00 */
[----:B------:R-:W-:Y:S01]  /*7c000*/  LEA R10, P2, R19, R27, 0x1 ;  /* 0x0000001b130a7211 */ /* 0x000fe200078408ff */
[----:B------:R-:W-:Y:S01]  /*7c010*/  IMAD R20, R17, 0x2, R9 ;  /* 0x0000000211147824 */ /* 0x000fe200078e0209 */
[----:B------:R-:W-:Y:S01]  /*7c020*/  MOV R24, c[0x0][0x1c8] ;  /* 0x0000720000187a02 */ /* 0x000fe20000000f00 */
[----:B------:R-:W3:Y:S01]  /*7c030*/  LDL.LU R13, [R1+0x8] ;  /* 0x00000800010d7983 */ /* 0x000ee20000300800 */
[----:B------:R-:W-:Y:S01]  /*7c040*/  LEA.HI.X.SX32 R11, R19, R28, 0x1, P2 ;  /* 0x0000001c130b7211 */ /* 0x000fe200010f0eff */
[----:B------:R-:W-:Y:S01]  /*7c050*/  IMAD R23, R17, 0x2, R20 ;  /* 0x0000000211177824 */ /* 0x000fe200078e0214 */
[----:B------:R-:W-:-:S03]  /*7c060*/  LEA R24, R24, R19, 0x1 ;  /* 0x0000001318187211 */ /* 0x000fc600078e08ff */
[----:B------:R-:W-:Y:S01]  /*7c070*/  STL.64 [R1+0x288], R10 ;  /* 0x0002880a01007387 */ /* 0x000fe20000100a00 */
[C---:B------:R-:W-:Y:S01]  /*7c080*/  LEA R8, P0, R24.reuse, R27, 0x1 ;  /* 0x0000001b18087211 */ /* 0x040fe200078008ff */
[----:B------:R-:W-:Y:S02]  /*7c090*/  IMAD R19, R17, 0x2, R23 ;  /* 0x0000000211137824 */ /* 0x000fe400078e0217 */
[----:B------:R0:W-:Y:S04]  /*7c0a0*/  STL.64 [R1+0x1690], R22 ;  /* 0x0016901601007387 */ /* 0x0001e80000100a00 */
[----:B------:R4:W-:Y:S01]  /*7c0b0*/  STL [R1+0x280], R8 ;  /* 0x0002800801007387 */ /* 0x0009e20000100800 */
[----:B0-----:R-:W-:Y:S01]  /*7c0c0*/  IMAD.MOV.U32 R23, RZ, RZ, R9 ;  /* 0x000000ffff177224 */ /* 0x001fe200078e0009 */
[----:B------:R-:W-:-:S02]  /*7c0d0*/  LEA.HI.X.SX32 R23, R24, R28, 0x1, P0 ;  /* 0x0000001c18177211 */ /* 0x000fc400000f0eff */
[----:B------:R-:W-:-:S03]  /*7c0e0*/  MOV R22, R8 ;  /* 0x0000000800167202 */ /* 0x000fc60000000f00 */
[----:B------:R-:W-:Y:S01]  /*7c0f0*/  STL [R1+0x284], R23 ;  /* 0x0002841701007387 */ /* 0x000fe20000100800 */
[----:B--2---:R-:W-:-:S04]  /*7c100*/  LEA R10, P1, R16, R27, 0x1 ;  /* 0x0000001b100a7211 */ /* 0x004fc800078208ff */
[----:B------:R-:W-:-:S05]  /*7c110*/  LEA.HI.X.SX32 R11, R16, R28, 0x1, P1 ;  /* 0x0000001c100b7211 */ /* 0x000fca00008f0eff */
[----:B------:R0:W-:Y:S01]  /*7c120*/  STL.64 [R1+0x278], R10 ;  /* 0x0002780a01007387 */ /* 0x0001e20000100a00 */
[----:B----4-:R-:W-:-:S04]  /*7c130*/  LEA R8, P2, R7, R27, 0x1 ;  /* 0x0000001b07087211 */ /* 0x010fc800078408ff */
[-C--:B------:R-:W-:Y:S02]  /*7c140*/  LEA.HI.X.SX32 R9, R7, R28.reuse, 0x1, P2 ;  /* 0x0000001c07097211 */ /* 0x080fe400010f0eff */
[CC--:B-----5:R-:W-:Y:S02]  /*7c150*/  LEA R22, P0, R5.reuse, R27.reuse, 0x1 ;  /* 0x0000001b05167211 */ /* 0x0e0fe400078008ff */
[CC--:B0-----:R-:W-:Y:S02]  /*7c160*/  LEA R10, P1, R4.reuse, R27.reuse, 0x1 ;  /* 0x0000001b040a7211 */ /* 0x0c1fe400078208ff */
[-C--:B------:R-:W-:Y:S02]  /*7c170*/  LEA.HI.X.SX32 R23, R5, R28.reuse, 0x1, P0 ;  /* 0x0000001c05177211 */ /* 0x080fe400000f0eff */
[----:B------:R-:W-:Y:S01]  /*7c180*/  LEA.HI.X.SX32 R11, R4, R28, 0x1, P1 ;  /* 0x0000001c040b7211 */ /* 0x000fe200008f0eff */
[----:B------:R0:W-:Y:S04]  /*7c190*/  STL.64 [R1+0x270], R8 ;  /* 0x0002700801007387 */ /* 0x0001e80000100a00 */
[----:B------:R-:W-:Y:S04]  /*7c1a0*/  STL.64 [R1+0x268], R22 ;  /* 0x0002681601007387 */ /* 0x000fe80000100a00 */
[----:B------:R3:W-:Y:S01]  /*7c1b0*/  STL.64 [R1+0x260], R10 ;  /* 0x0002600a01007387 */ /* 0x0007e20000100a00 */
[----:B0-----:R-:W-:-:S04]  /*7c1c0*/  LEA R8, P2, R6, R27, 0x1 ;  /* 0x0000001b06087211 */ /* 0x001fc800078408ff */
[----:B------:R-:W-:Y:S02]  /*7c1d0*/  LEA.HI.X.SX32 R9, R6, R28, 0x1, P2 ;  /* 0x0000001c06097211 */ /* 0x000fe400010f0eff */
[----:B---3--:R-:W-:-:S04]  /*7c1e0*/  LEA R10, P0, R2, R27, 0x1 ;  /* 0x0000001b020a7211 */ /* 0x008fc800078008ff */
[----:B------:R-:W-:Y:S01]  /*7c1f0*/  LEA.HI.X.SX32 R11, R2, R28, 0x1, P0 ;  /* 0x0000001c020b7211 */ /* 0x000fe200000f0eff */
[----:B------:R-:W-:Y:S04]  /*7c200*/  STL.64 [R1+0x258], R8 ;  /* 0x0002580801007387 */ /* 0x000fe80000100a00 */
[----:B------:R0:W-:Y:S04]  /*7c210*/  STL.64 [R1+0x250], R10 ;  /* 0x0002500a01007387 */ /* 0x0001e80000100a00 */
[----:B0-----:R-:W2:Y:S01]  /*7c220*/  LDL.LU R11, [R1+0x16b4] ;  /* 0x0016b400010b7983 */ /* 0x001ea20000300800 */
[----:B------:R-:W-:-:S05]  /*7c230*/  LEA R24, R17, R19, 0x1 ;  /* 0x0000001311187211 */ /* 0x000fca00078e08ff */
[----:B------:R-:W-:Y:S01]  /*7c240*/  IMAD R7, R17, 0x2, R24 ;  /* 0x0000000211077824 */ /* 0x000fe200078e0218 */
[----:B------:R-:W-:-:S04]  /*7c250*/  LEA R22, P1, R14, R27, 0x1 ;  /* 0x0000001b0e167211 */ /* 0x000fc800078208ff */
[----:B------:R-:W-:Y:S02]  /*7c260*/  LEA R5, R17, R7, 0x1 ;  /* 0x0000000711057211 */ /* 0x000fe400078e08ff */
[----:B------:R-:W-:Y:S02]  /*7c270*/  LEA R8, P2, R3, R27, 0x1 ;  /* 0x0000001b03087211 */ /* 0x000fe400078408ff */
[-C--:B------:R-:W-:Y:S01]  /*7c280*/  LEA.HI.X.SX32 R23, R14, R28.reuse, 0x1, P1 ;  /* 0x0000001c0e177211 */ /* 0x080fe200008f0eff */
[----:B------:R-:W-:Y:S01]  /*7c290*/  IMAD R4, R17, 0x2, R5 ;  /* 0x0000000211047824 */ /* 0x000fe200078e0205 */
[----:B------:R-:W-:-:S04]  /*7c2a0*/  LEA.HI.X.SX32 R9, R3, R28, 0x1, P2 ;  /* 0x0000001c03097211 */ /* 0x000fc800010f0eff */
[----:B------:R-:W-:Y:S04]  /*7c2b0*/  STL.64 [R1+0x1680], R4 ;  /* 0x0016800401007387 */ /* 0x000fe80000100a00 */
[----:B------:R-:W-:Y:S01]  /*7c2c0*/  STL.64 [R1+0x248], R22 ;  /* 0x0002481601007387 */ /* 0x000fe20000100a00 */
[----:B------:R-:W-:-:S03]  /*7c2d0*/  LEA R10, P2, R13, R27, 0x1 ;  /* 0x0000001b0d0a7211 */ /* 0x000fc600078408ff */
[----:B------:R0:W-:Y:S01]  /*7c2e0*/  STL.64 [R1+0x240], R8 ;  /* 0x0002400801007387 */ /* 0x0001e20000100a00 */
[C---:B--2---:R-:W-:Y:S01]  /*7c2f0*/  LEA R6, R11.reuse, R3, 0x1 ;  /* 0x000000030b067211 */ /* 0x044fe200078e08ff */
[----:B------:R-:W-:-:S03]  /*7c300*/  IMAD R16, R11, 0x2, R3 ;  /* 0x000000020b107824 */ /* 0x000fc600078e0203 */
[C---:B0-----:R-:W-:Y:S02]  /*7c310*/  LEA R8, P0, R6.reuse, R27, 0x1 ;  /* 0x0000001b06087211 */ /* 0x041fe400078008ff */
[----:B------:R-:W-:Y:S02]  /*7c320*/  LEA R16, R11, R16, 0x1 ;  /* 0x000000100b107211 */ /* 0x000fe400078e08ff */
[-C--:B------:R-:W-:Y:S02]  /*7c330*/  LEA.HI.X.SX32 R9, R6, R28.reuse, 0x1, P0 ;  /* 0x0000001c06097211 */ /* 0x080fe400000f0eff */
[----:B------:R-:W-:-:S03]  /*7c340*/  LEA.HI.X.SX32 R11, R13, R28, 0x1, P2 ;  /* 0x0000001c0d0b7211 */ /* 0x000fc600010f0eff */
[----:B------:R0:W-:Y:S01]  /*7c350*/  STL.64 [R1+0x238], R8 ;  /* 0x0002380801007387 */ /* 0x0001e20000100a00 */
[----:B------:R-:W-:-:S04]  /*7c360*/  LEA R22, P1, R16, R27, 0x1 ;  /* 0x0000001b10167211 */ /* 0x000fc800078208ff */
[----:B------:R-:W-:Y:S01]  /*7c370*/  LEA.HI.X.SX32 R23, R16, R28, 0x1, P1 ;  /* 0x0000001c10177211 */ /* 0x000fe200008f0eff */
[----:B0-----:R-:W2:Y:S04]  /*7c380*/  LDL.LU R9, [R1+0x16b0] ;  /* 0x0016b00001097983 */ /* 0x001ea80000300800 */
[----:B------:R0:W-:Y:S04]  /*7c390*/  STL.64 [R1+0x228], R10 ;  /* 0x0002280a01007387 */ /* 0x0001e80000100a00 */
[----:B------:R-:W-:Y:S01]  /*7c3a0*/  STL.64 [R1+0x230], R22 ;  /* 0x0002301601007387 */ /* 0x000fe20000100a00 */
[----:B0-----:R-:W-:-:S04]  /*7c3b0*/  LEA R10, P0, R25, R27, 0x1 ;  /* 0x0000001b190a7211 */ /* 0x001fc800078008ff */
[----:B------:R-:W-:-:S05]  /*7c3c0*/  LEA.HI.X.SX32 R11, R25, R28, 0x1, P0 ;  /* 0x0000001c190b7211 */ /* 0x000fca00000f0eff */
[----:B------:R0:W-:Y:S04]  /*7c3d0*/  STL.64 [R1+0x220], R10 ;  /* 0x0002200a01007387 */ /* 0x0001e80000100a00 */
[----:B0-----:R-:W3:Y:S01]  /*7c3e0*/  LDL.LU.64 R10, [R1+0x16a8] ;  /* 0x0016a800010a7983 */ /* 0x001ee20000300a00 */
[----:B------:R-:W-:Y:S01]  /*7c3f0*/  IMAD R16, R12, 0x2, R25 ;  /* 0x000000020c107824 */ /* 0x000fe200078e0219 */
[----:B------:R-:W-:-:S04]  /*7c400*/  LEA R12, P2, R26, R27, 0x1 ;  /* 0x0000001b1a0c7211 */ /* 0x000fc800078408ff */
[----:B------:R-:W-:-:S04]  /*7c410*/  LEA R22, P1, R16, R27, 0x1 ;  /* 0x0000001b10167211 */ /* 0x000fc800078208ff */
[-C--:B------:R-:W-:Y:S02]  /*7c420*/  LEA.HI.X.SX32 R23, R16, R28.reuse, 0x1, P1 ;  /* 0x0000001c10177211 */ /* 0x080fe400008f0eff */
[----:B------:R-:W-:Y:S02]  /*7c430*/  LEA R8, R17, R29, 0x1 ;  /* 0x0000001d11087211 */ /* 0x000fe400078e08ff */
[----:B------:R-:W-:Y:S01]  /*7c440*/  LEA.HI.X.SX32 R13, R26, R28, 0x1, P2 ;  /* 0x0000001c1a0d7211 */ /* 0x000fe200010f0eff */
[----:B------:R0:W-:Y:S01]  /*7c450*/  STL.64 [R1+0x218], R22 ;  /* 0x0002181601007387 */ /* 0x0001e20000100a00 */
[----:B------:R-:W-:-:S03]  /*7c460*/  LEA R16, P1, R8, R27, 0x1 ;  /* 0x0000001b08107211 */ /* 0x000fc600078208ff */
[----:B------:R1:W-:Y:S01]  /*7c470*/  STL.64 [R1+0x210], R12 ;  /* 0x0002100c01007387 */ /* 0x0003e20000100a00 */
[----:B------:R-:W-:Y:S02]  /*7c480*/  LEA R2, R17, R4, 0x1 ;  /* 0x0000000411027211 */ /* 0x000fe400078e08ff */
[-C--:B------:R-:W-:Y:S02]  /*7c490*/  LEA.HI.X.SX32 R17, R8, R28.reuse, 0x1, P1 ;  /* 0x0000001c08117211 */ /* 0x080fe400008f0eff */
[CC--:B0-----:R-:W-:Y:S02]  /*7c4a0*/  LEA R22, P0, R29.reuse, R27.reuse, 0x1 ;  /* 0x0000001b1d167211 */ /* 0x0c1fe400078008ff */
[C---:B-1----:R-:W-:Y:S02]  /*7c4b0*/  LEA R12, P2, R0.reuse, R27, 0x1 ;  /* 0x0000001b000c7211 */ /* 0x042fe400078408ff */
[-C--:B------:R-:W-:Y:S02]  /*7c4c0*/  LEA.HI.X.SX32 R23, R29, R28.reuse, 0x1, P0 ;  /* 0x0000001c1d177211 */ /* 0x080fe400000f0eff */
[----:B------:R-:W-:-:S03]  /*7c4d0*/  LEA.HI.X.SX32 R13, R0, R28, 0x1, P2 ;  /* 0x0000001c000d7211 */ /* 0x000fc600010f0eff */
[----:B------:R-:W-:Y:S04]  /*7c4e0*/  STL.64 [R1+0x208], R22 ;  /* 0x0002081601007387 */ /* 0x000fe80000100a00 */
[----:B------:R0:W-:Y:S04]  /*7c4f0*/  STL.64 [R1+0x200], R16 ;  /* 0x0002001001007387 */ /* 0x0001e80000100a00 */
[----:B------:R-:W-:Y:S01]  /*7c500*/  STL.64 [R1+0x1f8], R12 ;  /* 0x0001f80c01007387 */ /* 0x000fe20000100a00 */
[----:B0-----:R-:W-:-:S04]  /*7c510*/  LEA R16, P0, R15, R27, 0x1 ;  /* 0x0000001b0f107211 */ /* 0x001fc800078008ff */
[----:B------:R-:W-:-:S05]  /*7c520*/  LEA.HI.X.SX32 R17, R15, R28, 0x1, P0 ;  /* 0x0000001c0f117211 */ /* 0x000fca00000f0eff */
[----:B------:R0:W-:Y:S04]  /*7c530*/  STL.64 [R1+0x1f0], R16 ;  /* 0x0001f01001007387 */ /* 0x0001e80000100a00 */
[----:B0-----:R-:W4:Y:S01]  /*7c540*/  LDL.LU.64 R16, [R1+0x16a0] ;  /* 0x0016a00001107983 */ /* 0x001f220000300a00 */
[----:B---3--:R-:W-:-:S04]  /*7c550*/  LEA R12, P1, R10, R27, 0x1 ;  /* 0x0000001b0a0c7211 */ /* 0x008fc800078208ff */
[----:B------:R-:W-:-:S05]  /*7c560*/  LEA.HI.X.SX32 R13, R10, R28, 0x1, P1 ;  /* 0x0000001c0a0d7211 */ /* 0x000fca00008f0eff */
[----:B------:R0:W-:Y:S04]  /*7c570*/  STL.64 [R1+0x1e8], R12 ;  /* 0x0001e80c01007387 */ /* 0x0001e80000100a00 */
[----:B0-----:R-:W3:Y:S01]  /*7c580*/  LDL.LU.64 R12, [R1+0x1698] ;  /* 0x00169800010c7983 */ /* 0x001ee20000300a00 */
[----:B------:R-:W-:-:S04]  /*7c590*/  IMAD.MOV.U32 R4, RZ, RZ, c[0x0][0x1c8] ;  /* 0x00007200ff047624 */ /* 0x000fc800078e00ff */
[----:B------:R-:W-:-:S05]  /*7c5a0*/  IMAD R3, R4, 0x2, R2 ;  /* 0x0000000204037824 */ /* 0x000fca00078e0202 */
[----:B------:R-:W-:-:S04]  /*7c5b0*/  LEA R6, R4, R3, 0x1 ;  /* 0x0000000304067211 */ /* 0x000fc800078e08ff */
[----:B------:R-:W-:-:S05]  /*7c5c0*/  LEA R14, R4, R6, 0x1 ;  /* 0x00000006040e7211 */ /* 0x000fca00078e08ff */
[----:B------:R-:W-:-:S04]  /*7c5d0*/  IMAD R25, R4, 0x2, R14 ;  /* 0x0000000204197824 */ /* 0x000fc800078e020e */
[----:B------:R-:W-:-:S05]  /*7c5e0*/  IMAD R26, R4, 0x2, R25 ;  /* 0x00000002041a7824 */ /* 0x000fca00078e0219 */
[----:B------:R-:W-:Y:S02]  /*7c5f0*/  LEA R29, R4, R26, 0x1 ;  /* 0x0000001a041d7211 */ /* 0x000fe400078e08ff */
[----:B------:R-:W-:-:S03]  /*7c600*/  LEA R22, P2, R11, R27, 0x1 ;  /* 0x0000001b0b167211 */ /* 0x000fc600078408ff */
[----:B------:R-:W-:Y:S01]  /*7c610*/  IMAD R0, R4, 0x2, R29 ;  /* 0x0000000204007824 */ /* 0x000fe200078e021d */
[----:B------:R-:W-:-:S04]  /*7c620*/  LEA.HI.X.SX32 R23, R11, R28, 0x1, P2 ;  /* 0x0000001c0b177211 */ /* 0x000fc800010f0eff */
[----:B------:R-:W-:-:S05]  /*7c630*/  LEA R15, R4, R0, 0x1 ;  /* 0x00000000040f7211 */ /* 0x000fca00078e08ff */
[----:B------:R2:W-:Y:S01]  /*7c640*/  STL.64 [R1+0x1678], R14 ;  /* 0x0016780e01007387 */ /* 0x0005e20000100a00 */
[----:B------:R-:W-:-:S03]  /*7c650*/  IMAD R10, R4, 0x2, R15 ;  /* 0x00000002040a7824 */ /* 0x000fc600078e020f */
[----:B------:R0:W-:Y:S02]  /*7c660*/  STL.64 [R1+0x1e0], R22 ;  /* 0x0001e01601007387 */ /* 0x0001e40000100a00 */
[----:B------:R-:W-:Y:S01]  /*7c670*/  LEA R11, R4, R10, 0x1 ;  /* 0x0000000a040b7211 */ /* 0x000fe200078e08ff */
[----:B--2---:R-:W-:Y:S01]  /*7c680*/  IMAD.MOV.U32 R15, RZ, RZ, R9 ;  /* 0x000000ffff0f7224 */ /* 0x004fe200078e0009 */
[CC--:B---3--:R-:W-:Y:S02]  /*7c690*/  LEA R8, P0, R12.reuse, R27.reuse, 0x1 ;  /* 0x0000001b0c087211 */ /* 0x0c8fe400078008ff */
[----:B0-----:R-:W-:Y:S02]  /*7c6a0*/  LEA R22, P1, R13, R27, 0x1 ;  /* 0x0000001b0d167211 */ /* 0x001fe400078208ff */
[----:B------:R-:W-:Y:S01]  /*7c6b0*/  MOV R14, R8 ;  /* 0x00000008000e7202 */ /* 0x000fe20000000f00 */
[----:B------:R0:W-:Y:S01]  /*7c6c0*/  STL [R1+0x1d8], R8 ;  /* 0x0001d80801007387 */ /* 0x0001e20000100800 */
[----:B------:R-:W-:-:S02]  /*7c6d0*/  LEA.HI.X.SX32 R15, R12, R28, 0x1, P0 ;  /* 0x0000001c0c0f7211 */ /* 0x000fc400000f0eff */
[-C--:B------:R-:W-:Y:S02]  /*7c6e0*/  LEA.HI.X.SX32 R23, R13, R28.reuse, 0x1, P1 ;  /* 0x0000001c0d177211 */ /* 0x080fe400008f0eff */
[CC--:B0-----:R-:W-:Y:S01]  /*7c6f0*/  LEA R8, P2, R18.reuse, R27.reuse, 0x1 ;  /* 0x0000001b12087211 */ /* 0x0c1fe200078408ff */
[----:B------:R-:W-:Y:S03]  /*7c700*/  STL [R1+0x1dc], R15 ;  /* 0x0001dc0f01007387 */ /* 0x000fe60000100800 */
[----:B------:R-:W-:Y:S01]  /*7c710*/  LEA.HI.X.SX32 R9, R18, R28, 0x1, P2 ;  /* 0x0000001c12097211 */ /* 0x000fe200010f0eff */
[----:B------:R4:W-:Y:S04]  /*7c720*/  STL.64 [R1+0x1d0], R22 ;  /* 0x0001d01601007387 */ /* 0x0009e80000100a00 */
[----:B------:R-:W-:Y:S04]  /*7c730*/  STL.64 [R1+0x1668], R10 ;  /* 0x0016680a01007387 */ /* 0x000fe80000100a00 */
[----:B------:R0:W-:Y:S01]  /*7c740*/  STL.64 [R1+0x1c8], R8 ;  /* 0x0001c80801007387 */ /* 0x0001e20000100a00 */
[----:B----4-:R-:W-:-:S04]  /*7c750*/  LEA R22, P0, R16, R27, 0x1 ;  /* 0x0000001b10167211 */ /* 0x010fc800078008ff */
[----:B------:R-:W-:Y:S02]  /*7c760*/  LEA.HI.X.SX32 R23, R16, R28, 0x1, P0 ;  /* 0x0000001c10177211 */ /* 0x000fe400000f0eff */
[----:B0-----:R-:W-:-:S03]  /*7c770*/  LEA R8, P1, R21, R27, 0x1 ;  /* 0x0000001b15087211 */ /* 0x001fc600078208ff */
[----:B------:R0:W-:Y:S01]  /*7c780*/  STL.64 [R1+0x1c0], R22 ;  /* 0x0001c01601007387 */ /* 0x0001e20000100a00 */
[----:B------:R-:W-:-:S03]  /*7c790*/  LEA.HI.X.SX32 R9, R21, R28, 0x1, P1 ;  /* 0x0000001c15097211 */ /* 0x000fc600008f0eff */
[----:B0-----:R-:W2:Y:S04]  /*7c7a0*/  LDL.LU.64 R22, [R1+0x1690] ;  /* 0x0016900001167983 */ /* 0x001ea80000300a00 */
[----:B------:R0:W-:Y:S04]  /*7c7b0*/  STL.64 [R1+0x1b8], R8 ;  /* 0x0001b80801007387 */ /* 0x0001e80000100a00 */
[----:B0-----:R-:W3:Y:S01]  /*7c7c0*/  LDL.LU.64 R8, [R1+0x1688] ;  /* 0x0016880001087983 */ /* 0x001ee20000300a00 */
[----:B------:R-:W-:Y:S01]  /*7c7d0*/  IMAD R12, R4, 0x2, R11 ;  /* 0x00000002040c7824 */ /* 0x000fe200078e020b */
[----:B------:R-:W-:-:S04]  /*7c7e0*/  LEA R14, P2, R17, R27, 0x1 ;  /* 0x0000001b110e7211 */ /* 0x000fc800078408ff */
[----:B------:R-:W-:Y:S02]  /*7c7f0*/  LEA R13, R4, R12, 0x1 ;  /* 0x0000000c040d7211 */ /* 0x000fe400078e08ff */
[----:B------:R-:W-:Y:S01]  /*7c800*/  LEA.HI.X.SX32 R15, R17, R28, 0x1, P2 ;  /* 0x0000001c110f7211 */ /* 0x000fe200010f0eff */
[----:B------:R-:W-:Y:S02]  /*7c810*/  IMAD.MOV.U32 R21, RZ, RZ, c[0x0][0x1c8] ;  /* 0x00007200ff157624 */ /* 0x000fe400078e00ff */
[----:B------:R0:W-:Y:S04]  /*7c820*/  STL.64 [R1+0x1670], R12 ;  /* 0x0016700c01007387 */ /* 0x0001e80000100a00 */
[----:B------:R2:W-:Y:S01]  /*7c830*/  STL.64 [R1+0x1b0], R14 ;  /* 0x0001b00e01007387 */ /* 0x0005e20000100a00 */
[----:B------:R-:W-:-:S02]  /*7c840*/  LEA R16, R21, R13, 0x1 ;  /* 0x0000000d15107211 */ /* 0x000fc400078e08ff */
[----:B0-----:R-:W-:Y:S02]  /*7c850*/  MOV R13, R5 ;  /* 0x00000005000d7202 */ /* 0x001fe40000000f00 */
[-C--:B--2---:R-:W-:Y:S02]  /*7c860*/  LEA R14, P1, R22, R27.reuse, 0x1 ;  /* 0x0000001b160e7211 */ /* 0x084fe400078208ff */
[----:B---3--:R-:W-:-:S05]  /*7c870*/  LEA R4, P0, R8, R27, 0x1 ;  /* 0x0000001b08047211 */ /* 0x008fca00078008ff */
[----:B------:R0:W-:Y:S01]  /*7c880*/  STL [R1+0x1a8], R4 ;  /* 0x0001a80401007387 */ /* 0x0001e20000100800 */
[----:B------:R-:W-:Y:S01]  /*7c890*/  IMAD.MOV.U32 R12, RZ, RZ, R4 ;  /* 0x000000ffff0c7224 */ /* 0x000fe200078e0004 */
[----:B------:R-:W-:Y:S02]  /*7c8a0*/  LEA.HI.X.SX32 R13, R8, R28, 0x1, P0 ;  /* 0x0000001c080d7211 */ /* 0x000fe400000f0eff */
[----:B0-----:R-:W-:-:S04]  /*7c8b0*/  LEA R4, P2, R9, R27, 0x1 ;  /* 0x0000001b09047211 */ /* 0x001fc800078408ff */
[-C--:B------:R-:W-:Y:S01]  /*7c8c0*/  LEA.HI.X.SX32 R5, R9, R28.reuse, 0x1, P2 ;  /* 0x0000001c09057211 */ /* 0x080fe200010f0eff */
[----:B------:R-:W-:Y:S04]  /*7c8d0*/  STL [R1+0x1ac], R13 ;  /* 0x0001ac0d01007387 */ /* 0x000fe80000100800 */
[----:B------:R0:W-:Y:S01]  /*7c8e0*/  STL.64 [R1+0x198], R4 ;  /* 0x0001980401007387 */ /* 0x0001e20000100a00 */
[----:B------:R-:W-:Y:S02]  /*7c8f0*/  LEA.HI.X.SX32 R15, R22, R28, 0x1, P1 ;  /* 0x0000001c160f7211 */ /* 0x000fe400008f0eff */
[----:B0-----:R-:W-:-:S04]  /*7c900*/  LEA R4, P0, R20, R27, 0x1 ;  /* 0x0000001b14047211 */ /* 0x001fc800078008ff */
[----:B------:R-:W-:Y:S01]  /*7c910*/  LEA.HI.X.SX32 R5, R20, R28, 0x1, P0 ;  /* 0x0000001c14057211 */ /* 0x000fe200000f0eff */
[----:B------:R-:W-:Y:S04]  /*7c920*/  STL.64 [R1+0x1a0], R14 ;  /* 0x0001a00e01007387 */ /* 0x000fe80000100a00 */
[----:B------:R0:W-:Y:S04]  /*7c930*/  STL.64 [R1+0x190], R4 ;  /* 0x0001900401007387 */ /* 0x0001e80000100a00 */
[----:B0-----:R-:W2:Y:S01]  /*7c940*/  LDL.LU.64 R4, [R1+0x1680] ;  /* 0x0016800001047983 */ /* 0x001ea20000300a00 */
[----:B------:R-:W-:-:S04]  /*7c950*/  LEA R14, P1, R23, R27, 0x1 ;  /* 0x0000001b170e7211 */ /* 0x000fc800078208ff */
[-C--:B------:R-:W-:Y:S02]  /*7c960*/  LEA.HI.X.SX32 R15, R23, R28.reuse, 0x1, P1 ;  /* 0x0000001c170f7211 */ /* 0x080fe400008f0eff */
[CC--:B------:R-:W-:Y:S02]  /*7c970*/  LEA R12, P2, R19.reuse, R27.reuse, 0x1 ;  /* 0x0000001b130c7211 */ /* 0x0c0fe400078408ff */
[CC--:B------:R-:W-:Y:S01]  /*7c980*/  LEA R22, P0, R24.reuse, R27.reuse, 0x1 ;  /* 0x0000001b18167211 */ /* 0x0c0fe200078008ff */
[----:B------:R0:W-:Y:S01]  /*7c990*/  STL.64 [R1+0x188], R14 ;  /* 0x0001880e01007387 */ /* 0x0001e20000100a00 */
[-C--:B------:R-:W-:Y:S02]  /*7c9a0*/  LEA.HI.X.SX32 R13, R19, R28.reuse, 0x1, P2 ;  /* 0x0000001c130d7211 */ /* 0x080fe400010f0eff */
[-C--:B------:R-:W-:Y:S02]  /*7c9b0*/  LEA.HI.X.SX32 R23, R24, R28.reuse, 0x1, P0 ;  /* 0x0000001c18177211 */ /* 0x080fe400000f0eff */
[CC--:B0-----:R-:W-:Y:S01]  /*7c9c0*/  LEA R14, P1, R7.reuse, R27.reuse, 0x1 ;  /* 0x0000001b070e7211 */ /* 0x0c1fe200078208ff */
[----:B------:R2:W-:Y:S03]  /*7c9d0*/  STL.64 [R1+0x180], R12 ;  /* 0x0001800c01007387 */ /* 0x0005e60000100a00 */
[----:B------:R-:W-:Y:S01]  /*7c9e0*/  LEA.HI.X.SX32 R15, R7, R28, 0x1, P1 ;  /* 0x0000001c070f7211 */ /* 0x000fe200008f0eff */
[----:B------:R-:W-:Y:S04]  /*7c9f0*/  STL.64 [R1+0x178], R22 ;  /* 0x0001781601007387 */ /* 0x000fe80000100a00 */
[----:B------:R0:W-:Y:S01]  /*7ca00*/  STL.64 [R1+0x170], R14 ;  /* 0x0001700e01007387 */ /* 0x0001e20000100a00 */
[----:B--2---:R-:W-:-:S02]  /*7ca10*/  LEA R12, P2, R5, R27, 0x1 ;  /* 0x0000001b050c7211 */ /* 0x004fc400078408ff */
[C---:B0-----:R-:W-:Y:S02]  /*7ca20*/  LEA R14, P0, R4.reuse, R27, 0x1 ;  /* 0x0000001b040e7211 */ /* 0x041fe400078008ff */
[-C--:B------:R-:W-:Y:S02]  /*7ca30*/  LEA.HI.X.SX32 R13, R5, R28.reuse, 0x1, P2 ;  /* 0x0000001c050d7211 */ /* 0x080fe400010f0eff */
[----:B------:R-:W-:-:S03]  /*7ca40*/  LEA.HI.X.SX32 R15, R4, R28, 0x1, P0 ;  /* 0x0000001c040f7211 */ /* 0x000fc600000f0eff */
[----:B------:R-:W-:Y:S04]  /*7ca50*/  STL.64 [R1+0x168], R12 ;  /* 0x0001680c01007387 */ /* 0x000fe80000100a00 */
[----:B------:R0:W-:Y:S04]  /*7ca60*/  STL.64 [R1+0x160], R14 ;  /* 0x0001600e01007387 */ /* 0x0001e80000100a00 */
[----:B0-----:R-:W2:Y:S01]  /*7ca70*/  LDL.LU.64 R14, [R1+0x1678] ;  /* 0x00167800010e7983 */ /* 0x001ea20000300a00 */
[----:B------:R-:W-:-:S04]  /*7ca80*/  LEA R12, P2, R3, R27, 0x1 ;  /* 0x0000001b030c7211 */ /* 0x000fc800078408ff */
[----:B------:R-:W-:Y:S02]  /*7ca90*/  LEA.HI.X.SX32 R13, R3, R28, 0x1, P2 ;  /* 0x0000001c030d7211 */ /* 0x000fe400010f0eff */
[----:B------:R-:W-:-:S03]  /*7caa0*/  LEA R22, P1, R2, R27, 0x1 ;  /* 0x0000001b02167211 */ /* 0x000fc600078208ff */
[----:B------:R0:W-:Y:S01]  /*7cab0*/  STL.64 [R1+0x150], R12 ;  /* 0x0001500c01007387 */ /* 0x0001e20000100a00 */
[----:B------:R-:W-:Y:S02]  /*7cac0*/  LEA.HI.X.SX32 R23, R2, R28, 0x1, P1 ;  /* 0x0000001c02177211 */ /* 0x000fe400008f0eff */
[----:B0-----:R-:W-:-:S04]  /*7cad0*/  LEA R12, P0, R6, R27, 0x1 ;  /* 0x0000001b060c7211 */ /* 0x001fc800078008ff */
[----:B------:R-:W-:Y:S01]  /*7cae0*/  LEA.HI.X.SX32 R13, R6, R28, 0x1, P0 ;  /* 0x0000001c060d7211 */ /* 0x000fe200000f0eff */
[----:B------:R-:W-:Y:S01]  /*7caf0*/  STL.64 [R1+0x158], R22 ;  /* 0x0001581601007387 */ /* 0x000fe20000100a00 */
[----:B------:R-:W-:-:S03]  /*7cb00*/  MOV R7, R11 ;  /* 0x0000000b00077202 */ /* 0x000fc60000000f00 */
[----:B------:R0:W-:Y:S04]  /*7cb10*/  STL.64 [R1+0x148], R12 ;  /* 0x0001480c01007387 */ /* 0x0001e80000100a00 */
[----:B0-----:R-:W3:Y:S01]  /*7cb20*/  LDL.LU.64 R12, [R1+0x1670] ;  /* 0x00167000010c7983 */ /* 0x001ee20000300a00 */
[----:B--2---:R-:W-:-:S05]  /*7cb30*/  LEA R10, P1, R14, R27, 0x1 ;  /* 0x0000001b0e0a7211 */ /* 0x004fca00078208ff */
[----:B------:R0:W-:Y:S01]  /*7cb40*/  STL [R1+0x140], R10 ;  /* 0x0001400a01007387 */ /* 0x0001e20000100800 */
[----:B------:R-:W-:-:S03]  /*7cb50*/  IMAD.MOV.U32 R6, RZ, RZ, R10 ;  /* 0x000000ffff067224 */ /* 0x000fc600078e000a */
[----:B0-----:R-:W2:Y:S01]  /*7cb60*/  LDL.LU.64 R10, [R1+0x1668] ;  /* 0x00166800010a7983 */ /* 0x001ea20000300a00 */
[----:B------:R-:W-:-:S05]  /*7cb70*/  IMAD R8, R21, 0x2, R16 ;  /* 0x0000000215087824 */ /* 0x000fca00078e0210 */
[----:B------:R-:W-:Y:S02]  /*7cb80*/  LEA R9, R21, R8, 0x1 ;  /* 0x0000000815097211 */ /* 0x000fe400078e08ff */
[----:B------:R-:W-:-:S03]  /*7cb90*/  LEA R22, P2, R25, R27, 0x1 ;  /* 0x0000001b19167211 */ /* 0x000fc600078408ff */
[----:B------:R-:W-:Y:S01]  /*7cba0*/  IMAD R17, R21, 0x2, R9 ;  /* 0x0000000215117824 */ /* 0x000fe200078e0209 */
[-C--:B------:R-:W-:Y:S02]  /*7cbb0*/  LEA.HI.X.SX32 R7, R14, R28.reuse, 0x1, P1 ;  /* 0x0000001c0e077211 */ /* 0x080fe400008f0eff */
[----:B------:R-:W-:Y:S02]  /*7cbc0*/  LEA.HI.X.SX32 R23, R25, R28, 0x1, P2 ;  /* 0x0000001c19177211 */ /* 0x000fe400010f0eff */
[----:B------:R-:W-:Y:S01]  /*7cbd0*/  LEA R18, R21, R17, 0x1 ;  /* 0x0000001115127211 */ /* 0x000fe200078e08ff */
[----:B------:R-:W-:Y:S01]  /*7cbe0*/  STL [R1+0x144], R7 ;  /* 0x0001440701007387 */ /* 0x000fe20000100800 */
[----:B------:R-:W-:-:S03]  /*7cbf0*/  LEA R24, P0, R26, R27, 0x1 ;  /* 0x0000001b1a187211 */ /* 0x000fc600078008ff */
[C---:B------:R-:W-:Y:S01]  /*7cc00*/  IMAD R19, R21.reuse, 0x2, R18 ;  /* 0x0000000215137824 */ /* 0x040fe200078e0212 */
[----:B------:R0:W-:Y:S01]  /*7cc10*/  STL.64 [R1+0x138], R22 ;  /* 0x0001381601007387 */ /* 0x0001e20000100a00 */
[----:B------:R-:W-:Y:S02]  /*7cc20*/  LEA R6, P2, R0, R27, 0x1 ;  /* 0x0000001b00067211 */ /* 0x000fe400078408ff */
[----:B------:R-:W-:Y:S02]  /*7cc30*/  LEA.HI.X.SX32 R25, R26, R28, 0x1, P0 ;  /* 0x0000001c1a197211 */ /* 0x000fe400000f0eff */
[----:B------:R-:W-:Y:S02]  /*7cc40*/  LEA R5, R21, R19, 0x1 ;  /* 0x0000001315057211 */ /* 0x000fe400078e08ff */
[----:B0-----:R-:W-:-:S03]  /*7cc50*/  LEA R22, P1, R29, R27, 0x1 ;  /* 0x0000001b1d167211 */ /* 0x001fc600078208ff */
[----:B------:R-:W-:Y:S01]  /*7cc60*/  IMAD R4, R21, 0x2, R5 ;  /* 0x0000000215047824 */ /* 0x000fe200078e0205 */
[-C--:B------:R-:W-:Y:S02]  /*7cc70*/  LEA.HI.X.SX32 R7, R0, R28.reuse, 0x1, P2 ;  /* 0x0000001c00077211 */ /* 0x080fe400010f0eff */
[----:B------:R-:W-:Y:S01]  /*7cc80*/  LEA.HI.X.SX32 R23, R29, R28, 0x1, P1 ;  /* 0x0000001c1d177211 */ /* 0x000fe200008f0eff */
[----:B------:R0:W-:Y:S01]  /*7cc90*/  STL.64 [R1+0x130], R24 ;  /* 0x0001301801007387 */ /* 0x0001e20000100a00 */
[----:B------:R-:W-:-:S03]  /*7cca0*/  LEA R2, R21, R4, 0x1 ;  /* 0x0000000415027211 */ /* 0x000fc600078e08ff */
[----:B------:R2:W-:Y:S04]  /*7ccb0*/  STL.64 [R1+0x128], R22 ;  /* 0x0001281601007387 */ /* 0x0005e80000100a00 */
[----:B------:R1:W-:Y:S01]  /*7ccc0*/  STL.64 [R1+0x120], R6 ;  /* 0x0001200601007387 */ /* 0x0003e20000100a00 */
[----:B0-----:R-:W-:-:S04]  /*7ccd0*/  LEA R24, P0, R15, R27, 0x1 ;  /* 0x0000001b0f187211 */ /* 0x001fc800078008ff */
[----:B------:R-:W-:Y:S01]  /*7cce0*/  LEA.HI.X.SX32 R25, R15, R28, 0x1, P0 ;  /* 0x0000001c0f197211 */ /* 0x000fe200000f0eff */
[----:B------:R-:W-:-:S04]  /*7ccf0*/  IMAD R3, R21, 0x2, R2 ;  /* 0x0000000215037824 */ /* 0x000fc800078e0202 */
[----:B------:R3:W-:Y:S01]  /*7cd00*/  STL.64 [R1+0x118], R24 ;  /* 0x0001181801007387 */ /* 0x0007e20000100a00 */
[----:B------:R-:W-:Y:S01]  /*7cd10*/  IMAD.MOV.U32 R26, RZ, RZ, c[0x0][0x1c8] ;  /* 0x00007200ff1a7624 */ /* 0x000fe200078e00ff */
[----:B------:R-:W-:-:S04]  /*7cd20*/  LEA R20, R21, R3, 0x1 ;  /* 0x0000000315147211 */ /* 0x000fc800078e08ff */
[----:B------:R-:W-:-:S05]  /*7cd30*/  LEA R14, R26, R20, 0x1 ;  /* 0x000000141a0e7211 */ /* 0x000fca00078e08ff */
[----:B------:R-:W-:-:S05]  /*7cd40*/  IMAD R21, R26, 0x2, R14 ;  /* 0x000000021a157824 */ /* 0x000fca00078e020e */
[----:B------:R-:W-:-:S05]  /*7cd50*/  LEA R0, R26, R21, 0x1 ;  /* 0x000000151a007211 */ /* 0x000fca00078e08ff */
[----:B------:R-:W-:Y:S01]  /*7cd60*/  IMAD R15, R26, 0x2, R0 ;  /* 0x000000021a0f7824 */ /* 0x000fe200078e0200 */
[CC--:B--2---:R-:W-:Y:S02]  /*7cd70*/  LEA R22, P1, R10.reuse, R27.reuse, 0x1 ;  /* 0x0000001b0a167211 */ /* 0x0c4fe400078208ff */
[C---:B-1----:R-:W-:Y:S02]  /*7cd80*/  LEA R6, P2, R11.reuse, R27, 0x1 ;  /* 0x0000001b0b067211 */ /* 0x042fe400078408ff */
[-C--:B------:R-:W-:Y:S02]  /*7cd90*/  LEA.HI.X.SX32 R23, R10, R28.reuse, 0x1, P1 ;  /* 0x0000001c0a177211 */ /* 0x080fe400008f0eff */
[----:B------:R-:W-:-:S03]  /*7cda0*/  LEA.HI.X.SX32 R7, R11, R28, 0x1, P2 ;  /* 0x0000001c0b077211 */ /* 0x000fc600010f0eff */
[----:B------:R0:W-:Y:S01]  /*7cdb0*/  STL.64 [R1+0x110], R22 ;  /* 0x0001101601007387 */ /* 0x0001e20000100a00 */
[----:B---3--:R-:W-:-:S03]  /*7cdc0*/  LEA R24, P1, R13, R27, 0x1 ;  /* 0x0000001b0d187211 */ /* 0x008fc600078208ff */
[----:B------:R1:W-:Y:S01]  /*7cdd0*/  STL.64 [R1+0x108], R6 ;  /* 0x0001080601007387 */ /* 0x0003e20000100a00 */
[-C--:B------:R-:W-:Y:S02]  /*7cde0*/  LEA.HI.X.SX32 R25, R13, R28.reuse, 0x1, P1 ;  /* 0x0000001c0d197211 */ /* 0x080fe400008f0eff */
[-C--:B0-----:R-:W-:Y:S02]  /*7cdf0*/  LEA R22, P0, R12, R27.reuse, 0x1 ;  /* 0x0000001b0c167211 */ /* 0x081fe400078008ff */
[----:B-1----:R-:W-:Y:S02]  /*7ce00*/  LEA R6, P2, R16, R27, 0x1 ;  /* 0x0000001b10067211 */ /* 0x002fe400078408ff */
[-C--:B------:R-:W-:Y:S02]  /*7ce10*/  LEA.HI.X.SX32 R23, R12, R28.reuse, 0x1, P0 ;  /* 0x0000001c0c177211 */ /* 0x080fe400000f0eff */
[----:B------:R-:W-:-:S03]  /*7ce20*/  LEA.HI.X.SX32 R7, R16, R28, 0x1, P2 ;  /* 0x0000001c10077211 */ /* 0x000fc600010f0eff */
[----:B------:R-:W-:Y:S01]  /*7ce30*/  STL.64 [R1+0x100], R22 ;  /* 0x0001001601007387 */ /* 0x000fe20000100a00 */
[----:B------:R-:W-:-:S03]  /*7ce40*/  LEA R10, P0, R8, R27, 0x1 ;  /* 0x0000001b080a7211 */ /* 0x000fc600078008ff */
[----:B------:R0:W-:Y:S04]  /*7ce50*/  STL.64 [R1+0xf8], R24 ;  /* 0x0000f81801007387 */ /* 0x0001e80000100a00 */
[----:B------:R1:W-:Y:S01]  /*7ce60*/  STL.64 [R1+0xf0], R6 ;  /* 0x0000f00601007387 */ /* 0x0003e20000100a00 */
[-C--:B------:R-:W-:Y:S02]  /*7ce70*/  LEA.HI.X.SX32 R11, R8, R28.reuse, 0x1, P0 ;  /* 0x0000001c080b7211 */ /* 0x080fe400000f0eff */
[-C--:B0-----:R-:W-:Y:S02]  /*7ce80*/  LEA R24, P1, R9, R27.reuse, 0x1 ;  /* 0x0000001b09187211 */ /* 0x081fe400078208ff */
[----:B-1----:R-:W-:Y:S02]  /*7ce90*/  LEA R6, P2, R17, R27, 0x1 ;  /* 0x0000001b11067211 */ /* 0x002fe400078408ff */
[----:B------:R-:W-:-:S02]  /*7cea0*/  LEA.HI.X.SX32 R25, R9, R28, 0x1, P1 ;  /* 0x0000001c09197211 */ /* 0x000fc400008f0eff */
[----:B------:R-:W-:Y:S01]  /*7ceb0*/  LEA.HI.X.SX32 R7, R17, R28, 0x1, P2 ;  /* 0x0000001c11077211 */ /* 0x000fe200010f0eff */
[----:B------:R-:W-:Y:S01]  /*7cec0*/  STL.64 [R1+0xe8], R10 ;  /* 0x0000e80a01007387 */ /* 0x000fe20000100a00 */
[----:B------:R-:W-:-:S03]  /*7ced0*/  LEA R8, P2, R5, R27, 0x1 ;  /* 0x0000001b05087211 */ /* 0x000fc600078408ff */
[----:B------:R0:W-:Y:S04]  /*7cee0*/  STL.64 [R1+0xd8], R6 ;  /* 0x0000d80601007387 */ /* 0x0001e80000100a00 */
[----:B------:R1:W-:Y:S01]  /*7cef0*/  STL.64 [R1+0xe0], R24 ;  /* 0x0000e01801007387 */ /* 0x0003e20000100a00 */
[----:B------:R-:W-:Y:S02]  /*7cf00*/  LEA R22, R26, R15, 0x1 ;  /* 0x0000000f1a167211 */ /* 0x000fe400078e08ff */
[CC--:B0-----:R-:W-:Y:S02]  /*7cf10*/  LEA R6, P0, R18.reuse, R27.reuse, 0x1 ;  /* 0x0000001b12067211 */ /* 0x0c1fe400078008ff */
[----:B-1----:R-:W-:Y:S02]  /*7cf20*/  LEA R24, P1, R19, R27, 0x1 ;  /* 0x0000001b13187211 */ /* 0x002fe400078208ff */
[----:B------:R-:W-:-:S02]  /*7cf30*/  LEA.HI.X.SX32 R7, R18, R28, 0x1, P0 ;  /* 0x0000001c12077211 */ /* 0x000fc400000f0eff */
[-C--:B------:R-:W-:Y:S02]  /*7cf40*/  LEA.HI.X.SX32 R25, R19, R28.reuse, 0x1, P1 ;  /* 0x0000001c13197211 */ /* 0x080fe400008f0eff */
[----:B------:R-:W-:Y:S01]  /*7cf50*/  LEA.HI.X.SX32 R9, R5, R28, 0x1, P2 ;  /* 0x0000001c05097211 */ /* 0x000fe200010f0eff */
[----:B------:R-:W-:Y:S01]  /*7cf60*/  IMAD R12, R26, 0x2, R22 ;  /* 0x000000021a0c7824 */ /* 0x000fe200078e0216 */
[----:B------:R-:W-:Y:S01]  /*7cf70*/  STL.64 [R1+0xd0], R6 ;  /* 0x0000d00601007387 */ /* 0x000fe20000100a00 */
[-C--:B------:R-:W-:Y:S02]  /*7cf80*/  LEA R18, P0, R4, R27.reuse, 0x1 ;  /* 0x0000001b04127211 */ /* 0x080fe400078008ff */
[----:B------:R-:W-:Y:S01]  /*7cf90*/  LEA R16, P1, R2, R27, 0x1 ;  /* 0x0000001b02107211 */ /* 0x000fe200078208ff */
[----:B------:R-:W-:Y:S01]  /*7cfa0*/  STL.64 [R1+0xc8], R24 ;  /* 0x0000c81801007387 */ /* 0x000fe20000100a00 */
[----:B------:R-:W-:-:S03]  /*7cfb0*/  LEA R11, R26, R12, 0x1 ;  /* 0x0000000c1a0b7211 */ /* 0x000fc600078e08ff */
[----:B------:R0:W-:Y:S01]  /*7cfc0*/  STL.64 [R1+0xc0], R8 ;  /* 0x0000c00801007387 */ /* 0x0001e20000100a00 */
[-C--:B------:R-:W-:Y:S02]  /*7cfd0*/  LEA.HI.X.SX32 R19, R4, R28.reuse, 0x1, P0 ;  /* 0x0000001c04137211 */ /* 0x080fe400000f0eff */
[-C--:B------:R-:W-:Y:S01]  /*7cfe0*/  LEA.HI.X.SX32 R17, R2, R28.reuse, 0x1, P1 ;  /* 0x0000001c02117211 */ /* 0x080fe200008f0eff */
[----:B------:R-:W-:Y:S01]  /*7cff0*/  IMAD R13, R26, 0x2, R11 ;  /* 0x000000021a0d7824 */ /* 0x000fe200078e020b */
[CC--:B0-----:R-:W-:Y:S01]  /*7d000*/  LEA R8, P2, R3.reuse, R27.reuse, 0x1 ;  /* 0x0000001b03087211 */ /* 0x0c1fe200078408ff */
[----:B------:R-:W-:Y:S03]  /*7d010*/  STL.64 [R1+0xb8], R18 ;  /* 0x0000b81201007387 */ /* 0x000fe60000100a00 */
[----:B------:R-:W-:Y:S01]  /*7d020*/  LEA.HI.X.SX32 R9, R3, R28, 0x1, P2 ;  /* 0x0000001c03097211 */ /* 0x000fe200010f0eff */
[----:B------:R0:W-:Y:S01]  /*7d030*/  STL.64 [R1+0xb0], R16 ;  /* 0x0000b01001007387 */ /* 0x0001e20000100a00 */
[----:B------:R-:W-:-:S03]  /*7d040*/  LEA R4, P0, R20, R27, 0x1 ;  /* 0x0000001b14047211 */ /* 0x000fc600078008ff */
[----:B------:R1:W-:Y:S01]  /*7d050*/  STL.64 [R1+0xa8], R8 ;  /* 0x0000a80801007387 */ /* 0x0003e20000100a00 */
[----:B------:R-:W-:Y:S02]  /*7d060*/  LEA R6, R26, R13, 0x1 ;  /* 0x0000000d1a067211 */ /* 0x000fe400078e08ff */
[-C--:B------:R-:W-:Y:S02]  /*7d070*/  LEA.HI.X.SX32 R5, R20, R28.reuse, 0x1, P0 ;  /* 0x0000001c14057211 */ /* 0x080fe400000f0eff */
[CC--:B0-----:R-:W-:Y:S02]  /*7d080*/  LEA R16, P1, R14.reuse, R27.reuse, 0x1 ;  /* 0x0000001b0e107211 */ /* 0x0c1fe400078208ff */
[CC--:B-1----:R-:W-:Y:S02]  /*7d090*/  LEA R8, P2, R21.reuse, R27.reuse, 0x1 ;  /* 0x0000001b15087211 */ /* 0x0c2fe400078408ff */
[-C--:B------:R-:W-:Y:S02]  /*7d0a0*/  LEA.HI.X.SX32 R17, R14, R28.reuse, 0x1, P1 ;  /* 0x0000001c0e117211 */ /* 0x080fe400008f0eff */
[----:B------:R-:W-:Y:S01]  /*7d0b0*/  LEA.HI.X.SX32 R9, R21, R28, 0x1, P2 ;  /* 0x0000001c15097211 */ /* 0x000fe200010f0eff */
[----:B------:R-:W-:Y:S01]  /*7d0c0*/  IMAD R7, R26, 0x2, R6 ;  /* 0x000000021a077824 */ /* 0x000fe200078e0206 */
[----:B------:R-:W-:Y:S01]  /*7d0d0*/  STL.64 [R1+0xa0], R4 ;  /* 0x0000a00401007387 */ /* 0x000fe20000100a00 */
[----:B------:R-:W-:-:S02]  /*7d0e0*/  LEA R24, P0, R0, R27, 0x1 ;  /* 0x0000001b00187211 */ /* 0x000fc400078008ff */
[----:B------:R-:W-:Y:S01]  /*7d0f0*/  LEA R18, P1, R15, R27, 0x1 ;  /* 0x0000001b0f127211 */ /* 0x000fe200078208ff */
[----:B------:R-:W-:Y:S01]  /*7d100*/  STL.64 [R1+0x90], R8 ;  /* 0x0000900801007387 */ /* 0x000fe20000100a00 */
[----:B------:R-:W-:-:S03]  /*7d110*/  LEA R10, R26, R7, 0x1 ;  /* 0x000000071a0a7211 */ /* 0x000fc600078e08ff */
[----:B------:R0:W-:Y:S01]  /*7d120*/  STL.64 [R1+0x98], R16 ;  /* 0x0000981001007387 */ /* 0x0001e20000100a00 */
[-C--:B------:R-:W-:Y:S02]  /*7d130*/  LEA.HI.X.SX32 R25, R0, R28.reuse, 0x1, P0 ;  /* 0x0000001c00197211 */ /* 0x080fe400000f0eff */
[-C--:B------:R-:W-:Y:S01]  /*7d140*/  LEA.HI.X.SX32 R19, R15, R28.reuse, 0x1, P1 ;  /* 0x0000001c0f137211 */ /* 0x080fe200008f0eff */
[----:B------:R-:W-:Y:S01]  /*7d150*/  IMAD R3, R26, 0x2, R10 ;  /* 0x000000021a037824 */ /* 0x000fe200078e020a */
[C---:B0-----:R-:W-:Y:S01]  /*7d160*/  LEA R16, P2, R22.reuse, R27, 0x1 ;  /* 0x0000001b16107211 */ /* 0x041fe200078408ff */
[----:B------:R-:W-:Y:S03]  /*7d170*/  STL.64 [R1+0x88], R24 ;  /* 0x0000881801007387 */ /* 0x000fe60000100a00 */
[----:B------:R-:W-:Y:S01]  /*7d180*/  LEA.HI.X.SX32 R17, R22, R28, 0x1, P2 ;  /* 0x0000001c16117211 */ /* 0x000fe200010f0eff */
[----:B------:R0:W-:Y:S01]  /*7d190*/  STL.64 [R1+0x80], R18 ;  /* 0x0000801201007387 */ /* 0x0001e20000100a00 */
[----:B------:R-:W-:-:S03]  /*7d1a0*/  LEA R4, R26, R3, 0x1 ;  /* 0x000000031a047211 */ /* 0x000fc600078e08ff */
[----:B------:R1:W-:Y:S01]  /*7d1b0*/  STL.64 [R1+0x78], R16 ;  /* 0x0000781001007387 */ /* 0x0003e20000100a00 */
[-C--:B------:R-:W-:Y:S02]  /*7d1c0*/  LEA R14, P2, R13, R27.reuse, 0x1 ;  /* 0x0000001b0d0e7211 */ /* 0x080fe400078408ff */
[CC--:B0-----:R-:W-:Y:S02]  /*7d1d0*/  LEA R18, P0, R12.reuse, R27.reuse, 0x1 ;  /* 0x0000001b0c127211 */ /* 0x0c1fe400078008ff */
[C---:B-1----:R-:W-:Y:S02]  /*7d1e0*/  LEA R16, P1, R11.reuse, R27, 0x1 ;  /* 0x0000001b0b107211 */ /* 0x042fe400078208ff */
[-C--:B------:R-:W-:Y:S02]  /*7d1f0*/  LEA.HI.X.SX32 R19, R12, R28.reuse, 0x1, P0 ;  /* 0x0000001c0c137211 */ /* 0x080fe400000f0eff */
[-C--:B------:R-:W-:Y:S01]  /*7d200*/  LEA.HI.X.SX32 R17, R11, R28.reuse, 0x1, P1 ;  /* 0x0000001c0b117211 */ /* 0x080fe200008f0eff */
[C---:B------:R-:W-:Y:S01]  /*7d210*/  IMAD R9, R26.reuse, 0x2, R4 ;  /* 0x000000021a097824 */ /* 0x040fe200078e0204 */
[----:B------:R-:W-:Y:S01]  /*7d220*/  LEA.HI.X.SX32 R15, R13, R28, 0x1, P2 ;  /* 0x0000001c0d0f7211 */ /* 0x000fe200010f0eff */
[----:B------:R0:W-:Y:S04]  /*7d230*/  STL.64 [R1+0x70], R18 ;  /* 0x0000701201007387 */ /* 0x0001e80000100a00 */
[----:B------:R1:W-:Y:S01]  /*7d240*/  STL.64 [R1+0x68], R16 ;  /* 0x0000681001007387 */ /* 0x0003e20000100a00 */
[----:B------:R-:W-:-:S03]  /*7d250*/  LEA R5, R26, R9, 0x1 ;  /* 0x000000091a057211 */ /* 0x000fc600078e08ff */
[----:B------:R2:W-:Y:S01]  /*7d260*/  STL.64 [R1+0x60], R14 ;  /* 0x0000600e01007387 */ /* 0x0005e20000100a00 */
[CC--:B0-----:R-:W-:Y:S02]  /*7d270*/  LEA R18, P0, R6.reuse, R27.reuse, 0x1 ;  /* 0x0000001b06127211 */ /* 0x0c1fe400078008ff */
[CC--:B-1----:R-:W-:Y:S02]  /*7d280*/  LEA R16, P1, R7.reuse, R27.reuse, 0x1 ;  /* 0x0000001b07107211 */ /* 0x0c2fe400078208ff */
[-C--:B------:R-:W-:Y:S02]  /*7d290*/  LEA.HI.X.SX32 R19, R6, R28.reuse, 0x1, P0 ;  /* 0x0000001c06137211 */ /* 0x080fe400000f0eff */
[-C--:B--2---:R-:W-:Y:S02]  /*7d2a0*/  LEA R14, P2, R10, R27.reuse, 0x1 ;  /* 0x0000001b0a0e7211 */ /* 0x084fe400078408ff */
[-C--:B------:R-:W-:Y:S01]  /*7d2b0*/  LEA.HI.X.SX32 R17, R7, R28.reuse, 0x1, P1 ;  /* 0x0000001c07117211 */ /* 0x080fe200008f0eff */
[----:B------:R-:W-:Y:S01]  /*7d2c0*/  IMAD R0, R26, 0x2, R5 ;  /* 0x000000021a007824 */ /* 0x000fe200078e0205 */
[----:B------:R-:W-:Y:S01]  /*7d2d0*/  LEA.HI.X.SX32 R15, R10, R28, 0x1, P2 ;  /* 0x0000001c0a0f7211 */ /* 0x000fe200010f0eff */
[----:B------:R-:W-:Y:S01]  /*7d2e0*/  STL.64 [R1+0x58], R18 ;  /* 0x0000581201007387 */ /* 0x000fe20000100a00 */
[----:B------:R-:W-:-:S03]  /*7d2f0*/  LEA R12, P2, R9, R27, 0x1 ;  /* 0x0000001b090c7211 */ /* 0x000fc600078408ff */
[----:B------:R0:W-:Y:S01]  /*7d300*/  STL.64 [R1+0x50], R16 ;  /* 0x0000501001007387 */ /* 0x0001e20000100a00 */
[----:B------:R-:W-:-:S03]  /*7d310*/  LEA R8, R26, R0, 0x1 ;  /* 0x000000001a087211 */ /* 0x000fc600078e08ff */
[----:B------:R1:W-:Y:S01]  /*7d320*/  STL.64 [R1+0x48], R14 ;  /* 0x0000480e01007387 */ /* 0x0003e20000100a00 */
[-C--:B------:R-:W-:Y:S01]  /*7d330*/  LEA.HI.X.SX32 R13, R9, R28.reuse, 0x1, P2 ;  /* 0x0000001c090d7211 */ /* 0x080fe200010f0eff */
[----:B------:R-:W-:Y:S01]  /*7d340*/  IMAD R2, R26, 0x2, R8 ;  /* 0x000000021a027824 */ /* 0x000fe200078e0208 */
[CC--:B0-----:R-:W-:Y:S02]  /*7d350*/  LEA R16, P0, R3.reuse, R27.reuse, 0x1 ;  /* 0x0000001b03107211 */ /* 0x0c1fe400078008ff */
[C---:B-1----:R-:W-:Y:S02]  /*7d360*/  LEA R14, P1, R4.reuse, R27, 0x1 ;  /* 0x0000001b040e7211 */ /* 0x042fe400078208ff */
[-C--:B------:R-:W-:Y:S02]  /*7d370*/  LEA.HI.X.SX32 R17, R3, R28.reuse, 0x1, P0 ;  /* 0x0000001c03117211 */ /* 0x080fe400000f0eff */
[----:B------:R-:W-:-:S03]  /*7d380*/  LEA.HI.X.SX32 R15, R4, R28, 0x1, P1 ;  /* 0x0000001c040f7211 */ /* 0x000fc600008f0eff */
[----:B------:R-:W-:Y:S01]  /*7d390*/  STL.64 [R1+0x40], R16 ;  /* 0x0000401001007387 */ /* 0x000fe20000100a00 */
[----:B------:R-:W-:-:S03]  /*7d3a0*/  LEA R6, R26, R2, 0x1 ;  /* 0x000000021a067211 */ /* 0x000fc600078e08ff */
[----:B------:R0:W-:Y:S01]  /*7d3b0*/  STL.64 [R1+0x38], R14 ;  /* 0x0000380e01007387 */ /* 0x0001e20000100a00 */
[----:B------:R-:W-:-:S03]  /*7d3c0*/  LEA R10, P2, R8, R27, 0x1 ;  /* 0x0000001b080a7211 */ /* 0x000fc600078408ff */
[----:B------:R1:W-:Y:S01]  /*7d3d0*/  STL.64 [R1+0x30], R12 ;  /* 0x0000300c01007387 */ /* 0x0003e20000100a00 */
[----:B------:R-:W-:Y:S01]  /*7d3e0*/  IMAD R7, R26, 0x2, R6 ;  /* 0x000000021a077824 */ /* 0x000fe200078e0206 */
[-C--:B------:R-:W-:Y:S02]  /*7d3f0*/  LEA.HI.X.SX32 R11, R8, R28.reuse, 0x1, P2 ;  /* 0x0000001c080b7211 */ /* 0x080fe400010f0eff */
[CC--:B0-----:R-:W-:Y:S02]  /*7d400*/  LEA R14, P0, R5.reuse, R27.reuse, 0x1 ;  /* 0x0000001b050e7211 */ /* 0x0c1fe400078008ff */
[C---:B-1----:R-:W-:Y:S02]  /*7d410*/  LEA R12, P1, R0.reuse, R27, 0x1 ;  /* 0x0000001b000c7211 */ /* 0x042fe400078208ff */
[-C--:B------:R-:W-:Y:S02]  /*7d420*/  LEA.HI.X.SX32 R15, R5, R28.reuse, 0x1, P0 ;  /* 0x0000001c050f7211 */ /* 0x080fe400000f0eff */
[----:B------:R-:W-:-:S02]  /*7d430*/  LEA.HI.X.SX32 R13, R0, R28, 0x1, P1 ;  /* 0x0000001c000d7211 */ /* 0x000fc400008f0eff */
[----:B------:R-:W-:Y:S01]  /*7d440*/  LEA R3, R26, R7, 0x1 ;  /* 0x000000071a037211 */ /* 0x000fe200078e08ff */
[----:B------:R0:W-:Y:S04]  /*7d450*/  STL.64 [R1+0x28], R14 ;  /* 0x0000280e01007387 */ /* 0x0001e80000100a00 */
[----:B------:R1:W-:Y:S04]  /*7d460*/  STL.64 [R1+0x20], R12 ;  /* 0x0000200c01007387 */ /* 0x0003e80000100a00 */
[----:B------:R2:W-:Y:S01]  /*7d470*/  STL.64 [R1+0x18], R10 ;  /* 0x0000180a01007387 */ /* 0x0005e20000100a00 */
[----:B0-----:R-:W-:-:S02]  /*7d480*/  LEA R14, P0, R2, R27, 0x1 ;  /* 0x0000001b020e7211 */ /* 0x001fc400078008ff */
[-C--:B-1----:R-:W-:Y:S01]  /*7d490*/  LEA R12, P1, R6, R27.reuse, 0x1 ;  /* 0x0000001b060c7211 */ /* 0x082fe200078208ff */
[----:B------:R-:W-:Y:S01]  /*7d4a0*/  IMAD R4, R26, 0x2, R3 ;  /* 0x000000021a047824 */ /* 0x000fe200078e0203 */
[-C--:B------:R-:W-:Y:S02]  /*7d4b0*/  LEA.HI.X.SX32 R15, R2, R28.reuse, 0x1, P0 ;  /* 0x0000001c020f7211 */ /* 0x080fe400000f0eff */
[CC--:B--2---:R-:W-:Y:S02]  /*7d4c0*/  LEA R10, P2, R7.reuse, R27.reuse, 0x1 ;  /* 0x0000001b070a7211 */ /* 0x0c4fe400078408ff */
[-C--:B------:R-:W-:Y:S02]  /*7d4d0*/  LEA.HI.X.SX32 R13, R6, R28.reuse, 0x1, P1 ;  /* 0x0000001c060d7211 */ /* 0x080fe400008f0eff */
[----:B------:R-:W-:Y:S02]  /*7d4e0*/  LEA.HI.X.SX32 R11, R7, R28, 0x1, P2 ;  /* 0x0000001c070b7211 */ /* 0x000fe400010f0eff */
[-C--:B------:R-:W-:Y:S01]  /*7d4f0*/  LEA R24, P0, R3, R27.reuse, 0x1 ;  /* 0x0000001b03187211 */ /* 0x080fe200078008ff */
[----:B------:R-:W-:Y:S01]  /*7d500*/  STL.64 [R1+0x10], R14 ;  /* 0x0000100e01007387 */ /* 0x000fe20000100a00 */
[----:B------:R-:W-:-:S02]  /*7d510*/  LEA R22, P1, R4, R27, 0x1 ;  /* 0x0000001b04167211 */ /* 0x000fc400078208ff */
[----:B------:R-:W-:Y:S01]  /*7d520*/  LEA.HI.X.SX32 R25, R3, R28, 0x1, P0 ;  /* 0x0000001c03197211 */ /* 0x000fe200000f0eff */
[----:B------:R-:W-:Y:S01]  /*7d530*/  STL.64 [R1+0x8], R12 ;  /* 0x0000080c01007387 */ /* 0x000fe20000100a00 */
[----:B------:R-:W-:-:S03]  /*7d540*/  LEA R5, R26, R4, 0x1 ;  /* 0x000000041a057211 */ /* 0x000fc600078e08ff */
[----:B------:R-:W-:Y:S01]  /*7d550*/  STL.64 [R1], R10 ;  /* 0x0000000a01007387 */ /* 0x000fe20000100a00 */
[----:B------:R-:W-:-:S03]  /*7d560*/  LEA.HI.X.SX32 R23, R4, R28, 0x1, P1 ;  /* 0x0000001c04177211 */ /* 0x000fc600008f0eff */
[----:B------:R-:W-:Y:S01]  /*7d570*/  STL [R1+0x1248], R24 ;  /* 0x0012481801007387 */ /* 0x000fe20000100800 */
[----:B------:R-:W-:-:S03]  /*7d580*/  LEA R20, P2, R5, R27, 0x1 ;  /* 0x0000001b05147211 */ /* 0x000fc600078408ff */
[----:B------:R-:W-:Y:S04]  /*7d590*/  STL [R1+0x1548], R24 ;  /* 0x0015481801007387 */ /* 0x000fe80000100800 */
[----:B------:R0:W-:Y:S04]  /*7d5a0*/  STL [R1+0x15f8], R24 ;  /* 0x0015f81801007387 */ /* 0x0001e80000100800 */
[----:B------:R-:W-:Y:S01]  /*7d5b0*/  STL [R1+0x1238], R25 ;  /* 0x0012381901007387 */ /* 0x000fe20000100800 */
[----:B------:R-:W-:-:S03]  /*7d5c0*/  LEA.HI.X.SX32 R21, R5, R28, 0x1, P2 ;  /* 0x0000001c05157211 */ /* 0x000fc600010f0eff */
[----:B------:R-:W-:Y:S04]  /*7d5d0*/  STL [R1+0x1538], R25 ;  /* 0x0015381901007387 */ /* 0x000fe80000100800 */
[----:B------:R-:W-:Y:S04]  /*7d5e0*/  STL [R1+0x1258], R22 ;  /* 0x0012581601007387 */ /* 0x000fe80000100800 */
[----:B------:R-:W-:Y:S04]  /*7d5f0*/  STL [R1+0x1578], R22 ;  /* 0x0015781601007387 */ /* 0x000fe80000100800 */
[----:B------:R-:W-:Y:S04]  /*7d600*/  STL [R1+0x1234], R23 ;  /* 0x0012341701007387 */ /* 0x000fe80000100800 */
[----:B------:R1:W-:Y:S04]  /*7d610*/  STL [R1+0x1528], R23 ;  /* 0x0015281701007387 */ /* 0x0003e80000100800 */
[----:B------:R-:W-:Y:S04]  /*7d620*/  STL [R1+0x1268], R20 ;  /* 0x0012681401007387 */ /* 0x000fe80000100800 */
[----:B------:R-:W-:Y:S04]  /*7d630*/  STL [R1+0x1588], R20 ;  /* 0x0015881401007387 */ /* 0x000fe80000100800 */
[----:B------:R-:W-:Y:S04]  /*7d640*/  STL [R1+0x158c], R20 ;  /* 0x00158c1401007387 */ /* 0x000fe80000100800 */
[----:B------:R-:W-:Y:S04]  /*7d650*/  STL [R1+0x1230], R21 ;  /* 0x0012301501007387 */ /* 0x000fe80000100800 */
[----:B------:R-:W-:Y:S04]  /*7d660*/  STL [R1+0x1518], R21 ;  /* 0x0015181501007387 */ /* 0x000fe80000100800 */
[----:B0-----:R-:W2:Y:S01]  /*7d670*/  LDL.LU R24, [R1+0x790] ;  /* 0x0007900001187983 */ /* 0x001ea20000300800 */
[----:B------:R-:W-:-:S05]  /*7d680*/  IMAD R0, R26, 0x2, R5 ;  /* 0x000000021a007824 */ /* 0x000fca00078e0205 */
[----:B------:R-:W-:Y:S02]  /*7d690*/  LEA R2, R26, R0, 0x1 ;  /* 0x000000001a027211 */ /* 0x000fe400078e08ff */
[-C--:B------:R-:W-:Y:S02]  /*7d6a0*/  LEA R18, P1, R0, R27.reuse, 0x1 ;  /* 0x0000001b00127211 */ /* 0x080fe400078208ff */
[----:B------:R-:W-:Y:S02]  /*7d6b0*/  LEA R16, P2, R2, R27, 0x1 ;  /* 0x0000001b02107211 */ /* 0x000fe400078408ff */
[-C--:B------:R-:W-:Y:S01]  /*7d6c0*/  LEA.HI.X.SX32 R19, R0, R28.reuse, 0x1, P1 ;  /* 0x0000001c00137211 */ /* 0x080fe200008f0eff */
[----:B------:R-:W-:Y:S01]  /*7d6d0*/  IMAD R6, R26, 0x2, R2 ;  /* 0x000000021a067824 */ /* 0x000fe200078e0202 */
[----:B------:R-:W0:Y:S01]  /*7d6e0*/  S2R R29, SR_TID.X ;  /* 0x00000000001d7919 */ /* 0x000e220000002100 */
[----:B------:R-:W-:-:S03]  /*7d6f0*/  LEA.HI.X.SX32 R17, R2, R28, 0x1, P2 ;  /* 0x0000001c02117211 */ /* 0x000fc600010f0eff */
[----:B------:R-:W-:Y:S01]  /*7d700*/  STL [R1+0x1278], R18 ;  /* 0x0012781201007387 */ /* 0x000fe20000100800 */
[----:B------:R-:W-:-:S03]  /*7d710*/  LEA R3, R26, R6, 0x1 ;  /* 0x000000061a037211 */ /* 0x000fc600078e08ff */
[----:B------:R-:W-:Y:S04]  /*7d720*/  STL [R1+0x122c], R19 ;  /* 0x00122c1301007387 */ /* 0x000fe80000100800 */
[----:B------:R-:W-:Y:S04]  /*7d730*/  STL [R1+0x1508], R19 ;  /* 0x0015081301007387 */ /* 0x000fe80000100800 */
[----:B------:R-:W-:Y:S04]  /*7d740*/  STL.64 [R1+0x1598], R18 ;  /* 0x0015981201007387 */ /* 0x000fe80000100a00 */
[----:B------:R-:W-:Y:S01]  /*7d750*/  STL [R1+0x1288], R16 ;  /* 0x0012881001007387 */ /* 0x000fe20000100800 */
[----:B------:R-:W-:-:S03]  /*7d760*/  IMAD R4, R26, 0x2, R3 ;  /* 0x000000021a047824 */ /* 0x000fc600078e0203 */
[----:B------:R-:W-:Y:S04]  /*7d770*/  STL [R1+0x1228], R17 ;  /* 0x0012281101007387 */ /* 0x000fe80000100800 */
[----:B------:R-:W-:Y:S01]  /*7d780*/  STL.64 [R1+0x1560], R16 ;  /* 0x0015601001007387 */ /* 0x000fe20000100a00 */
[----:B------:R-:W-:-:S03]  /*7d790*/  LEA R14, P1, R6, R27, 0x1 ;  /* 0x0000001b060e7211 */ /* 0x000fc600078208ff */
[----:B------:R-:W-:Y:S04]  /*7d7a0*/  STL [R1+0x1610], R17 ;  /* 0x0016101101007387 */ /* 0x000fe80000100800 */
[----:B------:R-:W-:Y:S04]  /*7d7b0*/  STL [R1+0x1618], R17 ;  /* 0x0016181101007387 */ /* 0x000fe80000100800 */
[----:B------:R-:W-:Y:S01]  /*7d7c0*/  STL [R1+0x1620], R17 ;  /* 0x0016201101007387 */ /* 0x000fe20000100800 */
[----:B------:R-:W-:-:S03]  /*7d7d0*/  LEA R0, R26, R4, 0x1 ;  /* 0x000000041a007211 */ /* 0x000fc600078e08ff */
[----:B------:R-:W-:Y:S01]  /*7d7e0*/  STL [R1+0x1628], R17 ;  /* 0x0016281101007387 */ /* 0x000fe20000100800 */
[----:B------:R-:W-:-:S03]  /*7d7f0*/  LEA.HI.X.SX32 R15, R6, R28, 0x1, P1 ;  /* 0x0000001c060f7211 */ /* 0x000fc600008f0eff */
[----:B------:R-:W-:Y:S01]  /*7d800*/  STL [R1+0x1630], R17 ;  /* 0x0016301101007387 */ /* 0x000fe20000100800 */
[----:B------:R-:W-:-:S03]  /*7d810*/  LEA R12, P2, R3, R27, 0x1 ;  /* 0x0000001b030c7211 */ /* 0x000fc600078408ff */
[----:B------:R-:W-:Y:S04]  /*7d820*/  STL [R1+0x1638], R17 ;  /* 0x0016381101007387 */ /* 0x000fe80000100800 */
[----:B------:R-:W-:Y:S04]  /*7d830*/  STL [R1+0x1640], R17 ;  /* 0x0016401101007387 */ /* 0x000fe80000100800 */
[----:B------:R-:W-:Y:S01]  /*7d840*/  STL [R1+0x1648], R17 ;  /* 0x0016481101007387 */ /* 0x000fe20000100800 */
[----:B------:R-:W-:-:S03]  /*7d850*/  IMAD R5, R26, 0x2, R0 ;  /* 0x000000021a057824 */ /* 0x000fc600078e0200 */
[----:B------:R-:W-:Y:S01]  /*7d860*/  STL [R1+0x1650], R17 ;  /* 0x0016501101007387 */ /* 0x000fe20000100800 */
[----:B------:R-:W-:-:S03]  /*7d870*/  LEA R10, P1, R4, R27, 0x1 ;  /* 0x0000001b040a7211 */ /* 0x000fc600078208ff */
[----:B------:R-:W-:Y:S01]  /*7d880*/  STL [R1+0x1658], R17 ;  /* 0x0016581101007387 */ /* 0x000fe20000100800 */
[----:B------:R-:W-:-:S03]  /*7d890*/  LEA.HI.X.SX32 R13, R3, R28, 0x1, P2 ;  /* 0x0000001c030d7211 */ /* 0x000fc600010f0eff */
[----:B------:R-:W-:Y:S01]  /*7d8a0*/  STL [R1+0x1660], R17 ;  /* 0x0016601101007387 */ /* 0x000fe20000100800 */
[----:B------:R-:W-:-:S03]  /*7d8b0*/  LEA R8, P2, R0, R27, 0x1 ;  /* 0x0000001b00087211 */ /* 0x000fc600078408ff */
[----:B------:R-:W-:Y:S01]  /*7d8c0*/  STL [R1+0x1298], R14 ;  /* 0x0012980e01007387 */ /* 0x000fe20000100800 */
[----:B------:R-:W-:-:S03]  /*7d8d0*/  LEA.HI.X.SX32 R11, R4, R28, 0x1, P1 ;  /* 0x0000001c040b7211 */ /* 0x000fc600008f0eff */
[----:B------:R-:W-:Y:S01]  /*7d8e0*/  STL [R1+0x1224], R15 ;  /* 0x0012240f01007387 */ /* 0x000fe20000100800 */
[----:B0-----:R-:W-:-:S03]  /*7d8f0*/  LOP3.LUT R29, R29, 0x1ff, RZ, 0xc0, !PT ;  /* 0x000001ff1d1d7812 */ /* 0x001fc600078ec0ff */
[----:B------:R0:W-:Y:S01]  /*7d900*/  STL.64 [R1+0x1568], R14 ;  /* 0x0015680e01007387 */ /* 0x0001e20000100a00 */
[----:B------:R-:W-:-:S03]  /*7d910*/  LEA R2, R26, R5, 0x1 ;  /* 0x000000051a027211 */ /* 0x000fc600078e08ff */
[----:B------:R-:W-:Y:S01]  /*7d920*/  STL [R1+0x15a8], R14 ;  /* 0x0015a80e01007387 */ /* 0x000fe20000100800 */
[----:B------:R-:W-:-:S03]  /*7d930*/  LEA.HI.X.SX32 R9, R0, R28, 0x1, P2 ;  /* 0x0000001c00097211 */ /* 0x000fc600010f0eff */
[----:B------:R-:W-:Y:S04]  /*7d940*/  STL [R1+0x15ac], R14 ;  /* 0x0015ac0e01007387 */ /* 0x000fe80000100800 */
[----:B------:R-:W-:Y:S01]  /*7d950*/  STL [R1+0x12a8], R12 ;  /* 0x0012a80c01007387 */ /* 0x000fe20000100800 */
[----:B------:R-:W-:-:S03]  /*7d960*/  ISETP.GE.U32.AND P0, PT, R29, 0x100, PT ;  /* 0x000001001d00780c */ /* 0x000fc60003f06070 */
[----:B------:R-:W-:Y:S01]  /*7d970*/  STL [R1+0x1220], R13 ;  /* 0x0012200d01007387 */ /* 0x000fe20000100800 */
[----:B------:R-:W-:-:S03]  /*7d980*/  IMAD R29, R26, 0x2, R2 ;  /* 0x000000021a1d7824 */ /* 0x000fc600078e0202 */
[----:B------:R-:W-:Y:S01]  /*7d990*/  STL.64 [R1+0x1570], R12 ;  /* 0x0015700c01007387 */ /* 0x000fe20000100a00 */
[----:B------:R-:W-:-:S03]  /*7d9a0*/  LEA R6, P1, R5, R27, 0x1 ;  /* 0x0000001b05067211 */ /* 0x000fc600078208ff */
[----:B------:R-:W-:Y:S01]  /*7d9b0*/  STL [R1+0x12c0], R10 ;  /* 0x0012c00a01007387 */ /* 0x000fe20000100800 */
[----:B------:R-:W-:-:S03]  /*7d9c0*/  LEA R4, P2, R2, R27, 0x1 ;  /* 0x0000001b02047211 */ /* 0x000fc600078408ff */
[----:B------:R-:W-:Y:S04]  /*7d9d0*/  STL [R1+0x121c], R11 ;  /* 0x00121c0b01007387 */ /* 0x000fe80000100800 */
[----:B------:R-:W-:Y:S01]  /*7d9e0*/  STL.64 [R1+0x1580], R10 ;  /* 0x0015800a01007387 */ /* 0x000fe20000100a00 */
[----:B------:R-:W-:-:S03]  /*7d9f0*/  LEA.HI.X.SX32 R7, R5, R28, 0x1, P1 ;  /* 0x0000001c05077211 */ /* 0x000fc600008f0eff */
[----:B------:R-:W-:Y:S01]  /*7da00*/  STL [R1+0x12d0], R8 ;  /* 0x0012d00801007387 */ /* 0x000fe20000100800 */
[----:B------:R-:W-:-:S03]  /*7da10*/  LEA R0, R26, R29, 0x1 ;  /* 0x0000001d1a007211 */ /* 0x000fc600078e08ff */
[----:B------:R-:W-:Y:S01]  /*7da20*/  STL [R1+0x1218], R9 ;  /* 0x0012180901007387 */ /* 0x000fe20000100800 */
[----:B------:R-:W-:-:S03]  /*7da30*/  LEA.HI.X.SX32 R5, R2, R28, 0x1, P2 ;  /* 0x0000001c02057211 */ /* 0x000fc600010f0eff */
[----:B------:R-:W-:Y:S04]  /*7da40*/  STL.64 [R1+0x1590], R8 ;  /* 0x0015900801007387 */ /* 0x000fe80000100a00 */
[----:B------:R-:W-:Y:S04]  /*7da50*/  STL [R1+0x161c], R8 ;  /* 0x00161c0801007387 */ /* 0x000fe80000100800 */
[----:B------:R-:W-:Y:S01]  /*7da60*/  STL [R1+0x1614], R9 ;  /* 0x0016140901007387 */ /* 0x000fe20000100800 */
[----:B------:R-:W-:-:S03]  /*7da70*/  LEA R2, P2, R0, R27, 0x1 ;  /* 0x0000001b00027211 */ /* 0x000fc600078408ff */
[----:B-1----:R-:W3:Y:S04]  /*7da80*/  LDL.LU R23, [R1+0x4fc] ;  /* 0x0004fc0001177983 */ /* 0x002ee80000300800 */
[----:B------:R-:W4:Y:S04]  /*7da90*/  LDL.LU R22, [R1+0x4f4] ;  /* 0x0004f40001167983 */ /* 0x000f280000300800 */
[----:B------:R-:W-:Y:S04]  /*7daa0*/  STL [R1+0x12e0], R6 ;  /* 0x0012e00601007387 */ /* 0x000fe80000100800 */
[----:B------:R-:W-:Y:S01]  /*7dab0*/  STL [R1+0x1214], R7 ;  /* 0x0012140701007387 */ /* 0x000fe20000100800 */
[----:B------:R-:W-:-:S03]  /*7dac0*/  LEA.HI.X.SX32 R3, R0, R28, 0x1, P2 ;  /* 0x0000001c00037211 */ /* 0x000fc600010f0eff */
[----:B------:R-:W-:Y:S04]  /*7dad0*/  STL.64 [R1+0x15a0], R6 ;  /* 0x0015a00601007387 */ /* 0x000fe80000100a00 */
[----:B------:R-:W-:Y:S04]  /*7dae0*/  STL.64 [R1+0x1240], R4 ;  /* 0x0012400401007387 */ /* 0x000fe80000100a00 */
[----:B------:R-:W-:Y:S04]  /*7daf0*/  STL [R1+0x162c], R4 ;  /* 0x00162c0401007387 */ /* 0x000fe80000100800 */
[----:B------:R-:W-:Y:S04]  /*7db00*/  STL [R1+0x1624], R5 ;  /* 0x0016240501007387 */ /* 0x000fe80000100800 */
[----:B------:R-:W-:Y:S04]  /*7db10*/  STL [R1+0x14d8], R0 ;  /* 0x0014d80001007387 */ /* 0x000fe80000100800 */
[----:B------:R-:W-:Y:S04]  /*7db20*/  STL [R1+0x15b8], R0 ;  /* 0x0015b80001007387 */ /* 0x000fe80000100800 */
[----:B------:R-:W-:Y:S04]  /*7db30*/  STL [R1+0x15bc], R0 ;  /* 0x0015bc0001007387 */ /* 0x000fe80000100800 */
[----:B------:R-:W-:Y:S04]  /*7db40*/  STL [R1+0x1634], R0 ;  /* 0x0016340001007387 */ /* 0x000fe80000100800 */
[----:B------:R-:W-:Y:S04]  /*7db50*/  STL [R1+0x1210], R3 ;  /* 0x0012100301007387 */ /* 0x000fe80000100800 */
[----:B------:R-:W-:Y:S04]  /*7db60*/  STL.64 [R1+0x15b0], R2 ;  /* 0x0015b00201007387 */ /* 0x000fe80000100a00 */
[----:B------:R1:W-:Y:S04]  /*7db70*/  STL [R1+0x1644], R2 ;  /* 0x0016440201007387 */ /* 0x0003e80000100800 */
[----:B------:R-:W-:Y:S04]  /*7db80*/  STL [R1+0x163c], R3 ;  /* 0x00163c0301007387 */ /* 0x000fe80000100800 */
[----:B0-----:R-:W5:Y:S01]  /*7db90*/  LDL.LU R15, [R1+0x4ec] ;  /* 0x0004ec00010f7983 */ /* 0x001f620000300800 */
[----:B--2---:R-:W-:-:S03]  /*7dba0*/  FSETP.NEU.AND P2, PT, R24, RZ, PT ;  /* 0x000000ff1800720b */ /* 0x004fc60003f4d000 */
[----:B------:R-:W2:Y:S04]  /*7dbb0*/  LDL.LU R24, [R1+0x4e4] ;  /* 0x0004e40001187983 */ /* 0x000ea80000300800 */
[----:B------:R-:W2:Y:S04]  /*7dbc0*/  LDL.LU R20, [R1+0x4dc] ;  /* 0x0004dc0001147983 */ /* 0x000ea80000300800 */
[----:B-1----:R-:W2:Y:S04]  /*7dbd0*/  LDL.LU R2, [R1+0x4b4] ;  /* 0x0004b40001027983 */ /* 0x002ea80000300800 */
[----:B--2---:R0:W-:Y:S04]  /*7dbe0*/  STL [R1+0x164c], R2 ;  /* 0x00164c0201007387 */ /* 0x0041e80000100800 */
[----:B0-----:R-:W2:Y:S04]  /*7dbf0*/  LDL.LU R2, [R1+0x4bc] ;  /* 0x0004bc0001027983 */ /* 0x001ea80000300800 */
[----:B--2---:R0:W-:Y:S04]  /*7dc00*/  STL [R1+0x1654], R2 ;  /* 0x0016540201007387 */ /* 0x0041e80000100800 */
[----:B0-----:R-:W2:Y:S04]  /*7dc10*/  LDL.LU R2, [R1+0x4c4] ;  /* 0x0004c40001027983 */ /* 0x001ea80000300800 */
[----:B--2---:R0:W-:Y:S04]  /*7dc20*/  STL [R1+0x165c], R2 ;  /* 0x00165c0201007387 */ /* 0x0041e80000100800 */
[----:B0-----:R-:W2:Y:S01]  /*7dc30*/  LDL.LU R2, [R1+0x4cc] ;  /* 0x0004cc0001027983 */ /* 0x001ea20000300800 */
[----:B------:R-:W-:-:S04]  /*7dc40*/  LEA R26, P1, R29, R27, 0x1 ;  /* 0x0000001b1d1a7211 */ /* 0x000fc800078208ff */
[----:B------:R-:W-:Y:S02]  /*7dc50*/  LEA.HI.X.SX32 R27, R29, R28, 0x1, P1 ;  /* 0x0000001c1d1b7211 */ /* 0x000fe400008f0eff */
[----:B---3--:R-:W-:Y:S02]  /*7dc60*/  PRMT R10, R23, 0x7632, R10 ;  /* 0x00007632170a7816 */ /* 0x008fe4000000000a */
[----:B----4-:R-:W-:Y:S01]  /*7dc70*/  PRMT R12, R22, 0x7632, R12 ;  /* 0x00007632160c7816 */ /* 0x010fe2000000000c */
[----:B--2---:R0:W-:Y:S04]  /*7dc80*/  STL [R1+0x1664], R2 ;  /* 0x0016640201007387 */ /* 0x0041e80000100800 */
[----:B0-----:R-:W2:Y:S04]  /*7dc90*/  LDL.LU R2, [R1+0x4d4] ;  /* 0x0004d40001027983 */ /* 0x001ea80000300800 */
[----:B------:R-:W3:Y:S04]  /*7dca0*/  LDL.LU R3, [R1+0x4ac] ;  /* 0x0004ac0001037983 */ /* 0x000ee80000300800 */
        /* <DEDUP_REMOVED lines=8> */
[----:B------:R0:W-:Y:S01]  /*7dd30*/  STL [R1+0x14f8], R29 ;  /* 0x0014f81d01007387 */ /* 0x0001e20000100800 */
[----:B-----5:R-:W-:-:S03]  /*7dd40*/  PRMT R14, R15, 0x7632, R14 ;  /* 0x000076320f0e7816 */ /* 0x020fc6000000000e */
[----:B0-----:R-:W5:Y:S04]  /*7dd50*/  LDL.LU R29, [R1+0x474] ;  /* 0x00047400011d7983 */ /* 0x001f680000300800 */
[----:B------:R0:W-:Y:S01]  /*7dd60*/  STL [R1+0x14e8], R28 ;  /* 0x0014e81c01007387 */ /* 0x0001e20000100800 */
[----:B------:R-:W-:-:S03]  /*7dd70*/  PRMT R19, R24, 0x7632, R19 ;  /* 0x0000763218137816 */ /* 0x000fc60000000013 */
[----:B0-----:R-:W3:Y:S04]  /*7dd80*/  LDL.LU R28, [R1+0x484] ;  /* 0x00048400011c7983 */ /* 0x001ee80000300800 */
[----:B------:R-:W-:Y:S04]  /*7dd90*/  STL.64 [R1+0x1250], R26 ;  /* 0x0012501a01007387 */ /* 0x000fe80000100a00 */
[----:B------:R-:W-:Y:S04]  /*7dda0*/  STL [R1+0x15e8], R26 ;  /* 0x0015e81a01007387 */ /* 0x000fe80000100800 */
[----:B------:R-:W3:Y:S04]  /*7ddb0*/  LDL.LU.64 R6, [R1+0x2f0] ;  /* 0x0002f00001067983 */ /* 0x000ee80000300a00 */
[----:B------:R0:W-:Y:S01]  /*7ddc0*/  STL.S16 [R1+0x390], R10 ;  /* 0x0003900a01007387 */ /* 0x0001e20000100600 */
[----:B------:R-:W-:-:S03]  /*7ddd0*/  PRMT R21, R20, 0x7632, R21 ;  /* 0x0000763214157816 */ /* 0x000fc60000000015 */
[----:B0-----:R-:W3:Y:S04]  /*7dde0*/  LDL.LU.64 R10, [R1+0x2e8] ;  /* 0x0002e800010a7983 */ /* 0x001ee80000300a00 */
[----:B------:R0:W-:Y:S04]  /*7ddf0*/  STL.S16 [R1+0x388], R12 ;  /* 0x0003880c01007387 */ /* 0x0001e80000100600 */
[----:B------:R-:W3:Y:S04]  /*7de00*/  LDL.LU R23, [R1+0x454] ;  /* 0x0004540001177983 */ /* 0x000ee80000300800 */
[----:B------:R-:W3:Y:S04]  /*7de10*/  LDL.LU R22, [R1+0x44c] ;  /* 0x00044c0001167983 */ /* 0x000ee80000300800 */
[----:B0-----:R-:W3:Y:S04]  /*7de20*/  LDL.LU.64 R12, [R1+0x2e0] ;  /* 0x0002e000010c7983 */ /* 0x001ee80000300a00 */
[----:B------:R0:W-:Y:S04]  /*7de30*/  STL.S16 [R1+0x380], R14 ;  /* 0x0003800e01007387 */ /* 0x0001e80000100600 */
[----:B0-----:R-:W3:Y:S04]  /*7de40*/  LDL.LU.64 R14, [R1+0x2d8] ;  /* 0x0002d800010e7983 */ /* 0x001ee80000300a00 */
[----:B------:R0:W-:Y:S04]  /*7de50*/  STL.S16 [R1+0x378], R19 ;  /* 0x0003781301007387 */ /* 0x0001e80000100600 */
[----:B0-----:R-:W3:Y:S04]  /*7de60*/  LDL.LU R19, [R1+0x43c] ;  /* 0x00043c0001137983 */ /* 0x001ee80000300800 */
[----:B------:R-:W3:Y:S04]  /*7de70*/  LDL.LU R24, [R1+0x444] ;  /* 0x0004440001187983 */ /* 0x000ee80000300800 */
[----:B------:R0:W-:Y:S04]  /*7de80*/  STL.S16 [R1+0x370], R21 ;  /* 0x0003701501007387 */ /* 0x0001e80000100600 */
[----:B0-----:R-:W3:Y:S01]  /*7de90*/  LDL.LU.64 R20, [R1+0x2d0] ;  /* 0x0002d00001147983 */ /* 0x001ee20000300a00 */
[----:B--2---:R-:W-:-:S03]  /*7dea0*/  PRMT R17, R2, 0x7632, R17 ;  /* 0x0000763202117816 */ /* 0x004fc60000000011 */
[----:B------:R-:W2:Y:S04]  /*7deb0*/  LDL.LU R2, [R1+0x1664] ;  /* 0x0016640001027983 */ /* 0x000ea80000300800 */
[----:B------:R0:W-:Y:S04]  /*7dec0*/  STL.S16 [R1+0x368], R17 ;  /* 0x0003681101007387 */ /* 0x0001e80000100600 */
[----:B0-----:R-:W2:Y:S02]  /*7ded0*/  LDL.LU R17, [R1+0x1660] ;  /* 0x0016600001117983 */ /* 0x001ea40000300800 */
[----:B--2---:R-:W-:-:S02]  /*7dee0*/  PRMT R17, R2, 0x7632, R17 ;  /* 0x0000763202117816 */ /* 0x004fc40000000011 */
        /* <DEDUP_REMOVED lines=14> */
[----:B0-----:R-:W3:Y:S02]  /*7dfd0*/  LDL.LU R17, [R1+0x1640] ;  /* 0x0016400001117983 */ /* 0x001ee40000300800 */
[----:B---3--:R-:W-:-:S02]  /*7dfe0*/  PRMT R17, R3, 0x7632, R17 ;  /* 0x0000763203117816 */ /* 0x008fc40000000011 */
[----:B------:R-:W3:Y:S04]  /*7dff0*/  LDL.LU R3, [R1+0x163c] ;  /* 0x00163c0001037983 */ /* 0x000ee80000300800 */
[----:B------:R0:W-:Y:S04]  /*7e000*/  STL.S16 [R1+0x340], R17 ;  /* 0x0003401101007387 */ /* 0x0001e80000100600 */
[----:B0-----:R-:W4:Y:S02]  /*7e010*/  LDL.LU R17, [R1+0x1638] ;  /* 0x0016380001117983 */ /* 0x001f240000300800 */
[----:B----4-:R-:W-:-:S02]  /*7e020*/  PRMT R17, R0, 0x7632, R17 ;  /* 0x0000763200117816 */ /* 0x010fc40000000011 */
[----:B------:R-:W4:Y:S04]  /*7e030*/  LDL.LU R0, [R1+0x1634] ;  /* 0x0016340001007983 */ /* 0x000f280000300800 */
        /* <DEDUP_REMOVED lines=13> */
[----:B0-----:R-:W2:Y:S01]  /*7e110*/  LDL.LU R17, [R1+0x1618] ;  /* 0x0016180001117983 */ /* 0x001ea20000300800 */
[----:B------:R-:W-:Y:S02]  /*7e120*/  PRMT R27, R28, 0x7632, R27 ;  /* 0x000076321c1b7816 */ /* 0x000fe4000000001b */
[----:B--2---:R-:W-:-:S02]  /*7e130*/  PRMT R17, R9, 0x7632, R17 ;  /* 0x0000763209117816 */ /* 0x004fc40000000011 */
[----:B------:R-:W2:Y:S01]  /*7e140*/  LDL.LU R9, [R1+0x1614] ;  /* 0x0016140001097983 */ /* 0x000ea20000300800 */
[----:B-----5:R-:W-:Y:S02]  /*7e150*/  PRMT R26, R29, 0x7632, R26 ;  /* 0x000076321d1a7816 */ /* 0x020fe4000000001a */
[----:B------:R-:W-:Y:S01]  /*7e160*/  PRMT R5, R18, 0x7632, R5 ;  /* 0x0000763212057816 */ /* 0x000fe20000000005 */
[----:B------:R0:W-:Y:S01]  /*7e170*/  STL.S16 [R1+0x318], R17 ;  /* 0x0003181101007387 */ /* 0x0001e20000100600 */
[----:B------:R-:W-:-:S03]  /*7e180*/  PRMT R4, R25, 0x7632, R4 ;  /* 0x0000763219047816 */ /* 0x000fc60000000004 */
[----:B0-----:R-:W5:Y:S04]  /*7e190*/  LDL.LU R17, [R1+0x1610] ;  /* 0x0016100001117983 */ /* 0x001f680000300800 */
[----:B------:R-:W-:Y:S04]  /*7e1a0*/  STL.S16 [R1+0x310], R27 ;  /* 0x0003101b01007387 */ /* 0x000fe80000100600 */
[----:B------:R-:W-:Y:S01]  /*7e1b0*/  STL.S16 [R1+0x308], R26 ;  /* 0x0003081a01007387 */ /* 0x000fe20000100600 */
[----:B---3--:R-:W-:Y:S02]  /*7e1c0*/  PRMT R3, R22, 0x7632, R3 ;  /* 0x0000763216037816 */ /* 0x008fe40000000003 */
[----:B------:R-:W-:Y:S01]  /*7e1d0*/  PRMT R2, R19, 0x7632, R2 ;  /* 0x0000763213027816 */ /* 0x000fe20000000002 */
[----:B------:R0:W-:Y:S01]  /*7e1e0*/  STG.E.U16 [R6.64], R25 ;  /* 0x0000001906007986 */ /* 0x0001e2000c101504 */
[----:B----4-:R-:W-:-:S03]  /*7e1f0*/  PRMT R0, R24, 0x7632, R0 ;  /* 0x0000763218007816 */ /* 0x010fc60000000000 */
[----:B------:R-:W-:Y:S04]  /*7e200*/  STG.E.U16 [R10.64], R23 ;  /* 0x000000170a007986 */ /* 0x000fe8000c101504 */
[----:B------:R-:W-:Y:S04]  /*7e210*/  STG.E.U16 [R12.64], R22 ;  /* 0x000000160c007986 */ /* 0x000fe8000c101504 */
[----:B------:R-:W-:Y:S04]  /*7e220*/  STG.E.U16 [R14.64], R19 ;  /* 0x000000130e007986 */ /* 0x000fe8000c101504 */
[----:B------:R-:W-:Y:S01]  /*7e230*/  STG.E.U16 [R20.64], R24 ;  /* 0x0000001814007986 */ /* 0x000fe2000c101504 */
[----:B--2---:R-:W-:-:S05]  /*7e240*/  PRMT R9, R16, 0x7632, R9 ;  /* 0x0000763210097816 */ /* 0x004fca0000000009 */
[----:B------:R-:W-:Y:S04]  /*7e250*/  STL.S16 [R1+0x300], R9 ;  /* 0x0003000901007387 */ /* 0x000fe80000100600 */
[----:B------:R-:W-:Y:S04]  /*7e260*/  STL.64 [R1+0x1410], R4 ;  /* 0x0014100401007387 */ /* 0x000fe80000100a00 */
[----:B------:R-:W-:Y:S04]  /*7e270*/  STL [R1+0x15c8], R4 ;  /* 0x0015c80401007387 */ /* 0x000fe80000100800 */
[----:B------:R1:W-:Y:S04]  /*7e280*/  STL [R1+0x15cc], R4 ;  /* 0x0015cc0401007387 */ /* 0x0003e80000100800 */
[----:B0-----:R-:W2:Y:S01]  /*7e290*/  LDL.LU R25, [R1+0x434] ;  /* 0x0004340001197983 */ /* 0x001ea20000300800 */
[----:B-1----:R-:W-:-:S05]  /*7e2a0*/  PRMT R4, R23, 0x7632, R4 ;  /* 0x0000763217047816 */ /* 0x002fca0000000004 */
[----:B------:R-:W-:Y:S04]  /*7e2b0*/  STL.S16 [R1+0x2f0], R4 ;  /* 0x0002f00401007387 */ /* 0x000fe80000100600 */
[----:B------:R-:W3:Y:S04]  /*7e2c0*/  LDL.LU R16, [R1+0x42c] ;  /* 0x00042c0001107983 */ /* 0x000ee80000300800 */
[----:B------:R-:W-:Y:S04]  /*7e2d0*/  STL.S16 [R1+0x2e8], R3 ;  /* 0x0002e80301007387 */ /* 0x000fe80000100600 */
[----:B------:R-:W4:Y:S04]  /*7e2e0*/  LDL.LU.64 R22, [R1+0x2c8] ;  /* 0x0002c80001167983 */ /* 0x000f280000300a00 */
[----:B------:R-:W-:Y:S04]  /*7e2f0*/  STL.S16 [R1+0x2e0], R2 ;  /* 0x0002e00201007387 */ /* 0x000fe80000100600 */
[----:B------:R-:W5:Y:S04]  /*7e300*/  LDL.LU R24, [R1+0x424] ;  /* 0x0004240001187983 */ /* 0x000f680000300800 */
[----:B------:R-:W-:Y:S04]  /*7e310*/  STL.S16 [R1+0x2d8], R0 ;  /* 0x0002d80001007387 */ /* 0x000fe80000100600 */
[----:B------:R-:W2:Y:S04]  /*7e320*/  LDL.LU R26, [R1+0x41c] ;  /* 0x00041c00011a7983 */ /* 0x000ea80000300800 */
[----:B------:R-:W2:Y:S04]  /*7e330*/  LDL.LU R27, [R1+0x414] ;  /* 0x00041400011b7983 */ /* 0x000ea80000300800 */
[----:B--2---:R0:W-:Y:S04]  /*7e340*/  STL.64 [R1+0x1600], R26 ;  /* 0x0016001a01007387 */ /* 0x0041e80000100a00 */
[----:B0-----:R-:W2:Y:S04]  /*7e350*/  LDL.LU.64 R26, [R1+0x2b8] ;  /* 0x0002b800011a7983 */ /* 0x001ea80000300a00 */
[----:B--2---:R0:W-:Y:S04]  /*7e360*/  STL.64 [R1+0x1608], R26 ;  /* 0x0016081a01007387 */ /* 0x0041e80000100a00 */
[----:B0-----:R-:W2:Y:S04]  /*7e370*/  LDL.LU.64 R26, [R1+0x2c0] ;  /* 0x0002c000011a7983 */ /* 0x001ea80000300a00 */
[----:B------:R-:W2:Y:S04]  /*7e380*/  LDL.LU R4, [R1+0x40c] ;  /* 0x00040c0001047983 */ /* 0x000ea80000300800 */
[----:B------:R-:W2:Y:S04]  /*7e390*/  LDL.LU R0, [R1+0x3fc] ;  /* 0x0003fc0001007983 */ /* 0x000ea80000300800 */
[----:B--2---:R-:W-:Y:S04]  /*7e3a0*/  STL [R1+0x15d8], R0 ;  /* 0x0015d80001007387 */ /* 0x004fe80000100800 */
[----:B------:R-:W2:Y:S04]  /*7e3b0*/  LDL.LU.64 R2, [R1+0x290] ;  /* 0x0002900001027983 */ /* 0x000ea80000300a00 */
[----:B--2---:R0:W-:Y:S04]  /*7e3c0*/  STL.64 [R1+0x15c0], R2 ;  /* 0x0015c00201007387 */ /* 0x0041e80000100a00 */
[----:B0-----:R-:W2:Y:S04]  /*7e3d0*/  LDL.LU.64 R2, [R1+0x298] ;  /* 0x0002980001027983 */ /* 0x001ea80000300a00 */
[----:B--2---:R0:W-:Y:S04]  /*7e3e0*/  STL.64 [R1+0x15d0], R2 ;  /* 0x0015d00201007387 */ /* 0x0041e80000100a00 */
[----:B0-----:R-:W2:Y:S04]  /*7e3f0*/  LDL.LU.64 R2, [R1+0x2a0] ;  /* 0x0002a00001027983 */ /* 0x001ea80000300a00 */
[----:B--2---:R0:W-:Y:S04]  /*7e400*/  STL.64 [R1+0x15e0], R2 ;  /* 0x0015e00201007387 */ /* 0x0041e80000100a00 */
[----:B0-----:R-:W2:Y:S01]  /*7e410*/  LDL.LU.64 R2, [R1+0x2a8] ;  /* 0x0002a80001027983 */ /* 0x001ea20000300a00 */
[----:B------:R-:W-:-:S02]  /*7e420*/  PRMT R8, R25, 0x7632, R8 ;  /* 0x0000763219087816 */ /* 0x000fc40000000008 */
[----:B---3--:R-:W-:Y:S01]  /*7e430*/  PRMT R5, R16, 0x7632, R5 ;  /* 0x0000763210057816 */ /* 0x008fe20000000005 */
[----:B----4-:R-:W-:Y:S04]  /*7e440*/  STG.E.U16 [R22.64], R25 ;  /* 0x0000001916007986 */ /* 0x010fe8000c101504 */
[----:B------:R-:W-:Y:S04]  /*7e450*/  STG.E.U16 [R26.64], R16 ;  /* 0x000000101a007986 */ /* 0x000fe8000c101504 */
[----:B--2---:R0:W-:Y:S04]  /*7e460*/  STL.64 [R1+0x15f0], R2 ;  /* 0x0015f00201007387 */ /* 0x0041e80000100a00 */
[----:B0-----:R-:W2:Y:S04]  /*7e470*/  LDL.LU.64 R2, [R1+0x2b0] ;  /* 0x0002b00001027983 */ /* 0x001ea80000300a00 */
[----:B------:R-:W3:Y:S04]  /*7e480*/  LDL.LU R14, [R1+0x404] ;  /* 0x00040400010e7983 */ /* 0x000ee80000300800 */
[----:B------:R-:W4:Y:S04]  /*7e490*/  LDL.LU R21, [R1+0x3f4] ;  /* 0x0003f40001157983 */ /* 0x000f280000300800 */
[----:B------:R-:W4:Y:S04]  /*7e4a0*/  LDL.LU.64 R6, [R1+0x288] ;  /* 0x0002880001067983 */ /* 0x000f280000300a00 */
[----:B------:R-:W2:Y:S04]  /*7e4b0*/  LDL.LU.64 R18, [R1+0x280] ;  /* 0x0002800001127983 */ /* 0x000ea80000300a00 */
[----:B------:R0:W-:Y:S04]  /*7e4c0*/  STL.S16 [R1+0x2d0], R8 ;  /* 0x0002d00801007387 */ /* 0x0001e80000100600 */
[----:B------:R-:W2:Y:S04]  /*7e4d0*/  LDL.LU R15, [R1+0x3ec] ;  /* 0x0003ec00010f7983 */ /* 0x000ea80000300800 */
[----:B------:R-:W2:Y:S04]  /*7e4e0*/  LDL.LU R20, [R1+0x3e4] ;  /* 0x0003e40001147983 */ /* 0x000ea80000300800 */
[----:B0-----:R-:W2:Y:S04]  /*7e4f0*/  LDL.LU.64 R8, [R1+0x278] ;  /* 0x0002780001087983 */ /* 0x001ea80000300a00 */
[----:B------:R-:W2:Y:S04]  /*7e500*/  LDL.LU.64 R10, [R1+0x270] ;  /* 0x00027000010a7983 */ /* 0x000ea80000300a00 */
[----:B------:R0:W-:Y:S04]  /*7e510*/  STL.S16 [R1+0x2c8], R5 ;  /* 0x0002c80501007387 */ /* 0x0001e80000100600 */
[----:B------:R-:W2:Y:S04]  /*7e520*/  LDL.LU R22, [R1+0x3dc] ;  /* 0x0003dc0001167983 */ /* 0x000ea80000300800 */
[----:B------:R-:W2:Y:S04]  /*7e530*/  LDL.LU.64 R12, [R1+0x268] ;  /* 0x00026800010c7983 */ /* 0x000ea80000300a00 */
[----:B0-----:R-:W2:Y:S04]  /*7e540*/  LDL.LU R5, [R1+0x3d4] ;  /* 0x0003d40001057983 */ /* 0x001ea80000300800 */
[----:B------:R-:W2:Y:S04]  /*7e550*/  LDL.LU.64 R28, [R1+0x260] ;  /* 0x00026000011c7983 */ /* 0x000ea80000300a00 */
[----:B------:R-:W2:Y:S04]  /*7e560*/  LDL.LU R23, [R1+0x3cc] ;  /* 0x0003cc0001177983 */ /* 0x000ea80000300800 */
[----:B------:R-:W2:Y:S04]  /*7e570*/  LDL.LU R25, [R1+0x3bc] ;  /* 0x0003bc0001197983 */ /* 0x000ea80000300800 */
[----:B------:R-:W2:Y:S01]  /*7e580*/  LDL.LU.64 R26, [R1+0x1608] ;  /* 0x00160800011a7983 */ /* 0x000ea20000300a00 */
[----:B-----5:R-:W-:-:S05]  /*7e590*/  PRMT R17, R24, 0x7632, R17 ;  /* 0x0000763218117816 */ /* 0x020fca0000000011 */
[----:B------:R0:W-:Y:S04]  /*7e5a0*/  STL.S16 [R1+0x2c0], R17 ;  /* 0x0002c01101007387 */ /* 0x0001e80000100600 */
[----:B0-----:R-:W5:Y:S04]  /*7e5b0*/  LDL.LU.64 R16, [R1+0x258] ;  /* 0x0002580001107983 */ /* 0x001f680000300a00 */
[----:B--2---:R0:W-:Y:S04]  /*7e5c0*/  STG.E.U16 [R26.64], R24 ;  /* 0x000000181a007986 */ /* 0x0041e8000c101504 */
[----:B0-----:R-:W2:Y:S04]  /*7e5d0*/  LDL.LU.64 R26, [R1+0x1600] ;  /* 0x00160000011a7983 */ /* 0x001ea80000300a00 */
[----:B------:R-:W2:Y:S02]  /*7e5e0*/  LDL.LU R24, [R1+0x15f8] ;  /* 0x0015f80001187983 */ /* 0x000ea40000300800 */
[----:B--2---:R-:W-:-:S02]  /*7e5f0*/  PRMT R24, R26, 0x7632, R24 ;  /* 0x000076321a187816 */ /* 0x004fc40000000018 */
[----:B------:R-:W-:Y:S04]  /*7e600*/  STG.E.U16 [R2.64], R26 ;  /* 0x0000001a02007986 */ /* 0x000fe8000c101504 */
[----:B------:R0:W-:Y:S04]  /*7e610*/  STL.S16 [R1+0x2b8], R24 ;  /* 0x0002b81801007387 */ /* 0x0001e80000100600 */
[----:B0-----:R-:W2:Y:S04]  /*7e620*/  LDL.LU R24, [R1+0x3c4] ;  /* 0x0003c40001187983 */ /* 0x001ea80000300800 */
[----:B------:R-:W2:Y:S04]  /*7e630*/  LDL.LU.64 R2, [R1+0x15f0] ;  /* 0x0015f00001027983 */ /* 0x000ea80000300a00 */
[----:B------:R-:W3:Y:S01]  /*7e640*/  LDL.LU R26, [R1+0x15e8] ;  /* 0x0015e800011a7983 */ /* 0x000ee20000300800 */
[----:B------:R-:W-:-:S03]  /*7e650*/  PRMT R0, R4, 0x7632, R0 ;  /* 0x0000763204007816 */ /* 0x000fc60000000000 */
[----:B--2---:R0:W-:Y:S04]  /*7e660*/  STG.E.U16 [R2.64], R27 ;  /* 0x0000001b02007986 */ /* 0x0041e8000c101504 */
[----:B0-----:R-:W2:Y:S01]  /*7e670*/  LDL.LU.64 R2, [R1+0x15e0] ;  /* 0x0015e00001027983 */ /* 0x001ea20000300a00 */
[----:B---3--:R-:W-:-:S05]  /*7e680*/  PRMT R26, R27, 0x7632, R26 ;  /* 0x000076321b1a7816 */ /* 0x008fca000000001a */
[----:B------:R0:W-:Y:S04]  /*7e690*/  STL.S16 [R1+0x2b0], R26 ;  /* 0x0002b01a01007387 */ /* 0x0001e80000100600 */
[----:B0-----:R-:W3:Y:S04]  /*7e6a0*/  LDL.LU.64 R26, [R1+0x250] ;  /* 0x00025000011a7983 */ /* 0x001ee80000300a00 */
[----:B------:R0:W-:Y:S04]  /*7e6b0*/  STL.S16 [R1+0x2a8], R0 ;  /* 0x0002a80001007387 */ /* 0x0001e80000100600 */
[----:B0-----:R-:W3:Y:S04]  /*7e6c0*/  LDL.LU R0, [R1+0x15d8] ;  /* 0x0015d80001007983 */ /* 0x001ee80000300800 */
[----:B--2---:R0:W-:Y:S04]  /*7e6d0*/  STG.E.U16 [R2.64], R4 ;  /* 0x0000000402007986 */ /* 0x0041e8000c101504 */
[----:B0-----:R-:W2:Y:S04]  /*7e6e0*/  LDL.LU.64 R2, [R1+0x15d0] ;  /* 0x0015d00001027983 */ /* 0x001ea80000300a00 */
[----:B------:R-:W3:Y:S02]  /*7e6f0*/  LDL.LU R4, [R1+0x15cc] ;  /* 0x0015cc0001047983 */ /* 0x000ee40000300800 */
[----:B---3--:R-:W-:-:S02]  /*7e700*/  PRMT R4, R0, 0x7632, R4 ;  /* 0x0000763200047816 */ /* 0x008fc40000000004 */
[----:B--2---:R-:W-:Y:S04]  /*7e710*/  STG.E.U16 [R2.64], R0 ;  /* 0x0000000002007986 */ /* 0x004fe8000c101504 */
[----:B------:R0:W-:Y:S04]  /*7e720*/  STL.S16 [R1+0x2a0], R4 ;  /* 0x0002a00401007387 */ /* 0x0001e80000100600 */
[----:B0-----:R-:W2:Y:S04]  /*7e730*/  LDL.LU R4, [R1+0x15c8] ;  /* 0x0015c80001047983 */ /* 0x001ea80000300800 */
[----:B------:R-:W3:Y:S04]  /*7e740*/  LDL.LU.64 R2, [R1+0x15c0] ;  /* 0x0015c00001027983 */ /* 0x000ee80000300a00 */
[----:B------:R-:W2:Y:S02]  /*7e750*/  LDL.LU R0, [R1+0x15bc] ;  /* 0x0015bc0001007983 */ /* 0x000ea40000300800 */
[----:B--2---:R-:W-:-:S02]  /*7e760*/  PRMT R0, R14, 0x7632, R0 ;  /* 0x000076320e007816 */ /* 0x004fc40000000000 */
[----:B---3--:R-:W-:Y:S04]  /*7e770*/  STG.E.U16 [R2.64], R14 ;  /* 0x0000000e02007986 */ /* 0x008fe8000c101504 */
[----:B------:R0:W-:Y:S04]  /*7e780*/  STL.S16 [R1+0x298], R0 ;  /* 0x0002980001007387 */ /* 0x0001e80000100600 */
[----:B0-----:R-:W2:Y:S04]  /*7e790*/  LDL.LU R0, [R1+0x15b8] ;  /* 0x0015b80001007983 */ /* 0x001ea80000300800 */
[----:B------:R-:W3:Y:S04]  /*7e7a0*/  LDL.LU.64 R2, [R1+0x15b0] ;  /* 0x0015b00001027983 */ /* 0x000ee80000300a00 */
[----:B------:R-:W2:Y:S04]  /*7e7b0*/  LDL.LU R14, [R1+0x15ac] ;  /* 0x0015ac00010e7983 */ /* 0x000ea80000300800 */
[----:B----4-:R-:W-:Y:S04]  /*7e7c0*/  STG.E.U16 [R6.64], R21 ;  /* 0x0000001506007986 */ /* 0x010fe8000c101504 */
[----:B------:R-:W-:Y:S01]  /*7e7d0*/  STG.E.U16 [R18.64], R15 ;  /* 0x0000000f12007986 */ /* 0x000fe2000c101504 */
[----:B--2---:R-:W-:-:S05]  /*7e7e0*/  PRMT R14, R21, 0x7632, R14 ;  /* 0x00007632150e7816 */ /* 0x004fca000000000e */
[----:B------:R0:W-:Y:S04]  /*7e7f0*/  STL.S16 [R1+0x290], R14 ;  /* 0x0002900e01007387 */ /* 0x0001e80000100600 */
[----:B0-----:R-:W2:Y:S04]  /*7e800*/  LDL.LU R14, [R1+0x15a8] ;  /* 0x0015a800010e7983 */ /* 0x001ea80000300800 */
[----:B------:R-:W4:Y:S04]  /*7e810*/  LDL.LU.64 R6, [R1+0x15a0] ;  /* 0x0015a00001067983 */ /* 0x000f280000300a00 */
[----:B------:R-:W3:Y:S04]  /*7e820*/  LDL.LU R21, [R1+0x3b4] ;  /* 0x0003b40001157983 */ /* 0x000ee80000300800 */
[----:B------:R-:W3:Y:S04]  /*7e830*/  LDL.LU.64 R18, [R1+0x1598] ;  /* 0x0015980001127983 */ /* 0x000ee80000300a00 */
[----:B------:R-:W-:Y:S01]  /*7e840*/  STG.E.U16 [R8.64], R20 ;  /* 0x0000001408007986 */ /* 0x000fe2000c101504 */
[----:B--2---:R-:W-:-:S05]  /*7e850*/  PRMT R14, R15, 0x7632, R14 ;  /* 0x000076320f0e7816 */ /* 0x004fca000000000e */
[----:B------:R0:W-:Y:S01]  /*7e860*/  STL.S16 [R1+0x288], R14 ;  /* 0x0002880e01007387 */ /* 0x0001e20000100600 */
[----:B---3--:R-:W-:-:S03]  /*7e870*/  PRMT R19, R20, 0x7632, R19 ;  /* 0x0000763214137816 */ /* 0x008fc60000000013 */
[----:B0-----:R-:W2:Y:S04]  /*7e880*/  LDL.LU.64 R14, [R1+0x248] ;  /* 0x00024800010e7983 */ /* 0x001ea80000300a00 */
[----:B------:R0:W-:Y:S04]  /*7e890*/  STL.S16 [R1+0x280], R19 ;  /* 0x0002801301007387 */ /* 0x0001e80000100600 */
[----:B0-----:R-:W3:Y:S04]  /*7e8a0*/  LDL.LU R19, [R1+0x3ac] ;  /* 0x0003ac0001137983 */ /* 0x001ee80000300800 */
[----:B------:R-:W2:Y:S04]  /*7e8b0*/  LDL.LU.64 R8, [R1+0x1590] ;  /* 0x0015900001087983 */ /* 0x000ea80000300a00 */
[----:B------:R-:W2:Y:S01]  /*7e8c0*/  LDL.LU R20, [R1+0x158c] ;  /* 0x00158c0001147983 */ /* 0x000ea20000300800 */
[----:B------:R-:W-:-:S02]  /*7e8d0*/  PRMT R4, R5, 0x7632, R4 ;  /* 0x0000763205047816 */ /* 0x000fc40000000004 */
[----:B------:R-:W-:Y:S01]  /*7e8e0*/  PRMT R0, R23, 0x7632, R0 ;  /* 0x0000763217007816 */ /* 0x000fe20000000000 */
[----:B------:R-:W-:Y:S01]  /*7e8f0*/  STG.E.U16 [R10.64], R22 ;  /* 0x000000160a007986 */ /* 0x000fe2000c101504 */
[----:B----4-:R-:W-:-:S03]  /*7e900*/  PRMT R6, R25, 0x7632, R6 ;  /* 0x0000763219067816 */ /* 0x010fc60000000006 */
[----:B------:R-:W-:Y:S04]  /*7e910*/  STG.E.U16 [R12.64], R5 ;  /* 0x000000050c007986 */ /* 0x000fe8000c101504 */
[----:B------:R-:W-:Y:S04]  /*7e920*/  STG.E.U16 [R28.64], R23 ;  /* 0x000000171c007986 */ /* 0x000fe8000c101504 */
[----:B-----5:R-:W-:Y:S04]  /*7e930*/  STG.E.U16 [R16.64], R25 ;  /* 0x0000001910007986 */ /* 0x020fe8000c101504 */
[----:B------:R-:W-:Y:S01]  /*7e940*/  STG.E.U16 [R26.64], R24 ;  /* 0x000000181a007986 */ /* 0x000fe2000c101504 */
[----:B--2---:R-:W-:-:S05]  /*7e950*/  PRMT R20, R22, 0x7632, R20 ;  /* 0x0000763216147816 */ /* 0x004fca0000000014 */
[----:B------:R0:W-:Y:S01]  /*7e960*/  STL.S16 [R1+0x278], R20 ;  /* 0x0002781401007387 */ /* 0x0001e20000100600 */
[----:B------:R-:W-:-:S03]  /*7e970*/  PRMT R8, R24, 0x7632, R8 ;  /* 0x0000763218087816 */ /* 0x000fc60000000008 */
[----:B0-----:R-:W2:Y:S04]  /*7e980*/  LDL.LU R20, [R1+0x1588] ;  /* 0x0015880001147983 */ /* 0x001ea80000300800 */
[----:B------:R-:W4:Y:S04]  /*7e990*/  LDL.LU.64 R10, [R1+0x1580] ;  /* 0x00158000010a7983 */ /* 0x000f280000300a00 */
[----:B------:R-:W5:Y:S04]  /*7e9a0*/  LDL.LU R22, [R1+0x1578] ;  /* 0x0015780001167983 */ /* 0x000f680000300800 */
[----:B------:R-:W2:Y:S04]  /*7e9b0*/  LDL.LU.64 R12, [R1+0x1570] ;  /* 0x00157000010c7983 */ /* 0x000ea80000300a00 */
[----:B------:R-:W-:Y:S04]  /*7e9c0*/  STL.S16 [R1+0x270], R4 ;  /* 0x0002700401007387 */ /* 0x000fe80000100600 */
[----:B------:R-:W-:Y:S04]  /*7e9d0*/  STL.S16 [R1+0x268], R0 ;  /* 0x0002680001007387 */ /* 0x000fe80000100600 */
[----:B------:R0:W-:Y:S04]  /*7e9e0*/  STL [R1+0x12f0], R6 ;  /* 0x0012f00601007387 */ /* 0x0001e80000100800 */
[----:B------:R-:W2:Y:S04]  /*7e9f0*/  LDL.LU.64 R16, [R1+0x238] ;  /* 0x0002380001107983 */ /* 0x000ea80000300a00 */
[----:B0-----:R-:W2:Y:S04]  /*7ea00*/  LDL.LU R6, [R1+0x39c] ;  /* 0x00039c0001067983 */ /* 0x001ea80000300800 */
[----:B------:R-:W2:Y:S04]  /*7ea10*/  LDL.LU R28, [R1+0x394] ;  /* 0x00039400011c7983 */ /* 0x000ea80000300800 */
[----:B------:R0:W-:Y:S04]  /*7ea20*/  STL.64 [R1+0x1510], R8 ;  /* 0x0015100801007387 */ /* 0x0001e80000100a00 */
[----:B0-----:R-:W2:Y:S04]  /*7ea30*/  LDL.LU R9, [R1+0x3a4] ;  /* 0x0003a40001097983 */ /* 0x001ea80000300800 */
[----:B------:R-:W2:Y:S04]  /*7ea40*/  LDL.LU.64 R26, [R1+0x228] ;  /* 0x00022800011a7983 */ /* 0x000ea80000300a00 */
[----:B------:R-:W2:Y:S04]  /*7ea50*/  LDL.LU.64 R4, [R1+0x220] ;  /* 0x0002200001047983 */ /* 0x000ea80000300a00 */
[----:B------:R-:W2:Y:S04]  /*7ea60*/  LDL.LU R0, [R1+0x38c] ;  /* 0x00038c0001007983 */ /* 0x000ea80000300800 */
[----:B------:R-:W2:Y:S04]  /*7ea70*/  LDL.LU R29, [R1+0x37c] ;  /* 0x00037c00011d7983 */ /* 0x000ea80000300800 */
[----:B------:R-:W2:Y:S04]  /*7ea80*/  LDL.LU R24, [R1+0x384] ;  /* 0x0003840001187983 */ /* 0x000ea80000300800 */
[----:B------:R-:W2:Y:S01]  /*7ea90*/  LDL.LU R25, [R1+0x374] ;  /* 0x0003740001197983 */ /* 0x000ea20000300800 */
[----:B----4-:R-:W-:-:S03]  /*7eaa0*/  PRMT R10, R21, 0x7632, R10 ;  /* 0x00007632150a7816 */ /* 0x010fc6000000000a */
[----:B--2---:R0:W-:Y:S04]  /*7eab0*/  STL.64 [R1+0x1558], R24 ;  /* 0x0015581801007387 */ /* 0x0041e80000100a00 */
[----:B0-----:R-:W2:Y:S04]  /*7eac0*/  LDL.LU.64 R24, [R1+0x218] ;  /* 0x0002180001187983 */ /* 0x001ea80000300a00 */
[----:B------:R-:W4:Y:S04]  /*7ead0*/  LDL.LU R23, [R1+0x36c] ;  /* 0x00036c0001177983 */ /* 0x000f280000300800 */
[----:B------:R0:W-:Y:S04]  /*7eae0*/  STL.64 [R1+0x1520], R10 ;  /* 0x0015200a01007387 */ /* 0x0001e80000100a00 */
[----:B0-----:R-:W2:Y:S01]  /*7eaf0*/  LDL.LU.64 R10, [R1+0x240] ;  /* 0x00024000010a7983 */ /* 0x001ea20000300a00 */
[----:B---3--:R-:W-:-:S03]  /*7eb00*/  PRMT R3, R19, 0x7632, R3 ;  /* 0x0000763213037816 */ /* 0x008fc60000000003 */
[----:B------:R0:W-:Y:S04]  /*7eb10*/  STG.E.U16 [R14.64], R21 ;  /* 0x000000150e007986 */ /* 0x0001e8000c101504 */
[----:B0-----:R-:W3:Y:S04]  /*7eb20*/  LDL.LU.64 R14, [R1+0x1568] ;  /* 0x00156800010e7983 */ /* 0x001ee80000300a00 */
[----:B------:R-:W3:Y:S04]  /*7eb30*/  LDL.LU R21, [R1+0x35c] ;  /* 0x00035c0001157983 */ /* 0x000ee80000300800 */
[----:B------:R0:W-:Y:S04]  /*7eb40*/  STL.64 [R1+0x12c8], R2 ;  /* 0x0012c80201007387 */ /* 0x0001e80000100a00 */
[----:B0-----:R-:W3:Y:S04]  /*7eb50*/  LDL.LU.64 R2, [R1+0x230] ;  /* 0x0002300001027983 */ /* 0x001ee80000300a00 */
[----:B--2---:R0:W-:Y:S04]  /*7eb60*/  STG.E.U16 [R10.64], R19 ;  /* 0x000000130a007986 */ /* 0x0041e8000c101504 */
[----:B0-----:R-:W2:Y:S04]  /*7eb70*/  LDL.LU.64 R10, [R1+0x1f8] ;  /* 0x0001f800010a7983 */ /* 0x001ea80000300a00 */
[----:B--2---:R0:W-:Y:S04]  /*7eb80*/  STL.64 [R1+0x1530], R10 ;  /* 0x0015300a01007387 */ /* 0x0041e80000100a00 */
[----:B0-----:R-:W2:Y:S04]  /*7eb90*/  LDL.LU.64 R10, [R1+0x200] ;  /* 0x00020000010a7983 */ /* 0x001ea80000300a00 */
[----:B--2---:R0:W-:Y:S04]  /*7eba0*/  STL.64 [R1+0x1540], R10 ;  /* 0x0015400a01007387 */ /* 0x0041e80000100a00 */
[----:B0-----:R-:W2:Y:S01]  /*7ebb0*/  LDL.LU.64 R10, [R1+0x208] ;  /* 0x00020800010a7983 */ /* 0x001ea20000300a00 */
[----:B------:R-:W-:-:S03]  /*7ebc0*/  PRMT R12, R9, 0x7632, R12 ;  /* 0x00007632090c7816 */ /* 0x000fc6000000000c */
[----:B------:R-:W-:Y:S01]  /*7ebd0*/  STG.E.U16 [R16.64], R9 ;  /* 0x0000000910007986 */ /* 0x000fe2000c101504 */
[----:B---3--:R-:W-:-:S03]  /*7ebe0*/  PRMT R14, R6, 0x7632, R14 ;  /* 0x00007632060e7816 */ /* 0x008fc6000000000e */
[----:B------:R-:W-:Y:S01]  /*7ebf0*/  STG.E.U16 [R2.64], R6 ;  /* 0x0000000602007986 */ /* 0x000fe2000c101504 */
[----:B------:R-:W-:-:S03]  /*7ec00*/  PRMT R18, R0, 0x7632, R18 ;  /* 0x0000763200127816 */ /* 0x000fc60000000012 */
[----:B------:R-:W-:Y:S04]  /*7ec10*/  STG.E.U16 [R26.64], R28 ;  /* 0x0000001c1a007986 */ /* 0x000fe8000c101504 */
[----:B------:R-:W-:Y:S04]  /*7ec20*/  STG.E.U16 [R4.64], R0 ;  /* 0x0000000004007986 */ /* 0x000fe8000c101504 */
[----:B------:R-:W-:Y:S04]  /*7ec30*/  STG.E.U16 [R24.64], R29 ;  /* 0x0000001d18007986 */ /* 0x000fe8000c101504 */
[----:B--2---:R0:W-:Y:S04]  /*7ec40*/  STL.64 [R1+0x1550], R10 ;  /* 0x0015500a01007387 */ /* 0x0041e80000100a00 */
[----:B0-----:R-:W2:Y:S04]  /*7ec50*/  LDL.LU.64 R10, [R1+0x210] ;  /* 0x00021000010a7983 */ /* 0x001ea80000300a00 */
[----:B------:R-:W3:Y:S04]  /*7ec60*/  LDL.LU R19, [R1+0x364] ;  /* 0x0003640001137983 */ /* 0x000ee80000300800 */
[----:B------:R-:W2:Y:S04]  /*7ec70*/  LDL.LU.64 R16, [R1+0x1560] ;  /* 0x0015600001107983 */ /* 0x000ea80000300a00 */
[----:B------:R-:W3:Y:S04]  /*7ec80*/  LDL.LU.64 R8, [R1+0x1f0] ;  /* 0x0001f00001087983 */ /* 0x000ee80000300a00 */
[----:B------:R-:W3:Y:S04]  /*7ec90*/  LDL.LU R6, [R1+0x33c] ;  /* 0x00033c0001067983 */ /* 0x000ee80000300800 */
[----:B------:R-:W3:Y:S04]  /*7eca0*/  LDL.LU.64 R2, [R1+0x1d0] ;  /* 0x0001d00001027983 */ /* 0x000ee80000300a00 */
[----:B------:R-:W3:Y:S04]  /*7ecb0*/  LDL.LU R26, [R1+0x344] ;  /* 0x00034400011a7983 */ /* 0x000ee80000300800 */
[----:B------:R-:W3:Y:S04]  /*7ecc0*/  LDL.LU R27, [R1+0x334] ;  /* 0x00033400011b7983 */ /* 0x000ee80000300800 */
[----:B------:R-:W3:Y:S04]  /*7ecd0*/  LDL.LU.64 R4, [R1+0x1c8] ;  /* 0x0001c80001047983 */ /* 0x000ee80000300a00 */
[----:B------:R-:W3:Y:S04]  /*7ece0*/  LDL.LU R0, [R1+0x32c] ;  /* 0x00032c0001007983 */ /* 0x000ee80000300800 */
[----:B------:R-:W3:Y:S01]  /*7ecf0*/  LDL.LU.64 R24, [R1+0x1558] ;  /* 0x0015580001187983 */ /* 0x000ee20000300a00 */
[----:B------:R-:W-:-:S02]  /*7ed00*/  PRMT R20, R29, 0x7632, R20 ;  /* 0x000076321d147816 */ /* 0x000fc40000000014 */
[----:B--2---:R-:W-:Y:S02]  /*7ed10*/  PRMT R16, R28, 0x7632, R16 ;  /* 0x000076321c107816 */ /* 0x004fe40000000010 */
[----:B------:R-:W2:Y:S04]  /*7ed20*/  LDL.LU.64 R28, [R1+0x1c0] ;  /* 0x0001c000011c7983 */ /* 0x000ea80000300a00 */
[----:B---3--:R0:W-:Y:S01]  /*7ed30*/  STG.E.U16 [R10.64], R24 ;  /* 0x000000180a007986 */ /* 0x0081e2000c101504 */
[----:B-----5:R-:W-:-:S03]  /*7ed40*/  PRMT R22, R24, 0x7632, R22 ;  /* 0x0000763218167816 */ /* 0x020fc60000000016 */
[----:B0-----:R-:W3:Y:S04]  /*7ed50*/  LDL.LU.64 R10, [R1+0x1550] ;  /* 0x00155000010a7983 */ /* 0x001ee80000300a00 */
[----:B------:R-:W5:Y:S04]  /*7ed60*/  LDL.LU R24, [R1+0x1548] ;  /* 0x0015480001187983 */ /* 0x000f680000300800 */
[----:B---3--:R0:W-:Y:S01]  /*7ed70*/  STG.E.U16 [R10.64], R25 ;  /* 0x000000190a007986 */ /* 0x0081e2000c101504 */
[----:B-----5:R-:W-:-:S03]  /*7ed80*/  PRMT R24, R25, 0x7632, R24 ;  /* 0x0000763219187816 */ /* 0x020fc60000000018 */
[----:B0-----:R-:W3:Y:S04]  /*7ed90*/  LDL.LU.64 R10, [R1+0x1540] ;  /* 0x00154000010a7983 */ /* 0x001ee80000300a00 */
[----:B------:R-:W4:Y:S02]  /*7eda0*/  LDL.LU R25, [R1+0x1538] ;  /* 0x0015380001197983 */ /* 0x000f240000300800 */
[----:B----4-:R-:W-:Y:S02]  /*7edb0*/  PRMT R25, R23, 0x7632, R25 ;  /* 0x0000763217197816 */ /* 0x010fe40000000019 */
[----:B---3--:R-:W-:Y:S04]  /*7edc0*/  STG.E.U16 [R10.64], R23 ;  /* 0x000000170a007986 */ /* 0x008fe8000c101504 */
[----:B------:R0:W-:Y:S04]  /*7edd0*/  STL.64 [R1+0x1260], R24 ;  /* 0x0012601801007387 */ /* 0x0001e80000100a00 */
[----:B0-----:R-:W3:Y:S04]  /*7ede0*/  LDL.LU.64 R24, [R1+0x1d8] ;  /* 0x0001d80001187983 */ /* 0x001ee80000300a00 */
[----:B------:R-:W4:Y:S04]  /*7edf0*/  LDL.LU.64 R10, [R1+0x1530] ;  /* 0x00153000010a7983 */ /* 0x000f280000300a00 */
[----:B------:R-:W5:Y:S02]  /*7ee00*/  LDL.LU R23, [R1+0x1528] ;  /* 0x0015280001177983 */ /* 0x000f640000300800 */
[----:B-----5:R-:W-:-:S02]  /*7ee10*/  PRMT R23, R21, 0x7632, R23 ;  /* 0x0000763215177816 */ /* 0x020fc40000000017 */
[----:B----4-:R-:W-:Y:S04]  /*7ee20*/  STG.E.U16 [R10.64], R21 ;  /* 0x000000150a007986 */ /* 0x010fe8000c101504 */
[----:B------:R0:W-:Y:S04]  /*7ee30*/  STL.64 [R1+0x1270], R22 ;  /* 0x0012701601007387 */ /* 0x0001e80000100a00 */
[----:B0-----:R-:W4:Y:S04]  /*7ee40*/  LDL.LU R22, [R1+0x354] ;  /* 0x0003540001167983 */ /* 0x001f280000300800 */
[----:B------:R-:W5:Y:S04]  /*7ee50*/  LDL.LU R23, [R1+0x34c] ;  /* 0x00034c0001177983 */ /* 0x000f680000300800 */
[----:B------:R-:W2:Y:S04]  /*7ee60*/  LDL.LU.64 R10, [R1+0x1520] ;  /* 0x00152000010a7983 */ /* 0x000ea80000300a00 */
[----:B------:R-:W2:Y:S04]  /*7ee70*/  LDL.LU R21, [R1+0x1518] ;  /* 0x0015180001157983 */ /* 0x000ea80000300800 */
[----:B------:R-:W-:Y:S01]  /*7ee80*/  STG.E.U16 [R8.64], R19 ;  /* 0x0000001308007986 */ /* 0x000fe2000c101504 */
[----:B--2---:R-:W-:-:S05]  /*7ee90*/  PRMT R21, R19, 0x7632, R21 ;  /* 0x0000763213157816 */ /* 0x004fca0000000015 */
[----:B------:R0:W-:Y:S04]  /*7eea0*/  STL.64 [R1+0x1280], R20 ;  /* 0x0012801401007387 */ /* 0x0001e80000100a00 */
[----:B0-----:R-:W2:Y:S04]  /*7eeb0*/  LDL.LU.64 R20, [R1+0x1e0] ;  /* 0x0001e00001147983 */ /* 0x001ea80000300a00 */
[----:B------:R-:W2:Y:S04]  /*7eec0*/  LDL.LU.64 R8, [R1+0x1510] ;  /* 0x0015100001087983 */ /* 0x000ea80000300a00 */
[----:B------:R-:W4:Y:S02]  /*7eed0*/  LDL.LU R19, [R1+0x1508] ;  /* 0x0015080001137983 */ /* 0x000f240000300800 */
[----:B----4-:R-:W-:-:S05]  /*7eee0*/  PRMT R19, R22, 0x7632, R19 ;  /* 0x0000763216137816 */ /* 0x010fca0000000013 */
[----:B------:R0:W-:Y:S04]  /*7eef0*/  STL.64 [R1+0x1290], R18 ;  /* 0x0012901201007387 */ /* 0x0001e80000100a00 */
[----:B0-----:R-:W4:Y:S01]  /*7ef00*/  LDL.LU.64 R18, [R1+0x1e8] ;  /* 0x0001e80001127983 */ /* 0x001f220000300a00 */
[----:B-----5:R-:W-:Y:S02]  /*7ef10*/  PRMT R17, R23, 0x7632, R17 ;  /* 0x0000763217117816 */ /* 0x020fe40000000011 */
[----:B------:R-:W-:Y:S02]  /*7ef20*/  PRMT R15, R6, 0x7632, R15 ;  /* 0x00007632060f7816 */ /* 0x000fe4000000000f */
[----:B------:R-:W-:Y:S02]  /*7ef30*/  PRMT R13, R26, 0x7632, R13 ;  /* 0x000076321a0d7816 */ /* 0x000fe4000000000d */
[----:B------:R-:W-:Y:S01]  /*7ef40*/  PRMT R11, R27, 0x7632, R11 ;  /* 0x000076321b0b7816 */ /* 0x000fe2000000000b */
[----:B------:R-:W-:Y:S01]  /*7ef50*/  STL.64 [R1+0x12a0], R16 ;  /* 0x0012a01001007387 */ /* 0x000fe20000100a00 */
[----:B--2---:R-:W-:-:S03]  /*7ef60*/  PRMT R9, R0, 0x7632, R9 ;  /* 0x0000763200097816 */ /* 0x004fc60000000009 */
[----:B------:R-:W-:Y:S04]  /*7ef70*/  STL.64 [R1+0x12b0], R14 ;  /* 0x0012b00e01007387 */ /* 0x000fe80000100a00 */
[----:B------:R-:W-:Y:S04]  /*7ef80*/  STL.64 [R1+0x12b8], R12 ;  /* 0x0012b80c01007387 */ /* 0x000fe80000100a00 */
[----:B------:R-:W-:Y:S04]  /*7ef90*/  STL.64 [R1+0x12d8], R10 ;  /* 0x0012d80a01007387 */ /* 0x000fe80000100a00 */
[----:B------:R-:W-:Y:S04]  /*7efa0*/  STL.64 [R1+0x12e8], R8 ;  /* 0x0012e80801007387 */ /* 0x000fe80000100a00 */
[----:B----4-:R-:W-:Y:S04]  /*7efb0*/  STG.E.U16 [R18.64], R22 ;  /* 0x0000001612007986 */ /* 0x010fe8000c101504 */
[----:B------:R-:W-:Y:S04]  /*7efc0*/  STG.E.U16 [R20.64], R23 ;  /* 0x0000001714007986 */ /* 0x000fe8000c101504 */
[----:B---3--:R-:W-:Y:S04]  /*7efd0*/  STG.E.U16 [R24.64], R6 ;  /* 0x0000000618007986 */ /* 0x008fe8000c101504 */
[----:B------:R-:W-:Y:S04]  /*7efe0*/  STG.E.U16 [R2.64], R26 ;  /* 0x0000001a02007986 */ /* 0x000fe8000c101504 */
[----:B------:R-:W-:Y:S04]  /*7eff0*/  STG.E.U16 [R4.64], R27 ;  /* 0x0000001b04007986 */ /* 0x000fe8000c101504 */
[----:B------:R0:W-:Y:S04]  /*7f000*/  STG.E.U16 [R28.64], R0 ;  /* 0x000000001c007986 */ /* 0x0001e8000c101504 */
[----:B0-----:R-:W2:Y:S04]  /*7f010*/  LDL.LU R29, [R1+0x324] ;  /* 0x00032400011d7983 */ /* 0x001ea80000300800 */
[----:B------:R-:W3:Y:S04]  /*7f020*/  LDL.LU R28, [R1+0x31c] ;  /* 0x00031c00011c7983 */ /* 0x000ee80000300800 */
[----:B------:R-:W4:Y:S04]  /*7f030*/  LDL.LU R0, [R1+0x314] ;  /* 0x0003140001007983 */ /* 0x000f280000300800 */
[----:B------:R-:W5:Y:S04]  /*7f040*/  LDL.LU.64 R4, [R1+0x140] ;  /* 0x0001400001047983 */ /* 0x000f680000300a00 */
[----:B-----5:R0:W-:Y:S04]  /*7f050*/  STL [R1+0x1428], R4 ;  /* 0x0014280401007387 */ /* 0x0201e80000100800 */
[----:B0-----:R-:W5:Y:S04]  /*7f060*/  LDL.LU.S16 R4, [R1+0x350] ;  /* 0x0003500001047983 */ /* 0x001f680000300600 */
        /* <DEDUP_REMOVED lines=17> */
[----:B0-----:R-:W5:Y:S04]  /*7f180*/  LDL.LU R4, [R1+0x304] ;  /* 0x0003040001047983 */ /* 0x001f680000300800 */
[----:B-----5:R0:W-:Y:S04]  /*7f190*/  STL [R1+0x14cc], R4 ;  /* 0x0014cc0401007387 */ /* 0x0201e80000100800 */
[----:B0-----:R-:W5:Y:S04]  /*7f1a0*/  LDL.LU R4, [R1+0x30c] ;  /* 0x00030c0001047983 */ /* 0x001f680000300800 */
[----:B------:R0:W-:Y:S04]  /*7f1b0*/  STL [R1+0x1418], R5 ;  /* 0x0014180501007387 */ /* 0x0001e80000100800 */
[----:B0-----:R-:W2:Y:S04]  /*7f1c0*/  LDL.LU.S16 R5, [R1+0x348] ;  /* 0x0003480001057983 */ /* 0x001ea80000300600 */
[----:B--2---:R-:W-:Y:S04]  /*7f1d0*/  STL [R1+0x14c8], R5 ;  /* 0x0014c80501007387 */ /* 0x004fe80000100800 */
[----:B-----5:R0:W-:Y:S04]  /*7f1e0*/  STL.64 [R1+0x14e0], R4 ;  /* 0x0014e00401007387 */ /* 0x0201e80000100a00 */
[----:B0-----:R-:W2:Y:S04]  /*7f1f0*/  LDL.LU.64 R4, [R1+0x1a8] ;  /* 0x0001a80001047983 */ /* 0x001ea80000300a00 */
[----:B--2---:R0:W-:Y:S04]  /*7f200*/  STL.64 [R1+0x14f0], R4 ;  /* 0x0014f00401007387 */ /* 0x0041e80000100a00 */
[----:B0-----:R-:W2:Y:S04]  /*7f210*/  LDL.LU.64 R4, [R1+0x1b0] ;  /* 0x0001b00001047983 */ /* 0x001ea80000300a00 */
[----:B--2---:R0:W-:Y:S04]  /*7f220*/  STL.64 [R1+0x1500], R4 ;  /* 0x0015000401007387 */ /* 0x0041e80000100a00 */
[----:B0-----:R-:W2:Y:S04]  /*7f230*/  LDL.LU.64 R4, [R1+0x1b8] ;  /* 0x0001b80001047983 */ /* 0x001ea80000300a00 */
[----:B------:R-:W5:Y:S04]  /*7f240*/  LDL.LU.64 R8, [R1+0x130] ;  /* 0x0001300001087983 */ /* 0x000f680000300a00 */
[----:B-----5:R0:W-:Y:S04]  /*7f250*/  STL.64 [R1+0x1420], R8 ;  /* 0x0014200801007387 */ /* 0x0201e80000100a00 */
[----:B0-----:R-:W5:Y:S04]  /*7f260*/  LDL.LU.64 R8, [R1+0x148] ;  /* 0x0001480001087983 */ /* 0x001f680000300a00 */
        /* <DEDUP_REMOVED lines=19> */
[----:B0-----:R-:W5:Y:S01]  /*7f3a0*/  LDL.LU.64 R8, [R1+0x198] ;  /* 0x0001980001087983 */ /* 0x001f620000300a00 */
[----:B------:R-:W-:-:S03]  /*7f3b0*/  PRMT R7, R29, 0x7632, R7 ;  /* 0x000076321d077816 */ /* 0x000fc60000000007 */
[----:B--2---:R-:W-:Y:S04]  /*7f3c0*/  STG.E.U16 [R4.64], R29 ;  /* 0x0000001d04007986 */ /* 0x004fe8000c101504 */
[----:B-----5:R0:W-:Y:S04]  /*7f3d0*/  STL.64 [R1+0x14d0], R8 ;  /* 0x0014d00801007387 */ /* 0x0201e80000100a00 */
[----:B0-----:R-:W2:Y:S04]  /*7f3e0*/  LDL.LU.64 R8, [R1+0x1a0] ;  /* 0x0001a00001087983 */ /* 0x001ea80000300a00 */
[----:B------:R-:W5:Y:S04]  /*7f3f0*/  LDL.LU.S16 R12, [R1+0x330] ;  /* 0x00033000010c7983 */ /* 0x000f680000300600 */
[----:B------:R-:W2:Y:S04]  /*7f400*/  LDL.LU.64 R10, [R1+0x128] ;  /* 0x00012800010a7983 */ /* 0x000ea80000300a00 */
[----:B------:R-:W2:Y:S04]  /*7f410*/  LDL.LU.S16 R13, [R1+0x328] ;  /* 0x00032800010d7983 */ /* 0x000ea80000300600 */
        /* <DEDUP_REMOVED lines=11> */
[----:B------:R0:W-:Y:S04]  /*7f4d0*/  STL [R1+0x1300], R7 ;  /* 0x0013000701007387 */ /* 0x0001e80000100800 */
[----:B0-----:R-:W2:Y:S04]  /*7f4e0*/  LDL.LU.S16 R7, [R1+0x338] ;  /* 0x0003380001077983 */ /* 0x001ea80000300600 */
[----:B------:R-:W3:Y:S04]  /*7f4f0*/  LDL.LU.64 R4, [R1+0x1500] ;  /* 0x0015000001047983 */ /* 0x000ee80000300a00 */
[----:B------:R-:W2:Y:S04]  /*7f500*/  LDL.LU R29, [R1+0x14f8] ;  /* 0x0014f800011d7983 */ /* 0x000ea80000300800 */
[----:B---3--:R0:W-:Y:S01]  /*7f510*/  STG.E.U16 [R4.64], R28 ;  /* 0x0000001c04007986 */ /* 0x0081e2000c101504 */
[----:B--2---:R-:W-:-:S03]  /*7f520*/  PRMT R29, R28, 0x7632, R29 ;  /* 0x000076321c1d7816 */ /* 0x004fc6000000001d */
[----:B0-----:R-:W2:Y:S04]  /*7f530*/  LDL.LU.64 R4, [R1+0x14f0] ;  /* 0x0014f00001047983 */ /* 0x001ea80000300a00 */
[----:B------:R-:W4:Y:S02]  /*7f540*/  LDL.LU R28, [R1+0x14e8] ;  /* 0x0014e800011c7983 */ /* 0x000f240000300800 */
[----:B----4-:R-:W-:Y:S02]  /*7f550*/  PRMT R28, R0, 0x7632, R28 ;  /* 0x00007632001c7816 */ /* 0x010fe4000000001c */
[----:B--2---:R-:W-:Y:S04]  /*7f560*/  STG.E.U16 [R4.64], R0 ;  /* 0x0000000004007986 */ /* 0x004fe8000c101504 */
[----:B------:R0:W-:Y:S04]  /*7f570*/  STL.64 [R1+0x12f8], R28 ;  /* 0x0012f81c01007387 */ /* 0x0001e80000100a00 */
[----:B0-----:R-:W2:Y:S04]  /*7f580*/  LDL.LU.64 R28, [R1+0x138] ;  /* 0x00013800011c7983 */ /* 0x001ea80000300a00 */
[----:B------:R-:W3:Y:S04]  /*7f590*/  LDL.LU.64 R4, [R1+0x14e0] ;  /* 0x0014e00001047983 */ /* 0x000ee80000300a00 */
[----:B------:R-:W3:Y:S02]  /*7f5a0*/  LDL.LU R0, [R1+0x14d8] ;  /* 0x0014d80001007983 */ /* 0x000ee40000300800 */
[----:B---3--:R-:W-:-:S02]  /*7f5b0*/  PRMT R0, R4, 0x7632, R0 ;  /* 0x0000763204007816 */ /* 0x008fc40000000000 */
[----:B------:R-:W-:Y:S04]  /*7f5c0*/  STG.E.U16 [R8.64], R4 ;  /* 0x0000000408007986 */ /* 0x000fe8000c101504 */
[----:B------:R0:W-:Y:S04]  /*7f5d0*/  STL [R1+0x1310], R0 ;  /* 0x0013100001007387 */ /* 0x0001e80000100800 */
[----:B0-----:R-:W3:Y:S04]  /*7f5e0*/  LDL.LU.S16 R0, [R1+0x340] ;  /* 0x0003400001007983 */ /* 0x001ee80000300600 */
[----:B------:R-:W4:Y:S04]  /*7f5f0*/  LDL.LU.64 R8, [R1+0x14d0] ;  /* 0x0014d00001087983 */ /* 0x000f280000300a00 */
[----:B------:R-:W2:Y:S02]  /*7f600*/  LDL.LU R4, [R1+0x14cc] ;  /* 0x0014cc0001047983 */ /* 0x000ea40000300800 */
[----:B--2---:R-:W-:-:S02]  /*7f610*/  PRMT R5, R4, 0x7632, R5 ;  /* 0x0000763204057816 */ /* 0x004fc40000000005 */
[----:B----4-:R-:W-:Y:S04]  /*7f620*/  STG.E.U16 [R8.64], R4 ;  /* 0x0000000408007986 */ /* 0x010fe8000c101504 */
[----:B------:R0:W-:Y:S04]  /*7f630*/  STL.S16 [R1+0x1a0], R5 ;  /* 0x0001a00501007387 */ /* 0x0001e80000100600 */
[----:B0-----:R-:W2:Y:S04]  /*7f640*/  LDL.LU R5, [R1+0x14c8] ;  /* 0x0014c80001057983 */ /* 0x001ea80000300800 */
[----:B------:R-:W4:Y:S04]  /*7f650*/  LDL.LU.64 R8, [R1+0x14c0] ;  /* 0x0014c00001087983 */ /* 0x000f280000300a00 */
[----:B------:R-:W4:Y:S04]  /*7f660*/  LDL.LU R4, [R1+0x14b8] ;  /* 0x0014b80001047983 */ /* 0x000f280000300800 */
[----:B----4-:R0:W-:Y:S04]  /*7f670*/  STG.E.U16 [R8.64], R4 ;  /* 0x0000000408007986 */ /* 0x0101e8000c101504 */
[----:B0-----:R-:W4:Y:S04]  /*7f680*/  LDL.LU.64 R8, [R1+0x14b0] ;  /* 0x0014b00001087983 */ /* 0x001f280000300a00 */
        /* <DEDUP_REMOVED lines=23> */
[----:B0-----:R-:W2:Y:S04]  /*7f800*/  LDL.LU.64 R8, [R1+0x1430] ;  /* 0x0014300001087983 */ /* 0x001ea80000300a00 */
[----:B------:R-:W3:Y:S04]  /*7f810*/  LDL.LU R4, [R1+0x1428] ;  /* 0x0014280001047983 */ /* 0x000ee80000300800 */
[----:B--2---:R0:W-:Y:S04]  /*7f820*/  STG.E.U16 [R8.64], R5 ;  /* 0x0000000508007986 */ /* 0x0041e8000c101504 */
[----:B0-----:R-:W5:Y:S04]  /*7f830*/  LDL.LU.64 R8, [R1+0x1420] ;  /* 0x0014200001087983 */ /* 0x001f680000300a00 */
[----:B------:R-:W3:Y:S04]  /*7f840*/  LDL.LU R5, [R1+0x1418] ;  /* 0x0014180001057983 */ /* 0x000ee80000300800 */
[----:B---3--:R0:W-:Y:S04]  /*7f850*/  STG.E.U16 [R4.64], R0 ;  /* 0x0000000004007986 */ /* 0x0081e8000c101504 */
[----:B0-----:R-:W2:Y:S04]  /*7f860*/  LDL.LU.64 R4, [R1+0x1410] ;  /* 0x0014100001047983 */ /* 0x001ea80000300a00 */
[----:B------:R-:W-:Y:S04]  /*7f870*/  STG.E.U16 [R28.64], R7 ;  /* 0x000000071c007986 */ /* 0x000fe8000c101504 */
[----:B-----5:R-:W-:Y:S04]  /*7f880*/  STG.E.U16 [R8.64], R12 ;  /* 0x0000000c08007986 */ /* 0x020fe8000c101504 */
[----:B------:R-:W-:Y:S04]  /*7f890*/  STG.E.U16 [R10.64], R13 ;  /* 0x0000000d0a007986 */ /* 0x000fe8000c101504 */
[----:B------:R-:W-:Y:S04]  /*7f8a0*/  STG.E.U16 [R14.64], R18 ;  /* 0x000000120e007986 */ /* 0x000fe8000c101504 */
[----:B------:R-:W-:Y:S04]  /*7f8b0*/  STG.E.U16 [R16.64], R19 ;  /* 0x0000001310007986 */ /* 0x000fe8000c101504 */
[----:B------:R-:W-:Y:S04]  /*7f8c0*/  STG.E.U16 [R20.64], R24 ;  /* 0x0000001814007986 */ /* 0x000fe8000c101504 */
[----:B------:R-:W-:Y:S04]  /*7f8d0*/  STG.E.U16 [R22.64], R25 ;  /* 0x0000001916007986 */ /* 0x000fe8000c101504 */
[----:B------:R-:W-:Y:S04]  /*7f8e0*/  STG.E.U16 [R2.64], R6 ;  /* 0x0000000602007986 */ /* 0x000fe8000c101504 */
[----:B--2---:R0:W-:Y:S04]  /*7f8f0*/  STG.E.U16 [R26.64], R5 ;  /* 0x000000051a007986 */ /* 0x0041e8000c101504 */
[----:B0-----:R-:W2:Y:S04]  /*7f900*/  LDL.LU.64 R26, [R1+0xf0] ;  /* 0x0000f000011a7983 */ /* 0x001ea80000300a00 */
[----:B------:R-:W3:Y:S04]  /*7f910*/  LDL.LU.S16 R0, [R1+0x278] ;  /* 0x0002780001007983 */ /* 0x000ee80000300600 */
[----:B---3--:R0:W-:Y:S04]  /*7f920*/  STL [R1+0x1320], R0 ;  /* 0x0013200001007387 */ /* 0x0081e80000100800 */
[----:B0-----:R-:W3:Y:S04]  /*7f930*/  LDL.LU.S16 R0, [R1+0x280] ;  /* 0x0002800001007983 */ /* 0x001ee80000300600 */
        /* <DEDUP_REMOVED lines=28> */
[----:B------:R-:W4:Y:S04]  /*7fb00*/  LDL.LU.S16 R7, [R1+0x270] ;  /* 0x0002700001077983 */ /* 0x000f280000300600 */
        /* <DEDUP_REMOVED lines=34> */
[----:B0-----:R-:W3:Y:S04]  /*7fd30*/  LDL.LU.64 R28, [R1+0xe8] ;  /* 0x0000e800011c7983 */ /* 0x001ee80000300a00 */
[----:B------:R-:W5:Y:S04]  /*7fd40*/  LDL.LU.S16 R6, [R1+0x268] ;  /* 0x0002680001067983 */ /* 0x000f680000300600 */
[----:B------:R-:W4:Y:S04]  /*7fd50*/  LDL.LU.64 R8, [R1+0x58] ;  /* 0x0000580001087983 */ /* 0x000f280000300a00 */
        /* <DEDUP_REMOVED lines=8> */
[----:B--2---:R0:W-:Y:S04]  /*7fde0*/  STG.E.U16 [R26.64], R4 ;  /* 0x000000041a007986 */ /* 0x0041e8000c101504 */
[----:B------:R-:W2:Y:S04]  /*7fdf0*/  LDL.LU.64 R24, [R1+0x10] ;  /* 0x0000100001187983 */ /* 0x000ea80000300a00 */
[----:B0-----:R-:W2:Y:S04]  /*7fe00*/  LDL.LU.64 R26, [R1+0x8] ;  /* 0x00000800011a7983 */ /* 0x001ea80000300a00 */
[----:B------:R-:W2:Y:S04]  /*7fe10*/  LDL.LU.64 R4, [R1] ;  /* 0x0000000001047983 */ /* 0x000ea80000300a00 */
[----:B---3--:R0:W-:Y:S04]  /*7fe20*/  STG.E.U16 [R28.64], R0 ;  /* 0x000000001c007986 */ /* 0x0081e8000c101504 */
[----:B0-----:R-:W3:Y:S04]  /*7fe30*/  LDL.LU.64 R28, [R1+0x1408] ;  /* 0x00140800011c7983 */ /* 0x001ee80000300a00 */
[----:B------:R-:W3:Y:S04]  /*7fe40*/  LDL.LU R0, [R1+0x1400] ;  /* 0x0014000001007983 */ /* 0x000ee80000300800 */
        /* <DEDUP_REMOVED lines=43> */
[----:B0-----:R-:W4:Y:S04]  /*80100*/  LDL.LU.64 R28, [R1+0x1318] ;  /* 0x00131800011c7983 */ /* 0x001f280000300a00 */
[----:B------:R-:W3:Y:S04]  /*80110*/  LDL.LU R0, [R1+0x1310] ;  /* 0x0013100001007983 */ /* 0x000ee80000300800 */
[----:B----4-:R0:W-:Y:S04]  /*80120*/  STG.E.U16 [R28.64], R7 ;  /* 0x000000071c007986 */ /* 0x0101e8000c101504 */
[----:B0-----:R-:W5:Y:S04]  /*80130*/  LDL.LU.64 R28, [R1+0x1308] ;  /* 0x00130800011c7983 */ /* 0x001f680000300a00 */
[----:B------:R-:W4:Y:S04]  /*80140*/  LDL.LU R7, [R1+0x1300] ;  /* 0x0013000001077983 */ /* 0x000f280000300800 */
[----:B-----5:R0:W-:Y:S04]  /*80150*/  STG.E.U16 [R28.64], R6 ;  /* 0x000000061c007986 */ /* 0x0201e8000c101504 */
[----:B0-----:R-:W5:Y:S01]  /*80160*/  LDL.LU.64 R28, [R1+0x12f8] ;  /* 0x0012f800011c7983 */ /* 0x001f620000300a00 */
[----:B------:R-:W2:Y:S03]  /*80170*/  LDL.LU R6, [R1+0x12f0] ;  /* 0x0012f00001067983 */ /* 0x000ea60000300800 */
[----:B--2---:R0:W-:Y:S04]  /*80180*/  STG.E.U16 [R8.64], R6 ;  /* 0x0000000608007986 */ /* 0x0041e8000c101504 */
[----:B0-----:R-:W2:Y:S01]  /*80190*/  LDL.LU.64 R8, [R1+0x12e8] ;  /* 0x0012e80001087983 */ /* 0x001ea20000300a00 */
[----:B------:R-:W5:Y:S03]  /*801a0*/  LDL.LU R6, [R1+0x12e0] ;  /* 0x0012e00001067983 */ /* 0x000f660000300800 */
[----:B--2---:R0:W-:Y:S04]  /*801b0*/  STG.E.U16 [R10.64], R8 ;  /* 0x000000080a007986 */ /* 0x0041e8000c101504 */
[----:B0-----:R-:W2:Y:S01]  /*801c0*/  LDL.LU.64 R10, [R1+0x12d8] ;  /* 0x0012d800010a7983 */ /* 0x001ea20000300a00 */
[----:B------:R-:W4:Y:S03]  /*801d0*/  LDL.LU R8, [R1+0x12d0] ;  /* 0x0012d00001087983 */ /* 0x000f260000300800 */
[----:B--2---:R0:W-:Y:S04]  /*801e0*/  STG.E.U16 [R2.64], R10 ;  /* 0x0000000a02007986 */ /* 0x0041e8000c101504 */
[----:B0-----:R-:W2:Y:S01]  /*801f0*/  LDL.LU.64 R2, [R1+0x12c8] ;  /* 0x0012c80001027983 */ /* 0x001ea20000300a00 */
[----:B------:R-:W3:Y:S03]  /*80200*/  LDL.LU R10, [R1+0x12c0] ;  /* 0x0012c000010a7983 */ /* 0x000ee60000300800 */
        /* <DEDUP_REMOVED lines=21> */
[----:B--2---:R0:W-:Y:S01]  /*80360*/  STG.E.U16 [R26.64], R24 ;  /* 0x000000181a007986 */ /* 0x0041e2000c101504 */
[----:B------:R1:W-:Y:S03]  /*80370*/  STG.E.U16 [R4.64], R25 ;  /* 0x0000001904007986 */ /* 0x0003e6000c101504 */
[----:B0-----:R-:W2:Y:S01]  /*80380*/  LDL.LU.64 R26, [R1+0x1250] ;  /* 0x00125000011a7983 */ /* 0x001ea20000300a00 */
[----:B------:R-:W2:Y:S02]  /*80390*/  LDL.LU R24, [R1+0x1248] ;  /* 0x0012480001187983 */ /* 0x000ea40000300800 */
[----:B-1----:R-:W2:Y:S02]  /*803a0*/  LDL.LU.64 R4, [R1+0x1240] ;  /* 0x0012400001047983 */ /* 0x002ea40000300a00 */
[----:B------:R-:W2:Y:S02]  /*803b0*/  LDL.LU R25, [R1+0x1238] ;  /* 0x0012380001197983 */ /* 0x000ea40000300800 */
[----:B--2---:R0:W-:Y:S04]  /*803c0*/  STG.E.U16 [R24.64], R23 ;  /* 0x0000001718007986 */ /* 0x0041e8000c101504 */
[----:B0-----:R-:W3:Y:S01]  /*803d0*/  LDL.LU R23, [R1+0x1234] ;  /* 0x0012340001177983 */ /* 0x001ee20000300800 */
[----:B------:R-:W2:Y:S02]  /*803e0*/  LDL.LU R24, [R1+0x5c4] ;  /* 0x0005c40001187983 */ /* 0x000ea40000300800 */
[----:B------:R-:W2:Y:S01]  /*803f0*/  LDL.LU R25, [R1+0x8b4] ;  /* 0x0008b40001197983 */ /* 0x000ea20000300800 */
[----:B---3--:R0:W-:Y:S04]  /*80400*/  STG.E.U16 [R22.64], R21 ;  /* 0x0000001516007986 */ /* 0x0081e8000c101504 */
        /* <DEDUP_REMOVED lines=24> */
[----:B0-----:R-:W4:Y:S01]  /*80590*/  LDL.LU R9, [R1+0x1218] ;  /* 0x0012180001097983 */ /* 0x001f220000300800 */
[----:B------:R-:W3:Y:S02]  /*805a0*/  LDL.LU R10, [R1+0x8c8] ;  /* 0x0008c800010a7983 */ /* 0x000ee40000300800 */
[----:B------:R-:W2:Y:S01]  /*805b0*/  LDL.LU R11, [R1+0x8c4] ;  /* 0x0008c400010b7983 */ /* 0x000ea20000300800 */
[----:B----4-:R0:W-:Y:S04]  /*805c0*/  STG.E.U16 [R8.64], R7 ;  /* 0x0000000708007986 */ /* 0x0101e8000c101504 */
[----:B0-----:R-:W5:Y:S01]  /*805d0*/  LDL.LU R7, [R1+0x1214] ;  /* 0x0012140001077983 */ /* 0x001f620000300800 */
[----:B------:R-:W2:Y:S02]  /*805e0*/  LDL.LU R8, [R1+0x8d0] ;  /* 0x0008d00001087983 */ /* 0x000ea40000300800 */
[----:B------:R-:W4:Y:S01]  /*805f0*/  LDL.LU R9, [R1+0x8cc] ;  /* 0x0008cc0001097983 */ /* 0x000f220000300800 */
[----:B-----5:R0:W-:Y:S04]  /*80600*/  STG.E.U16 [R6.64], R29 ;  /* 0x0000001d06007986 */ /* 0x0201e8000c101504 */
[----:B0-----:R-:W5:Y:S01]  /*80610*/  LDL.LU R29, [R1+0x8dc] ;  /* 0x0008dc00011d7983 */ /* 0x001f620000300800 */
[----:B------:R-:W3:Y:S02]  /*80620*/  LDL.LU R6, [R1+0x8d8] ;  /* 0x0008d80001067983 */ /* 0x000ee40000300800 */
[----:B------:R-:W4:Y:S02]  /*80630*/  LDL.LU R7, [R1+0x8d4] ;  /* 0x0008d40001077983 */ /* 0x000f240000300800 */
[----:B------:R-:W-:Y:S01]  /*80640*/  STG.E.U16 [R4.64], R28 ;  /* 0x0000001c04007986 */ /* 0x000fe2000c101504 */
[----:B------:R0:W-:Y:S01]  /*80650*/  STG.E.U16 [R26.64], R0 ;  /* 0x000000001a007986 */ /* 0x0001e2000c101504 */
[----:B--2---:R-:W-:-:S02]  /*80660*/  FFMA R23, R23, 0.69314718246459960938, R8 ;  /* 0x3f31721817177823 */ /* 0x004fc40000000008 */
[----:B---3--:R-:W-:Y:S02]  /*80670*/  FFMA R21, R21, 0.69314718246459960938, R6 ;  /* 0x3f31721815157823 */ /* 0x008fe40000000006 */
[----:B------:R-:W-:Y:S02]  /*80680*/  FFMA R6, R3, 0.69314718246459960938, R25 ;  /* 0x3f31721803067823 */ /* 0x000fe40000000019 */
[----:B----4-:R-:W-:Y:S01]  /*80690*/  FFMA R22, R22, 0.69314718246459960938, R7 ;  /* 0x3f31721816167823 */ /* 0x010fe20000000007 */
[----:B------:R-:W2:Y:S01]  /*806a0*/  LDL.LU R3, [R1+0x8b0] ;  /* 0x0008b00001037983 */ /* 0x000ea20000300800 */
[----:B------:R-:W2:Y:S02]  /*806b0*/  LDL.LU R7, [R1+0x5cc] ;  /* 0x0005cc0001077983 */ /* 0x000ea40000300800 */
[----:B0-----:R-:W3:Y:S02]  /*806c0*/  LDL.LU.S16 R0, [R1+0x1a0] ;  /* 0x0001a00001007983 */ /* 0x001ee40000300600 */
[----:B------:R-:W4:Y:S02]  /*806d0*/  LDL.LU R8, [R1+0x5e0] ;  /* 0x0005e00001087983 */ /* 0x000f240000300800 */
[----:B----4-:R0:W-:Y:S04]  /*806e0*/  STL [R1+0x1200], R8 ;  /* 0x0012000801007387 */ /* 0x0101e80000100800 */
[----:B0-----:R-:W4:Y:S04]  /*806f0*/  LDL.LU R8, [R1+0x8a0] ;  /* 0x0008a00001087983 */ /* 0x001f280000300800 */
[----:B----4-:R0:W-:Y:S04]  /*80700*/  STL [R1+0x1204], R8 ;  /* 0x0012040801007387 */ /* 0x0101e80000100800 */
[----:B0-----:R-:W4:Y:S04]  /*80710*/  LDL.LU R8, [R1+0x8a4] ;  /* 0x0008a40001087983 */ /* 0x001f280000300800 */
[----:B----4-:R0:W-:Y:S04]  /*80720*/  STL [R1+0x1208], R8 ;  /* 0x0012080801007387 */ /* 0x0101e80000100800 */
[----:B0-----:R-:W4:Y:S01]  /*80730*/  LDL.LU R8, [R1+0x8a8] ;  /* 0x0008a80001087983 */ /* 0x001f220000300800 */
[----:B------:R-:W-:-:S03]  /*80740*/  FFMA R16, R16, 0.69314718246459960938, R9 ;  /* 0x3f31721810107823 */ /* 0x000fc60000000009 */
[----:B----4-:R0:W-:Y:S04]  /*80750*/  STL [R1+0x120c], R8 ;  /* 0x00120c0801007387 */ /* 0x0101e80000100800 */
[----:B0-----:R-:W4:Y:S01]  /*80760*/  LDL.LU R8, [R1+0x8ac] ;  /* 0x0008ac0001087983 */ /* 0x001f220000300800 */
[----:B------:R-:W2:Y:S02]  /*80770*/  LDL.LU R9, [R1+0x5e4] ;  /* 0x0005e40001097983 */ /* 0x000ea40000300800 */
[----:B------:R-:W-:Y:S01]  /*80780*/  FFMA R17, R17, 0.69314718246459960938, R10 ;  /* 0x3f31721811117823 */ /* 0x000fe2000000000a */
[----:B--2---:R0:W-:Y:S04]  /*80790*/  STL [R1+0x11fc], R9 ;  /* 0x0011fc0901007387 */ /* 0x0041e80000100800 */
[----:B0-----:R-:W2:Y:S01]  /*807a0*/  LDL.LU R9, [R1+0x89c] ;  /* 0x00089c0001097983 */ /* 0x001ea20000300800 */
        /* <DEDUP_REMOVED lines=12> */
[----:B------:R-:W2:Y:S03]  /*80870*/  LDL.LU R13, [R1+0x5f4] ;  /* 0x0005f400010d7983 */ /* 0x000ea60000300800 */
[----:B--2---:R0:W-:Y:S04]  /*80880*/  STL [R1+0x11ec], R13 ;  /* 0x0011ec0d01007387 */ /* 0x0041e80000100800 */
[----:B0-----:R-:W2:Y:S01]  /*80890*/  LDL.LU R13, [R1+0x878] ;  /* 0x00087800010d7983 */ /* 0x001ea20000300800 */
[----:B------:R-:W2:Y:S02]  /*808a0*/  LDL.LU R14, [R1+0x5f8] ;  /* 0x0005f800010e7983 */ /* 0x000ea40000300800 */
[----:B------:R-:W-:Y:S01]  /*808b0*/  FFMA R5, R24, 0.69314718246459960938, R15 ;  /* 0x3f31721818057823 */ /* 0x000fe2000000000f */
[----:B--2---:R0:W-:Y:S04]  /*808c0*/  STL [R1+0x11e8], R14 ;  /* 0x0011e80e01007387 */ /* 0x0041e80000100800 */
[----:B0-----:R-:W2:Y:S01]  /*808d0*/  LDL.LU R14, [R1+0x874] ;  /* 0x00087400010e7983 */ /* 0x001ea20000300800 */
[----:B------:R-:W2:Y:S02]  /*808e0*/  LDL.LU R15, [R1+0x5fc] ;  /* 0x0005fc00010f7983 */ /* 0x000ea40000300800 */
[----:B-----5:R-:W-:-:S02]  /*808f0*/  FFMA R20, R20, 0.69314718246459960938, R29 ;  /* 0x3f31721814147823 */ /* 0x020fc4000000001d */
[----:B------:R-:W-:Y:S01]  /*80900*/  FFMA R7, R7, 0.69314718246459960938, R3 ;  /* 0x3f31721807077823 */ /* 0x000fe20000000003 */
[----:B--2---:R0:W-:Y:S04]  /*80910*/  STL [R1+0x11e4], R15 ;  /* 0x0011e40f01007387 */ /* 0x0041e80000100800 */
[----:B0-----:R-:W2:Y:S01]  /*80920*/  LDL.LU R15, [R1+0x870] ;  /* 0x00087000010f7983 */ /* 0x001ea20000300800 */
[----:B------:R-:W5:Y:S02]  /*80930*/  LDL.LU R26, [R1+0x500] ;  /* 0x00050000011a7983 */ /* 0x000f640000300800 */
[----:B------:R-:W2:Y:S02]  /*80940*/  LDL.LU R27, [R1+0x80c] ;  /* 0x00080c00011b7983 */ /* 0x000ea40000300800 */
[----:B------:R-:W2:Y:S01]  /*80950*/  LDL.LU R28, [R1+0x804] ;  /* 0x00080400011c7983 */ /* 0x000ea20000300800 */
[----:B------:R-:W2:Y:S01]  /*80960*/  LDL.LU R29, [R1+0x7e4] ;  /* 0x0007e400011d7983 */ /* 0x000ea20000300800 */
[----:B------:R-:W2:Y:S02]  /*80970*/  LDL.LU R24, [R1+0x7d4] ;  /* 0x0007d40001187983 */ /* 0x000ea40000300800 */
[----:B------:R-:W2:Y:S02]  /*80980*/  LDL.LU R25, [R1+0x7c0] ;  /* 0x0007c00001197983 */ /* 0x000ea40000300800 */
[----:B------:R-:W3:Y:S02]  /*80990*/  LDL.LU R3, [R1+0x1210] ;  /* 0x0012100001037983 */ /* 0x000ee40000300800 */
[----:B---3--:R0:W-:Y:S01]  /*809a0*/  STG.E.U16 [R2.64], R0 ;  /* 0x0000000002007986 */ /* 0x0081e2000c101504 */
[----:B------:R-:W-:Y:S06]  /*809b0*/  BAR.SYNC.DEFER_BLOCKING 0x0 ;  /* 0x0000000000007b1d */ /* 0x000fec0000010000 */
[----:B0-----:R-:W0:Y:S04]  /*809c0*/  S2R R0, SR_TID.X ;  /* 0x0000000000007919 */ /* 0x001e280000002100 */
[----:B------:R-:W3:Y:S01]  /*809d0*/  LDL.LU R2, [R1+0x810] ;  /* 0x0008100001027983 */ /* 0x000ee20000300800 */
[----:B------:R-:W2:Y:S02]  /*809e0*/  LDL.LU R3, [R1+0x808] ;  /* 0x0008080001037983 */ /* 0x000ea40000300800 */
[----:B0-----:R-:W-:-:S05]  /*809f0*/  IMAD.SHL.U32 R0, R0, 0x4, RZ ;  /* 0x0000000400007824 */ /* 0x001fca00078e00ff */
[----:B------:R-:W-:-:S05]  /*80a00*/  LOP3.LUT R0, R0, 0x70, RZ, 0xc0, !PT ;  /* 0x0000007000007812 */ /* 0x000fca00078ec0ff */
[----:B------:R0:W-:Y:S04]  /*80a10*/  STS.128 [R0], R20 ;  /* 0x0000001400007388 */ /* 0x0001e80000000c00 */
[----:B------:R1:W-:Y:S04]  /*80a20*/  STS.128 [R0+0x80], R16 ;  /* 0x0000801000007388 */ /* 0x0003e80000000c00 */
[----:B------:R1:W-:Y:S04]  /*80a30*/  STS.128 [R0+0x100], R4 ;  /* 0x0001000400007388 */ /* 0x0003e80000000c00 */
[----:B0-----:R-:W2:Y:S01]  /*80a40*/  LDL.LU R20, [R1+0x814] ;  /* 0x0008140001147983 */ /* 0x001ea20000300800 */
[----:B------:R-:W2:Y:S02]  /*80a50*/  LDL.LU R21, [R1+0x3a0] ;  /* 0x0003a00001157983 */ /* 0x000ea40000300800 */
[----:B------:R-:W2:Y:S02]  /*80a60*/  LDL.LU R22, [R1+0x81c] ;  /* 0x00081c0001167983 */ /* 0x000ea40000300800 */
[----:B------:R-:W2:Y:S01]  /*80a70*/  LDL.LU R23, [R1+0x818] ;  /* 0x0008180001177983 */ /* 0x000ea20000300800 */
[----:B-1----:R-:W2:Y:S01]  /*80a80*/  LDL.LU R16, [R1+0x860] ;  /* 0x0008600001107983 */ /* 0x002ea20000300800 */
[----:B------:R-:W2:Y:S02]  /*80a90*/  LDL.LU R17, [R1+0x600] ;  /* 0x0006000001117983 */ /* 0x000ea40000300800 */
[----:B------:R-:W2:Y:S02]  /*80aa0*/  LDL.LU R18, [R1+0x840] ;  /* 0x0008400001127983 */ /* 0x000ea40000300800 */
[----:B------:R-:W2:Y:S01]  /*80ab0*/  LDL.LU R19, [R1+0x398] ;  /* 0x0003980001137983 */ /* 0x000ea20000300800 */
[----:B------:R-:W4:Y:S01]  /*80ac0*/  LDL.LU R4, [R1+0x5d0] ;  /* 0x0005d00001047983 */ /* 0x000f220000300800 */
[----:B------:R-:W2:Y:S02]  /*80ad0*/  LDL.LU R5, [R1+0x5d4] ;  /* 0x0005d40001057983 */ /* 0x000ea40000300800 */
[----:B------:R-:W2:Y:S02]  /*80ae0*/  LDL.LU R6, [R1+0x5d8] ;  /* 0x0005d80001067983 */ /* 0x000ea40000300800 */
[----:B------:R-:W2:Y:S01]  /*80af0*/  LDL.LU R7, [R1+0x5dc] ;  /* 0x0005dc0001077983 */ /* 0x000ea20000300800 */
[----:B------:R-:W2:Y:S01]  /*80b00*/  LDL.LU R0, [R1+0x868] ;  /* 0x0008680001007983 */ /* 0x000ea20000300800 */
[----:B----4-:R-:W-:-:S03]  /*80b10*/  FFMA R4, R4, 0.69314718246459960938, R8 ;  /* 0x3f31721804047823 */ /* 0x010fc60000000008 */
[----:B------:R-:W2:Y:S02]  /*80b20*/  LDL.LU R8, [R1+0x120c] ;  /* 0x00120c0001087983 */ /* 0x000ea40000300800 */
[----:B--2---:R-:W-:Y:S02]  /*80b30*/  FFMA R5, R5, 0.69314718246459960938, R8 ;  /* 0x3f31721805057823 */ /* 0x004fe40000000008 */
[----:B------:R-:W2:Y:S02]  /*80b40*/  LDL.LU R8, [R1+0x1208] ;  /* 0x0012080001087983 */ /* 0x000ea40000300800 */
[----:B--2---:R-:W-:Y:S02]  /*80b50*/  FFMA R6, R6, 0.69314718246459960938, R8 ;  /* 0x3f31721806067823 */ /* 0x004fe40000000008 */
[----:B------:R-:W2:Y:S02]  /*80b60*/  LDL.LU R8, [R1+0x1204] ;  /* 0x0012040001087983 */ /* 0x000ea40000300800 */
[----:B--2---:R-:W-:-:S02]  /*80b70*/  FFMA R7, R7, 0.69314718246459960938, R8 ;  /* 0x3f31721807077823 */ /* 0x004fc40000000008 */
        /* <DEDUP_REMOVED lines=14> */
[----:B------:R-:W2:Y:S01]  /*80c60*/  LDL.LU R15, [R1+0x11e4] ;  /* 0x0011e400010f7983 */ /* 0x000ea20000300800 */
[----:B------:R-:W-:Y:S02]  /*80c70*/  FFMA R16, R17, 0.69314718246459960938, R16 ;  /* 0x3f31721811107823 */ /* 0x000fe40000000010 */
[----:B------:R-:W-:Y:S02]  /*80c80*/  FFMA R17, R19, 0.69314718246459960938, R18 ;  /* 0x3f31721813117823 */ /* 0x000fe40000000012 */
[----:B------:R-:W-:Y:S01]  /*80c90*/  FFMA R18, R21, 0.69314718246459960938, R20 ;  /* 0x3f31721815127823 */ /* 0x000fe20000000014 */
[----:B------:R-:W-:-:S02]  /*80ca0*/  FSEL R19, R22, -INF , P6 ;  /* 0xff80000016137808 */ /* 0x000fc40003000000 */
[----:B------:R-:W-:Y:S02]  /*80cb0*/  FSEL R20, R23, -INF , P5 ;  /* 0xff80000017147808 */ /* 0x000fe40002800000 */
[----:B---3--:R-:W-:Y:S01]  /*80cc0*/  FSEL R21, R2, -INF , P4 ;  /* 0xff80000002157808 */ /* 0x008fe20002000000 */
[----:B------:R-:W-:Y:S01]  /*80cd0*/  FSEL R22, R3, -INF , P3 ;  /* 0xff80000003167808 */ /* 0x000fe20001800000 */
[----:B-----5:R-:W-:Y:S01]  /*80ce0*/  FSEL R23, R26, -INF , P2 ;  /* 0xff8000001a177808 */ /* 0x020fe20001000000 */
[----:B------:R-:W-:Y:S02]  /*80cf0*/  FFMA R19, R19, 0.69314718246459960938, R27 ;  /* 0x3f31721813137823 */ /* 0x000fe4000000001b */
[----:B------:R-:W-:Y:S02]  /*80d00*/  FFMA R20, R20, 0.69314718246459960938, R28 ;  /* 0x3f31721814147823 */ /* 0x000fe4000000001c */
[----:B------:R-:W-:Y:S02]  /*80d10*/  FFMA R21, R21, 0.69314718246459960938, R29 ;  /* 0x3f31721815157823 */ /* 0x000fe4000000001d */
[----:B------:R-:W-:-:S02]  /*80d20*/  FFMA R22, R22, 0.69314718246459960938, R24 ;  /* 0x3f31721816167823 */ /* 0x000fc40000000018 */
[----:B------:R-:W-:Y:S02]  /*80d30*/  FFMA R23, R23, 0.69314718246459960938, R25 ;  /* 0x3f31721817177823 */ /* 0x000fe40000000019 */
[----:B--2---:R-:W-:Y:S02]  /*80d40*/  FFMA R15, R15, 0.69314718246459960938, R0 ;  /* 0x3f3172180f0f7823 */ /* 0x004fe40000000000 */
[----:B------:R-:W0:Y:S02]  /*80d50*/  S2R R0, SR_TID.X ;  /* 0x0000000000007919 */ /* 0x000e240000002100 */
[----:B0-----:R-:W-:-:S04]  /*80d60*/  SHF.L.U32 R0, R0, 0x2, RZ ;  /* 0x0000000200007819 */ /* 0x001fc800000006ff */
[----:B------:R-:W-:-:S05]  /*80d70*/  LOP3.LUT R0, R0, 0x70, RZ, 0xc0, !PT ;  /* 0x0000007000007812 */ /* 0x000fca00078ec0ff */
[----:B------:R0:W-:Y:S04]  /*80d80*/  STS.128 [R0+0x180], R4 ;  /* 0x0001800400007388 */ /* 0x0001e80000000c00 */
[----:B------:R0:W-:Y:S04]  /*80d90*/  STS.128 [R0+0x200], R8 ;  /* 0x0002000800007388 */ /* 0x0001e80000000c00 */
[----:B------:R0:W-:Y:S04]  /*80da0*/  STS.128 [R0+0x280], R12 ;  /* 0x0002800c00007388 */ /* 0x0001e80000000c00 */
[----:B------:R0:W-:Y:S04]  /*80db0*/  STS.128 [R0+0x300], R16 ;  /* 0x0003001000007388 */ /* 0x0001e80000000c00 */
[----:B------:R0:W-:Y:S01]  /*80dc0*/  STS.128 [R0+0x380], R20 ;  /* 0x0003801400007388 */ /* 0x0001e20000000c00 */
[----:B------:R-:W-:Y:S06]  /*80dd0*/  BAR.SYNC.DEFER_BLOCKING 0x0 ;  /* 0x0000000000007b1d */ /* 0x000fec0000010000 */
[----:B------:R-:W-:Y:S05]  /*80de0*/  @P0 EXIT ;  /* 0x000000000000094d */ /* 0x000fea0003800000 */
[----:B0-----:R-:W2:Y:S04]  /*80df0*/  LDL.LU R29, [R1+0x504] ;  /* 0x00050400011d7983 */ /* 0x001ea80000300800 */
[----:B------:R-:W3:Y:S04]  /*80e00*/  LDL.LU R25, [R1+0x11e0] ;  /* 0x0011e00001197983 */ /* 0x000ee80000300800 */
[----:B------:R-:W0:Y:S02]  /*80e10*/  S2R R24, SR_CTAID.Y ;  /* 0x0000000000187919 */ /* 0x000e240000002600 */
[----:B0-----:R-:W-:-:S05]  /*80e20*/  IMAD R0, R24, c[0x0][0x1cc], RZ ;  /* 0x0000730018007a24 */ /* 0x001fca00078e02ff */
[C---:B------:R-:W-:Y:S01]  /*80e30*/  SHF.L.U32 R2, R0.reuse, 0x2, RZ ;  /* 0x0000000200027819 */ /* 0x040fe200000006ff */
[----:B------:R-:W-:Y:S01]  /*80e40*/  IMAD.HI R0, R0, 0x4, RZ ;  /* 0x0000000400007827 */ /* 0x000fe200078e02ff */
[----:B--2---:R-:W0:Y:S03]  /*80e50*/  LDS R7, [R29] ;  /* 0x000000001d077984 */ /* 0x004e260000000800 */
[C---:B---3--:R-:W-:Y:S02]  /*80e60*/  IMAD.SHL.U32 R3, R25.reuse, 0x4, RZ ;  /* 0x0000000419037824 */ /* 0x048fe400078e00ff */
[----:B------:R-:W-:-:S03]  /*80e70*/  IMAD.HI R5, R25, 0x4, RZ ;  /* 0x0000000419057827 */ /* 0x000fc600078e02ff */
[----:B------:R-:W-:-:S04]  /*80e80*/  IADD3 R2, P0, P1, R3, c[0x0][0x180], R2 ;  /* 0x0000600003027a10 */ /* 0x000fc8000791e002 */
[----:B------:R-:W-:-:S05]  /*80e90*/  IADD3.X R3, R5, c[0x0][0x184], R0, P0, P1 ;  /* 0x0000610005037a10 */ /* 0x000fca00007e2400 */
[----:B0-----:R-:W-:Y:S01]  /*80ea0*/  STG.E [R2.64], R7 ;  /* 0x0000000702007986 */ /* 0x001fe2000c101904 */
[----:B------:R-:W-:Y:S05]  /*80eb0*/  EXIT ;  /* 0x000000000000794d */ /* 0x000fea0003800000 */
.L_x_2:
[----:B------:R-:W-:-:S00]  /*80ec0*/  BRA `(.L_x_2) ;  /* 0xfffffff000007947 */ /* 0x000fc0000383ffff */
[----:B------:R-:W-:-:S00]  /*80ed0*/  NOP ;  /* 0x0000000000007918 */ /* 0x000fc00000000000 */
        /* <DEDUP_REMOVED lines=10> */
.L_x_3:


//--------------------- .nv.global.init           --------------------------
	.section	.nv.global.init,"aw",@progbits
.nv.global.init:
	.type		_$_str,@object
	.size		_$_str,(.L_0 - _$_str)
_$_str:
        /*0000*/ 	.byte	0x5f, 0x5f, 0x43, 0x55, 0x44, 0x41, 0x5f, 0x46, 0x54, 0x5a, 0x00
.L_0:


//--------------------- .nv.shared.attn_fwd       --------------------------
	.section	.nv.shared.attn_fwd,"aw",@nobits
	.sectionflags	@""
	.align	16
